def matmul_kernel(
    a_ptr,
    b_ptr,
    c_ptr,
    M,
    N,
    K,
    stride_am,
    stride_ak,
    stride_bk,
    stride_bn,
    stride_cm,
    stride_cn,
    BLOCK_M: tl.constexpr,
    BLOCK_N: tl.constexpr,
    BLOCK_K: tl.constexpr,
    GROUP_M: tl.constexpr,
):
    pid = tl.program_id(axis=0)
    num_pid_m = tl.cdiv(M, BLOCK_M)
    num_pid_n = tl.cdiv(N, BLOCK_N)
    num_pid_in_group = GROUP_M * num_pid_n
    group_id = pid // num_pid_in_group
    first_pid_m = group_id * GROUP_M
    group_size_m = min(num_pid_m - first_pid_m, GROUP_M)
    pid_m = first_pid_m + ((pid % num_pid_in_group) % group_size_m)
    pid_n = (pid % num_pid_in_group) // group_size_m

    offs_am = (pid_m * BLOCK_M + tl.arange(0, BLOCK_M)) % M
    offs_bn = (pid_n * BLOCK_N + tl.arange(0, BLOCK_N)) % N
    offs_k = tl.arange(0, BLOCK_K)
    a_ptrs = a_ptr + offs_am[:, None] * stride_am + offs_k[None, :] * stride_ak
    b_ptrs = b_ptr + offs_k[:, None] * stride_bk + offs_bn[None, :] * stride_bn

    acc = tl.zeros((BLOCK_M, BLOCK_N), dtype=tl.float32)
    for kk in range(0, tl.cdiv(K, BLOCK_K)):
        a = tl.load(a_ptrs, mask=offs_k[None, :] < K - kk * BLOCK_K, other=0.0)
        b = tl.load(b_ptrs, mask=offs_k[:, None] < K - kk * BLOCK_K, other=0.0)
        acc = tl.dot(a, b, acc)
        a_ptrs += BLOCK_K * stride_ak
        b_ptrs += BLOCK_K * stride_bk

    c = acc.to(c_ptr.dtype.element_ty)
    offs_cm = pid_m * BLOCK_M + tl.arange(0, BLOCK_M)
    offs_cn = pid_n * BLOCK_N + tl.arange(0, BLOCK_N)
    c_ptrs = c_ptr + offs_cm[:, None] * stride_cm + offs_cn[None, :] * stride_cn
    mask = (offs_cm[:, None] < M) & (offs_cn[None, :] < N)
    tl.store(c_ptrs, c, mask=mask)

# config = {"BLOCK_K": 32, "BLOCK_M": 64, "BLOCK_N": 512, "GROUP_M": 8, "arch": "sm_100", "dtype": "bf16", "num_ctas": 1, "num_stages": 3, "num_warps": 4}
# arch = sm_100


// ===== COMPILED SASS (sm_100a) =====

	.target	sm_100a

	.elftype	@"ET_EXEC"


//--------------------- .note.nv.tkinfo           --------------------------
	.section	.note.nv.tkinfo,"",@"SHT_NOTE"
	.sectionflags	@"SHF_NOTE_NV_TKINFO"
	.tkinfo
        /*0018*/ 	.word	0x00000081
        /*0030*/ 	.string	""
        /*0030*/ 	.string	"ptxas-blackwell"
        /*0030*/ 	.string	"Cuda compilation tools, release 12.9, V12.9.86"
        /*0030*/ 	.string	"Build cuda_12.9.r12.9/compiler.36037853_0"
        /*0030*/ 	.string	"-v  -suppress-debug-info  -lineinfo  -arch sm_100a "



//--------------------- .note.nv.cuver            --------------------------
	.section	.note.nv.cuver,"",@"SHT_NOTE"
	.sectionflags	@"SHF_NOTE_NV_CUVER"
        /*0018*/ 	.short	0x0001
        /*001a*/ 	.short	0x0064
        /*001c*/ 	.short	0x0001
        /*001e*/ 	.short	0x0000
        /*0020*/ 	.short	0x0001
        /*0022*/ 	.short	0x0000


//--------------------- .nv.info                  --------------------------
	.section	.nv.info,"",@"SHT_CUDA_INFO"
	.align	4


	//----- nvinfo : EIATTR_REGCOUNT
	.align		4
        /*0000*/ 	.byte	0x04, 0x2f
        /*0002*/ 	.short	(.L_4 - .L_3)
	.align		4
.L_3:
        /*0004*/ 	.word	index@(matmul_kernel)
        /*0008*/ 	.word	0x000000a8


	//----- nvinfo : EIATTR_FRAME_SIZE
	.align		4
.L_4:
        /*000c*/ 	.byte	0x04, 0x11
        /*000e*/ 	.short	(.L_6 - .L_5)
	.align		4
.L_5:
        /*0010*/ 	.word	index@($__internal_2_$__cuda_sm10x_tcgen05_guardrail_trap_unallocated_columns_being_dealloced)
        /*0014*/ 	.word	0x000005e0


	//----- nvinfo : EIATTR_FRAME_SIZE
	.align		4
.L_6:
        /*0018*/ 	.byte	0x04, 0x11
        /*001a*/ 	.short	(.L_8 - .L_7)
	.align		4
.L_7:
        /*001c*/ 	.word	index@($__internal_1_$__cuda_sm10x_tcgen05_guardrail_trap_phase_invalid_during_alloc)
        /*0020*/ 	.word	0x000005e0


	//----- nvinfo : EIATTR_FRAME_SIZE
	.align		4
.L_8:
        /*0024*/ 	.byte	0x04, 0x11
        /*0026*/ 	.short	(.L_10 - .L_9)
	.align		4
.L_9:
        /*0028*/ 	.word	index@($__internal_0_$__cuda_sm10x_tcgen05_guardrail_trap_col_being_dealloced_not_returned_by_alloc)
        /*002c*/ 	.word	0x000005e0


	//----- nvinfo : EIATTR_FRAME_SIZE
	.align		4
.L_10:
        /*0030*/ 	.byte	0x04, 0x11
        /*0032*/ 	.short	(.L_12 - .L_11)
	.align		4
.L_11:
        /*0034*/ 	.word	index@(matmul_kernel)
        /*0038*/ 	.word	0x000005e0


	//----- nvinfo : EIATTR_MIN_STACK_SIZE
	.align		4
.L_12:
        /*003c*/ 	.byte	0x04, 0x12
        /*003e*/ 	.short	(.L_14 - .L_13)
	.align		4
.L_13:
        /*0040*/ 	.word	index@(matmul_kernel)
        /*0044*/ 	.word	0x000005e0
.L_14:


//--------------------- .nv.info.matmul_kernel    --------------------------
	.section	.nv.info.matmul_kernel,"",@"SHT_CUDA_INFO"
	.sectionflags	@""
	.align	4


	//----- nvinfo : EIATTR_CUDA_API_VERSION
	.align		4
        /*0000*/ 	.byte	0x04, 0x37
        /*0002*/ 	.short	(.L_16 - .L_15)
.L_15:
        /*0004*/ 	.word	0x00000081


	//----- nvinfo : EIATTR_KPARAM_INFO
	.align		4
.L_16:
        /*0008*/ 	.byte	0x04, 0x17
        /*000a*/ 	.short	(.L_18 - .L_17)
.L_17:
        /*000c*/ 	.word	0x00000000
        /*0010*/ 	.short	0x000d
        /*0012*/ 	.short	0x0048
        /*0014*/ 	.byte	0x00, 0xf4, 0x21, 0x00


	//----- nvinfo : EIATTR_KPARAM_INFO
	.align		4
.L_18:
        /*0018*/ 	.byte	0x04, 0x17
        /*001a*/ 	.short	(.L_20 - .L_19)
.L_19:
        /*001c*/ 	.word	0x00000000
        /*0020*/ 	.short	0x000c
        /*0022*/ 	.short	0x0040
        /*0024*/ 	.byte	0x00, 0xf4, 0x21, 0x00


	//----- nvinfo : EIATTR_KPARAM_INFO
	.align		4
.L_20:
        /*0028*/ 	.byte	0x04, 0x17
        /*002a*/ 	.short	(.L_22 - .L_21)
.L_21:
        /*002c*/ 	.word	0x00000000
        /*0030*/ 	.short	0x000b
        /*0032*/ 	.short	0x0038
        /*0034*/ 	.byte	0x00, 0xf0, 0x11, 0x00


	//----- nvinfo : EIATTR_KPARAM_INFO
	.align		4
.L_22:
        /*0038*/ 	.byte	0x04, 0x17
        /*003a*/ 	.short	(.L_24 - .L_23)
.L_23:
        /*003c*/ 	.word	0x00000000
        /*0040*/ 	.short	0x000a
        /*0042*/ 	.short	0x0034
        /*0044*/ 	.byte	0x00, 0xf0, 0x11, 0x00


	//----- nvinfo : EIATTR_KPARAM_INFO
	.align		4
.L_24:
        /*0048*/ 	.byte	0x04, 0x17
        /*004a*/ 	.short	(.L_26 - .L_25)
.L_25:
        /*004c*/ 	.word	0x00000000
        /*0050*/ 	.short	0x0009
        /*0052*/ 	.short	0x0030
        /*0054*/ 	.byte	0x00, 0xf0, 0x11, 0x00


	//----- nvinfo : EIATTR_KPARAM_INFO
	.align		4
.L_26:
        /*0058*/ 	.byte	0x04, 0x17
        /*005a*/ 	.short	(.L_28 - .L_27)
.L_27:
        /*005c*/ 	.word	0x00000000
        /*0060*/ 	.short	0x0008
        /*0062*/ 	.short	0x002c
        /*0064*/ 	.byte	0x00, 0xf0, 0x11, 0x00


	//----- nvinfo : EIATTR_KPARAM_INFO
	.align		4
.L_28:
        /*0068*/ 	.byte	0x04, 0x17
        /*006a*/ 	.short	(.L_30 - .L_29)
.L_29:
        /*006c*/ 	.word	0x00000000
        /*0070*/ 	.short	0x0007
        /*0072*/ 	.short	0x0028
        /*0074*/ 	.byte	0x00, 0xf0, 0x11, 0x00


	//----- nvinfo : EIATTR_KPARAM_INFO
	.align		4
.L_30:
        /*0078*/ 	.byte	0x04, 0x17
        /*007a*/ 	.short	(.L_32 - .L_31)
.L_31:
        /*007c*/ 	.word	0x00000000
        /*0080*/ 	.short	0x0006
        /*0082*/ 	.short	0x0024
        /*0084*/ 	.byte	0x00, 0xf0, 0x11, 0x00


	//----- nvinfo : EIATTR_KPARAM_INFO
	.align		4
.L_32:
        /*0088*/ 	.byte	0x04, 0x17
        /*008a*/ 	.short	(.L_34 - .L_33)
.L_33:
        /*008c*/ 	.word	0x00000000
        /*0090*/ 	.short	0x0005
        /*0092*/ 	.short	0x0020
        /*0094*/ 	.byte	0x00, 0xf0, 0x11, 0x00


	//----- nvinfo : EIATTR_KPARAM_INFO
	.align		4
.L_34:
        /*0098*/ 	.byte	0x04, 0x17
        /*009a*/ 	.short	(.L_36 - .L_35)
.L_35:
        /*009c*/ 	.word	0x00000000
        /*00a0*/ 	.short	0x0004
        /*00a2*/ 	.short	0x001c
        /*00a4*/ 	.byte	0x00, 0xf0, 0x11, 0x00


	//----- nvinfo : EIATTR_KPARAM_INFO
	.align		4
.L_36:
        /*00a8*/ 	.byte	0x04, 0x17
        /*00aa*/ 	.short	(.L_38 - .L_37)
.L_37:
        /*00ac*/ 	.word	0x00000000
        /*00b0*/ 	.short	0x0003
        /*00b2*/ 	.short	0x0018
        /*00b4*/ 	.byte	0x00, 0xf0, 0x11, 0x00


	//----- nvinfo : EIATTR_KPARAM_INFO
	.align		4
.L_38:
        /*00b8*/ 	.byte	0x04, 0x17
        /*00ba*/ 	.short	(.L_40 - .L_39)
.L_39:
        /*00bc*/ 	.word	0x00000000
        /*00c0*/ 	.short	0x0002
        /*00c2*/ 	.short	0x0010
        /*00c4*/ 	.byte	0x00, 0xf4, 0x21, 0x00


	//----- nvinfo : EIATTR_KPARAM_INFO
	.align		4
.L_40:
        /*00c8*/ 	.byte	0x04, 0x17
        /*00ca*/ 	.short	(.L_42 - .L_41)
.L_41:
        /*00cc*/ 	.word	0x00000000
        /*00d0*/ 	.short	0x0001
        /*00d2*/ 	.short	0x0008
        /*00d4*/ 	.byte	0x00, 0xf4, 0x21, 0x00


	//----- nvinfo : EIATTR_KPARAM_INFO
	.align		4
.L_42:
        /*00d8*/ 	.byte	0x04, 0x17
        /*00da*/ 	.short	(.L_44 - .L_43)
.L_43:
        /*00dc*/ 	.word	0x00000000
        /*00e0*/ 	.short	0x0000
        /*00e2*/ 	.short	0x0000
        /*00e4*/ 	.byte	0x00, 0xf4, 0x21, 0x00


	//----- nvinfo : EIATTR_AT_ENTRY_FRAGMENTS
	.align		4
.L_44:
        /*00e8*/ 	.byte	0x04, 0x4f
        /*00ea*/ 	.short	(.L_46 - .L_45)


	//   ....[0]....
.L_45:
        /*00ec*/ 	.word	0x00000004


	//----- nvinfo : EIATTR_RESERVED_SMEM_USED
	.align		4
.L_46:
        /*00f0*/ 	.byte	0x01, 0x41
	.zero		2


	//----- nvinfo : EIATTR_SPARSE_MMA_MASK
	.align		4
        /*00f4*/ 	.byte	0x03, 0x50
        /*00f6*/ 	.short	0x0000


	//----- nvinfo : EIATTR_TCGEN05_1CTA_USED
	.align		4
        /*00f8*/ 	.byte	0x01, 0x51
	.zero		2


	//----- nvinfo : EIATTR_MAXREG_COUNT
	.align		4
        /*00fc*/ 	.byte	0x03, 0x1b
        /*00fe*/ 	.short	0x00ff


	//----- nvinfo : EIATTR_NUM_BARRIERS
	.align		4
        /*0100*/ 	.byte	0x02, 0x4c
        /*0102*/ 	.byte	0x01
	.zero		1


	//----- nvinfo : EIATTR_ANNOTATIONS
	.align		4
        /*0104*/ 	.byte	0x04, 0x55
        /*0106*/ 	.short	(.L_48 - .L_47)


	//   ....[0]....
.L_47:
        /*0108*/ 	.word	0x00000001
        /*010c*/ 	.byte	0xa0, 0x09, 0x00, 0x00, 0x01, 0x00, 0x00, 0x00, 0xe0, 0x09, 0x00, 0x00, 0x01, 0x00, 0x00, 0x00
        /* <DEDUP_REMOVED lines=506> */
        /*20bc*/ 	.byte	0x40, 0xab, 0x01, 0x00, 0x01, 0x00, 0x00, 0x00, 0x60, 0xab, 0x01, 0x00


	//----- nvinfo : EIATTR_INT_WARP_WIDE_INSTR_OFFSETS
	.align		4
.L_48:
        /*20c8*/ 	.byte	0x04, 0x31
        /*20ca*/ 	.short	(.L_50 - .L_49)


	//   ....[0]....
.L_49:
        /*20cc*/ 	.word	0x00000dd0


	//   ....[1]....
        /*20d0*/ 	.word	0x00000de0


	//   ....[2]....
        /*20d4*/ 	.word	0x00009530


	//   ....[3]....
        /*20d8*/ 	.word	0x0001aa10


	//   ....[4]....
        /*20dc*/ 	.word	0x0001aa60


	//----- nvinfo : EIATTR_COOP_GROUP_MASK_REGIDS
	.align		4
.L_50:
        /*20e0*/ 	.byte	0x04, 0x29
        /*20e2*/ 	.short	(.L_52 - .L_51)


	//   ....[0]....
.L_51:
        /*20e4*/ 	.word	0xffffffff


	//   ....[1]....
        /*20e8*/ 	.word	0xffffffff


	//   ....[2]....
        /*20ec*/ 	.word	0xffffffff


	//   ....[3]....
        /*20f0*/ 	.word	0xffffffff


	//----- nvinfo : EIATTR_COOP_GROUP_INSTR_OFFSETS
	.align		4
.L_52:
        /*20f4*/ 	.byte	0x04, 0x28
        /*20f6*/ 	.short	(.L_54 - .L_53)


	//   ....[0]....
.L_53:
        /*20f8*/ 	.word	0x00000080


	//   ....[1]....
        /*20fc*/ 	.word	0x00000340


	//   ....[2]....
        /*2100*/ 	.word	0x0001a8a0


	//   ....[3]....
        /*2104*/ 	.word	0x0001ab10


	//----- nvinfo : EIATTR_VRC_CTA_INIT_COUNT
	.align		4
.L_54:
        /*2108*/ 	.byte	0x02, 0x4a
        /*210a*/ 	.byte	0x80
	.zero		1


	//----- nvinfo : EIATTR_MBARRIER_INSTR_OFFSETS
	.align		4
        /*210c*/ 	.byte	0x04, 0x39
        /*210e*/ 	.short	(.L_56 - .L_55)


	//   ....[0]....
.L_55:
        /*2110*/ 	.word	0x00000f60
        /*2114*/ 	.word	0x000000ff
        /*2118*/ 	.word	0x00000000
        /*211c*/ 	.short	0x0100
        /*211e*/ 	.byte	0x0d
	.zero		1


	//   ....[1]....
        /*2120*/ 	.word	0x000095a0
        /*2124*/ 	.word	0x000000ff
        /*2128*/ 	.word	0x00012008
        /*212c*/ 	.short	0x0100
        /*212e*/ 	.byte	0x0b
	.zero		1


	//   ....[2]....
        /*2130*/ 	.word	0x0000d3d0
        /*2134*/ 	.word	0x000000ff
        /*2138*/ 	.word	0x00000000
        /*213c*/ 	.short	0x010a
        /*213e*/ 	.byte	0x0d
	.zero		1


	//   ....[3]....
        /*2140*/ 	.word	0x00011600
        /*2144*/ 	.word	0x000000ff
        /*2148*/ 	.word	0x00000000
        /*214c*/ 	.short	0x010a
        /*214e*/ 	.byte	0x0d
	.zero		1


	//   ....[4]....
        /*2150*/ 	.word	0x000116c0
        /*2154*/ 	.word	0x000000ff
        /*2158*/ 	.word	0x00012000
        /*215c*/ 	.short	0x0108
        /*215e*/ 	.byte	0x0b
	.zero		1


	//   ....[5]....
        /*2160*/ 	.word	0x00011770
        /*2164*/ 	.word	0x000000ff
        /*2168*/ 	.word	0x00012008
        /*216c*/ 	.short	0x0108
        /*216e*/ 	.byte	0x0b
	.zero		1


	//   ....[6]....
        /*2170*/ 	.word	0x0001ab50
        /*2174*/ 	.word	0x000000ff
        /*2178*/ 	.word	0x00000000
        /*217c*/ 	.short	0x010a
        /*217e*/ 	.byte	0x0d
	.zero		1


	//   ....[7]....
        /*2180*/ 	.word	0x0001ab90
        /*2184*/ 	.word	0x000000ff
        /*2188*/ 	.word	0x00000000
        /*218c*/ 	.short	0x010a
        /*218e*/ 	.byte	0x0d
	.zero		1


	//----- nvinfo : EIATTR_NUM_MBARRIERS
	.align		4
.L_56:
        /*2190*/ 	.byte	0x03, 0x38
        /*2192*/ 	.short	0x0002


	//----- nvinfo : EIATTR_EXIT_INSTR_OFFSETS
	.align		4
        /*2194*/ 	.byte	0x04, 0x1c
        /*2196*/ 	.short	(.L_58 - .L_57)


	//   ....[0]....
.L_57:
        /*2198*/ 	.word	0x0001ab20


	//----- nvinfo : EIATTR_REQNTID
	.align		4
.L_58:
        /*219c*/ 	.byte	0x04, 0x10
        /*219e*/ 	.short	(.L_60 - .L_59)
.L_59:
        /*21a0*/ 	.word	0x00000080
        /*21a4*/ 	.word	0x00000001
        /*21a8*/ 	.word	0x00000001


	//----- nvinfo : EIATTR_CRS_STACK_SIZE
	.align		4
.L_60:
        /*21ac*/ 	.byte	0x04, 0x1e
        /*21ae*/ 	.short	(.L_62 - .L_61)
.L_61:
        /*21b0*/ 	.word	0x00000000


	//----- nvinfo : EIATTR_CBANK_PARAM_SIZE
	.align		4
.L_62:
        /*21b4*/ 	.byte	0x03, 0x19
        /*21b6*/ 	.short	0x0050


	//----- nvinfo : EIATTR_PARAM_CBANK
	.align		4
        /*21b8*/ 	.byte	0x04, 0x0a
        /*21ba*/ 	.short	(.L_64 - .L_63)
	.align		4
.L_63:
        /*21bc*/ 	.word	index@(.nv.constant0.matmul_kernel)
        /*21c0*/ 	.short	0x0380
        /*21c2*/ 	.short	0x0050


	//----- nvinfo : EIATTR_SW_WAR
	.align		4
.L_64:
        /*21c4*/ 	.byte	0x04, 0x36
        /*21c6*/ 	.short	(.L_66 - .L_65)
.L_65:
        /*21c8*/ 	.word	0x00000008
.L_66:


//--------------------- .nv.compat                --------------------------
	.section	.nv.compat,"",@"SHT_CUDA_COMPAT_INFO"
	.align	4
        /*0000*/ 	.byte	0x02, 0x02, 0x02, 0x00, 0x02, 0x05, 0x05, 0x00, 0x02, 0x03, 0x00, 0x00, 0x02, 0x06, 0x01, 0x00


//--------------------- .nv.callgraph             --------------------------
	.section	.nv.callgraph,"",@"SHT_CUDA_CALLGRAPH"
	.align	4
	.sectionentsize	8
	.align		4
        /*0000*/ 	.word	0x00000000
	.align		4
        /*0004*/ 	.word	0xffffffff
	.align		4
        /*0008*/ 	.word	0x00000000
	.align		4
        /*000c*/ 	.word	0xfffffffe
	.align		4
        /*0010*/ 	.word	0x00000000
	.align		4
        /*0014*/ 	.word	0xfffffffd
	.align		4
        /*0018*/ 	.word	0x00000000
	.align		4
        /*001c*/ 	.word	0xfffffffc


//--------------------- .text.matmul_kernel       --------------------------
	.section	.text.matmul_kernel,"ax",@progbits
	.align	128
        .global         matmul_kernel
        .type           matmul_kernel,@function
        .size           matmul_kernel,(.L_x_20 - matmul_kernel)
        .other          matmul_kernel,@"STO_CUDA_ENTRY STV_DEFAULT"
matmul_kernel:
.text.matmul_kernel:
[----:B------:R-:W0:Y:S01]  /*0000*/  LDC R1, c[0x0][0x37c] ;  /* 0x0000df00ff017b82 */ /* 0x000e220000000800 */
[----:B------:R-:W1:Y:S01]  /*0010*/  S2R R0, SR_TID.X ;  /* 0x0000000000007919 */ /* 0x000e620000002100 */
[----:B0-----:R-:W-:Y:S01]  /*0020*/  VIADD R1, R1, 0xfffffa20 ;  /* 0xfffffa2001017836 */ /* 0x001fe20000000000 */
[----:B------:R-:W0:Y:S01]  /*0030*/  LDCU.64 UR20, c[0x0][0x358] ;  /* 0x00006b00ff1477ac */ /* 0x000e220008000a00 */
[----:B-1----:R-:W-:-:S13]  /*0040*/  ISETP.GE.U32.AND P0, PT, R0, 0x20, PT ;  /* 0x000000200000780c */ /* 0x002fda0003f06070 */
[----:B------:R-:W-:Y:S02]  /*0050*/  VOTEU.ANY UP0, P0 ;  /* 0x0000000000ff7886 */ /* 0x000fe40000000100 */
[----:B------:R-:W-:Y:S05]  /*0060*/  BRA.U UP0, `(.L_x_0) ;  /* 0x0000000100b87547 */ /* 0x000fea000b800000 */
[----:B------:R-:W1:Y:S01]  /*0070*/  S2UR UR6, SR_CgaCtaId ;  /* 0x00000000000679c3 */ /* 0x000e620000008800 */
[----:B------:R-:W-:Y:S01]  /*0080*/  NOP ;  /* 0x0000000000007918 */ /* 0x000fe20000000000 */
[----:B------:R-:W-:Y:S02]  /*0090*/  UMOV UR4, 0x40 ;  /* 0x0000004000047882 */ /* 0x000fe40000000000 */
[----:B-1----:R-:W-:-:S09]  /*00a0*/  ULEA UR4, UR6, UR4, 0x18 ;  /* 0x0000000406047291 */ /* 0x002fd2000f8ec0ff */
[----:B------:R-:W1:Y:S01]  /*00b0*/  LDS.U8 R0, [UR4] ;  /* 0x00000004ff007984 */ /* 0x000e620008000000 */
[----:B------:R-:W-:Y:S02]  /*00c0*/  UMOV UR4, 0x400 ;  /* 0x0000040000047882 */ /* 0x000fe40000000000 */
[----:B------:R-:W-:Y:S01]  /*00d0*/  ULEA UR4, UR6, UR4, 0x18 ;  /* 0x0000000406047291 */ /* 0x000fe2000f8ec0ff */
[----:B-1----:R-:W-:-:S13]  /*00e0*/  ISETP.NE.AND P0, PT, R0, RZ, PT ;  /* 0x000000ff0000720c */ /* 0x002fda0003f05270 */
[----:B------:R-:W-:Y:S05]  /*00f0*/  @P0 BRA `(.L_x_1) ;  /* 0x00000000007c0947 */ /* 0x000fea0003800000 */
[----:B------:R-:W-:-:S13]  /*0100*/  ELECT P0, URZ, PT ;  /* 0x0000000000ff782f */ /* 0x000fda0003800000 */
[----:B------:R-:W-:Y:S05]  /*0110*/  @!P0 BRA `(.L_x_2) ;  /* 0x0000000000848947 */ /* 0x000fea0003800000 */
[----:B------:R-:W-:Y:S01]  /*0120*/  UMOV UR5, 0x8 ;  /* 0x0000000800057882 */ /* 0x000fe20000000000 */
[----:B------:R-:W-:Y:S02]  /*0130*/  IMAD.MOV.U32 R4, RZ, RZ, 0x1 ;  /* 0x00000001ff047424 */ /* 0x000fe400078e00ff */
[----:B------:R-:W-:Y:S02]  /*0140*/  IMAD.MOV.U32 R5, RZ, RZ, 0xff ;  /* 0x000000ffff057424 */ /* 0x000fe400078e00ff */
[----:B------:R-:W-:Y:S04]  /*0150*/  DEPBAR.LE SB1, 0x36 ;  /* 0x00009d800000791a */ /* 0x000fe80000000000 */
[----:B------:R-:W1:Y:S02]  /*0160*/  UTCATOMSWS.FIND_AND_SET.ALIGN UP1, UR5, UR5 ;  /* 0x00000005000575e3 */ /* 0x000e640008020800 */
[----:B-1----:R-:W-:-:S04]  /*0170*/  PLOP3.LUT P0, PT, PT, PT, UP1, 0x80, 0x8 ;  /* 0x000000000008781c */ /* 0x002fc80003f0f018 */
[----:B------:R-:W-:-:S04]  /*0180*/  SEL R0, RZ, 0xffffffff, !P0 ;  /* 0xffffffffff007807 */ /* 0x000fc80004000000 */
[----:B------:R-:W-:Y:S01]  /*0190*/  ISETP.NE.AND P0, PT, R0, RZ, PT ;  /* 0x000000ff0000720c */ /* 0x000fe20003f05270 */
[----:B------:R-:W-:-:S12]  /*01a0*/  IMAD.U32 R0, RZ, RZ, UR5 ;  /* 0x00000005ff007e24 */ /* 0x000fd8000f8e00ff */
[----:B------:R-:W-:Y:S05]  /*01b0*/  @P0 BRA `(.L_x_3) ;  /* 0x0000000000240947 */ /* 0x000fea0003800000 */
.L_x_4:
[----:B------:R-:W-:Y:S05]  /*01c0*/  NANOSLEEP 0x64 ;  /* 0x000000640000795d */ /* 0x000fea0003800000 */
[----:B------:R-:W-:-:S05]  /*01d0*/  UMOV UR5, 0x8 ;  /* 0x0000000800057882 */ /* 0x000fca0000000000 */
[----:B------:R-:W-:Y:S04]  /*01e0*/  DEPBAR.LE SB1, 0x36 ;  /* 0x00009d800000791a */ /* 0x000fe80000000000 */
[----:B------:R-:W1:Y:S02]  /*01f0*/  UTCATOMSWS.FIND_AND_SET.ALIGN UP1, UR5, UR5 ;  /* 0x00000005000575e3 */ /* 0x000e640008020800 */
[----:B-1----:R-:W-:-:S04]  /*0200*/  PLOP3.LUT P0, PT, PT, PT, UP1, 0x80, 0x8 ;  /* 0x000000000008781c */ /* 0x002fc80003f0f018 */
[----:B------:R-:W-:-:S04]  /*0210*/  SEL R0, RZ, 0xffffffff, !P0 ;  /* 0xffffffffff007807 */ /* 0x000fc80004000000 */
[----:B------:R-:W-:Y:S01]  /*0220*/  ISETP.NE.AND P0, PT, R0, RZ, PT ;  /* 0x000000ff0000720c */ /* 0x000fe20003f05270 */
[----:B------:R-:W-:-:S12]  /*0230*/  IMAD.U32 R0, RZ, RZ, UR5 ;  /* 0x00000005ff007e24 */ /* 0x000fd8000f8e00ff */
[----:B------:R-:W-:Y:S05]  /*0240*/  @!P0 BRA `(.L_x_4) ;  /* 0xfffffffc00dc8947 */ /* 0x000fea000383ffff */
.L_x_3:
[C---:B------:R-:W-:Y:S01]  /*0250*/  VIADD R3, R0.reuse, 0x10 ;  /* 0x0000001000037836 */ /* 0x040fe20000000000 */
[----:B------:R-:W-:Y:S01]  /*0260*/  UMOV UR5, 0x50 ;  /* 0x0000005000057882 */ /* 0x000fe20000000000 */
[----:B------:R-:W-:Y:S01]  /*0270*/  SHF.L.U32 R2, R5, R0, RZ ;  /* 0x0000000005027219 */ /* 0x000fe200000006ff */
[----:B------:R-:W-:Y:S01]  /*0280*/  ULEA UR5, UR6, UR5, 0x18 ;  /* 0x0000000506057291 */ /* 0x000fe2000f8ec0ff */
[----:B------:R-:W-:Y:S01]  /*0290*/  IMAD.SHL.U32 R0, R0, 0x20, RZ ;  /* 0x0000002000007824 */ /* 0x000fe200078e00ff */
[----:B------:R-:W-:-:S04]  /*02a0*/  SHF.L.U32 R3, R4, R3, RZ ;  /* 0x0000000304037219 */ /* 0x000fc800000006ff */
[----:B------:R-:W-:-:S05]  /*02b0*/  LOP3.LUT R2, R3, R2, RZ, 0xfc, !PT ;  /* 0x0000000203027212 */ /* 0x000fca00078efcff */
[----:B------:R1:W-:Y:S04]  /*02c0*/  ATOMS.OR RZ, [UR5], R2 ;  /* 0x00000002ffff798c */ /* 0x0003e8000b000005 */
[----:B------:R1:W-:Y:S01]  /*02d0*/  STS [UR4], R0 ;  /* 0x00000000ff007988 */ /* 0x0003e20008000804 */
[----:B------:R-:W-:Y:S05]  /*02e0*/  BRA `(.L_x_2) ;  /* 0x0000000000107947 */ /* 0x000fea0003800000 */
.L_x_1:
[----:B------:R-:W-:Y:S01]  /*02f0*/  IMAD.MOV.U32 R0, RZ, RZ, -0x1 ;  /* 0xffffffffff007424 */ /* 0x000fe200078e00ff */
[----:B------:R-:W-:-:S04]  /*0300*/  MOV R2, 0x330 ;  /* 0x0000033000027802 */ /* 0x000fc80000000f00 */
[----:B------:R1:W-:Y:S03]  /*0310*/  STS [UR4], R0 ;  /* 0x00000000ff007988 */ /* 0x0003e60008000804 */
[----:B01----:R-:W-:Y:S05]  /*0320*/  CALL.REL.NOINC `($__internal_1_$__cuda_sm10x_tcgen05_guardrail_trap_phase_invalid_during_alloc) ;  /* 0x000001a800307944 */ /* 0x003fea0003c00000 */
.L_x_2:
[----:B------:R-:W-:Y:S05]  /*0330*/  WARPSYNC.ALL ;  /* 0x0000000000007948 */ /* 0x000fea0003800000 */
[----:B------:R-:W-:Y:S01]  /*0340*/  NOP ;  /* 0x0000000000007918 */ /* 0x000fe20000000000 */
.L_x_0:
[----:B------:R-:W2:Y:S01]  /*0350*/  LDC.64 R30, c[0x0][0x398] ;  /* 0x0000e600ff1e7b82 */ /* 0x000ea20000000a00 */
[----:B------:R-:W3:Y:S01]  /*0360*/  S2R R5, SR_CTAID.X ;  /* 0x0000000000057919 */ /* 0x000ee20000002500 */
[----:B------:R-:W-:Y:S01]  /*0370*/  UMOV UR11, 0x400 ;  /* 0x00000400000b7882 */ /* 0x000fe20000000000 */
[----:B------:R-:W-:Y:S01]  /*0380*/  PRMT R114, RZ, 0x7610, R114 ;  /* 0x00007610ff727816 */ /* 0x000fe20000000072 */
[----:B------:R-:W-:Y:S01]  /*0390*/  UMOV UR6, 0x1 ;  /* 0x0000000100067882 */ /* 0x000fe20000000000 */
[----:B------:R-:W4:Y:S01]  /*03a0*/  S2R R71, SR_TID.X ;  /* 0x0000000000477919 */ /* 0x000f220000002100 */
[----:B------:R-:W1:Y:S02]  /*03b0*/  LDCU.128 UR16, c[0x0][0x380] ;  /* 0x00007000ff1077ac */ /* 0x000e640008000c00 */
[----:B------:R-:W5:Y:S08]  /*03c0*/  S2UR UR4, SR_CgaCtaId ;  /* 0x00000000000479c3 */ /* 0x000f700000008800 */
[----:B------:R-:W0:Y:S01]  /*03d0*/  LDC.64 R14, c[0x0][0x3a0] ;  /* 0x0000e800ff0e7b82 */ /* 0x000e220000000a00 */
[----:B-12---:R-:W-:-:S07]  /*03e0*/  VIADD R0, R31, 0x1ff ;  /* 0x000001ff1f007836 */ /* 0x006fce0000000000 */
[----:B------:R-:W1:Y:S01]  /*03f0*/  LDC.64 R164, c[0x0][0x3a8] ;  /* 0x0000ea00ffa47b82 */ /* 0x000e620000000a00 */
[----:B------:R-:W-:Y:S01]  /*0400*/  SHF.R.S32.HI R3, RZ, 0x1f, R0 ;  /* 0x0000001fff037819 */ /* 0x000fe20000011400 */
[----:B-----5:R-:W-:-:S03]  /*0410*/  ULEA UR11, UR4, UR11, 0x18 ;  /* 0x0000000b040b7291 */ /* 0x020fc6000f8ec0ff */
[----:B------:R-:W-:Y:S02]  /*0420*/  LEA.HI R3, R3, R0, RZ, 0x9 ;  /* 0x0000000003037211 */ /* 0x000fe400078f48ff */
[----:B---3--:R-:W-:Y:S01]  /*0430*/  IABS R8, R5 ;  /* 0x0000000500087213 */ /* 0x008fe20000000000 */
[----:B------:R-:W-:Y:S01]  /*0440*/  UIADD3 UR13, UPT, UPT, UR11, 0x12000, URZ ;  /* 0x000120000b0d7890 */ /* 0x000fe2000fffe0ff */
[----:B------:R-:W-:Y:S02]  /*0450*/  SHF.R.S32.HI R3, RZ, 0x9, R3 ;  /* 0x00000009ff037819 */ /* 0x000fe40000011403 */
[----:B----4-:R-:W-:Y:S01]  /*0460*/  LOP3.LUT R115, R71, 0x3f, RZ, 0xc0, !PT ;  /* 0x0000003f47737812 */ /* 0x010fe200078ec0ff */
[----:B0-----:R-:W-:Y:S01]  /*0470*/  IMAD.MOV.U32 R112, RZ, RZ, R14 ;  /* 0x000000ffff707224 */ /* 0x001fe200078e000e */
[----:B------:R-:W-:Y:S01]  /*0480*/  SHF.R.U32.HI R116, RZ, 0x5, R71 ;  /* 0x00000005ff747819 */ /* 0x000fe20000011647 */
[----:B------:R-:W-:-:S05]  /*0490*/  IMAD.SHL.U32 R4, R3, 0x8, RZ ;  /* 0x0000000803047824 */ /* 0x000fca00078e00ff */
[-C--:B------:R-:W-:Y:S02]  /*04a0*/  IABS R7, R4.reuse ;  /* 0x0000000400077213 */ /* 0x080fe40000000000 */
[----:B------:R-:W-:Y:S02]  /*04b0*/  IABS R10, R4 ;  /* 0x00000004000a7213 */ /* 0x000fe40000000000 */
[----:B------:R-:W0:Y:S08]  /*04c0*/  I2F.RP R0, R7 ;  /* 0x0000000700007306 */ /* 0x000e300000209400 */
[----:B0-----:R-:W0:Y:S02]  /*04d0*/  MUFU.RCP R0, R0 ;  /* 0x0000000000007308 */ /* 0x001e240000001000 */
[----:B0-----:R-:W-:-:S02]  /*04e0*/  VIADD R2, R0, 0xffffffe ;  /* 0x0ffffffe00027836 */ /* 0x001fc40000000000 */
[----:B------:R-:W-:Y:S01]  /*04f0*/  IMAD.MOV R0, RZ, RZ, -R10 ;  /* 0x000000ffff007224 */ /* 0x000fe200078e0a0a */
[----:B------:R-:W-:-:S03]  /*0500*/  IABS R10, R30 ;  /* 0x0000001e000a7213 */ /* 0x000fc60000000000 */
[----:B------:R0:W2:Y:S02]  /*0510*/  F2I.FTZ.U32.TRUNC.NTZ R3, R2 ;  /* 0x0000000200037305 */ /* 0x0000a4000021f000 */
[----:B0-----:R-:W-:Y:S02]  /*0520*/  IMAD.MOV.U32 R2, RZ, RZ, RZ ;  /* 0x000000ffff027224 */ /* 0x001fe400078e00ff */
[----:B--2---:R-:W-:-:S04]  /*0530*/  IMAD.MOV R6, RZ, RZ, -R3 ;  /* 0x000000ffff067224 */ /* 0x004fc800078e0a03 */
[----:B------:R-:W-:Y:S02]  /*0540*/  IMAD R9, R6, R7, RZ ;  /* 0x0000000706097224 */ /* 0x000fe400078e02ff */
[----:B------:R-:W-:Y:S02]  /*0550*/  IMAD.MOV.U32 R6, RZ, RZ, R8 ;  /* 0x000000ffff067224 */ /* 0x000fe400078e0008 */
[----:B------:R-:W-:-:S06]  /*0560*/  IMAD.HI.U32 R3, R3, R9, R2 ;  /* 0x0000000903037227 */ /* 0x000fcc00078e0002 */
[----:B------:R-:W-:-:S04]  /*0570*/  IMAD.HI.U32 R3, R3, R6, RZ ;  /* 0x0000000603037227 */ /* 0x000fc800078e00ff */
[----:B------:R-:W-:Y:S01]  /*0580*/  IMAD R0, R3, R0, R6 ;  /* 0x0000000003007224 */ /* 0x000fe200078e0206 */
[----:B------:R-:W-:Y:S04]  /*0590*/  BAR.SYNC.DEFER_BLOCKING 0x0 ;  /* 0x0000000000007b1d */ /* 0x000fe80000010000 */
[----:B------:R-:W-:-:S13]  /*05a0*/  ISETP.GT.U32.AND P1, PT, R7, R0, PT ;  /* 0x000000000700720c */ /* 0x000fda0003f24070 */
[----:B------:R-:W-:Y:S02]  /*05b0*/  @!P1 IMAD.IADD R0, R0, 0x1, -R7 ;  /* 0x0000000100009824 */ /* 0x000fe400078e0a07 */
[----:B------:R-:W-:Y:S01]  /*05c0*/  @!P1 VIADD R3, R3, 0x1 ;  /* 0x0000000103039836 */ /* 0x000fe20000000000 */
[----:B------:R-:W-:Y:S02]  /*05d0*/  ISETP.NE.AND P1, PT, R4, RZ, PT ;  /* 0x000000ff0400720c */ /* 0x000fe40003f25270 */
[----:B------:R-:W-:Y:S02]  /*05e0*/  ISETP.GE.U32.AND P0, PT, R0, R7, PT ;  /* 0x000000070000720c */ /* 0x000fe40003f06070 */
[----:B------:R-:W-:-:S04]  /*05f0*/  LOP3.LUT R0, R5, R4, RZ, 0x3c, !PT ;  /* 0x0000000405007212 */ /* 0x000fc800078e3cff */
[----:B------:R-:W-:Y:S01]  /*0600*/  ISETP.GE.AND P2, PT, R0, RZ, PT ;  /* 0x000000ff0000720c */ /* 0x000fe20003f46270 */
[----:B------:R-:W-:-:S06]  /*0610*/  VIADD R0, R30, 0x3f ;  /* 0x0000003f1e007836 */ /* 0x000fcc0000000000 */
[----:B------:R-:W-:-:S04]  /*0620*/  @P0 VIADD R3, R3, 0x1 ;  /* 0x0000000103030836 */ /* 0x000fc80000000000 */
[----:B------:R-:W-:Y:S01]  /*0630*/  IMAD.MOV.U32 R2, RZ, RZ, R3 ;  /* 0x000000ffff027224 */ /* 0x000fe200078e0003 */
[----:B------:R-:W-:-:S03]  /*0640*/  SHF.R.S32.HI R3, RZ, 0x1f, R0 ;  /* 0x0000001fff037819 */ /* 0x000fc60000011400 */
[----:B------:R-:W-:Y:S01]  /*0650*/  @!P2 IMAD.MOV R2, RZ, RZ, -R2 ;  /* 0x000000ffff02a224 */ /* 0x000fe200078e0a02 */
[----:B------:R-:W-:Y:S02]  /*0660*/  @!P1 LOP3.LUT R2, RZ, R4, RZ, 0x33, !PT ;  /* 0x00000004ff029212 */ /* 0x000fe400078e33ff */
[----:B------:R-:W-:-:S03]  /*0670*/  LEA.HI R3, R3, R0, RZ, 0x6 ;  /* 0x0000000003037211 */ /* 0x000fc600078f30ff */
[----:B------:R-:W-:Y:S02]  /*0680*/  IMAD.SHL.U32 R6, R2, 0x8, RZ ;  /* 0x0000000802067824 */ /* 0x000fe400078e00ff */
[----:B------:R-:W-:-:S03]  /*0690*/  IMAD.MOV R2, RZ, RZ, -R2 ;  /* 0x000000ffff027224 */ /* 0x000fc600078e0a02 */
[----:B------:R-:W-:Y:S01]  /*06a0*/  LEA.HI.SX32 R3, R3, -R6, 0x1a ;  /* 0x8000000603037211 */ /* 0x000fe200078fd2ff */
[----:B------:R-:W-:-:S03]  /*06b0*/  IMAD R8, R4, R2, R5 ;  /* 0x0000000204087224 */ /* 0x000fc600078e0205 */
[----:B------:R-:W-:-:S04]  /*06c0*/  VIMNMX R11, PT, PT, R3, 0x8, PT ;  /* 0x00000008030b7848 */ /* 0x000fc80003fe0100 */
[-C--:B------:R-:W-:Y:S02]  /*06d0*/  IABS R7, R11.reuse ;  /* 0x0000000b00077213 */ /* 0x080fe40000000000 */
[----:B------:R-:W-:Y:S02]  /*06e0*/  IABS R4, R11 ;  /* 0x0000000b00047213 */ /* 0x000fe40000000000 */
[----:B------:R-:W0:Y:S08]  /*06f0*/  I2F.RP R0, R7 ;  /* 0x0000000700007306 */ /* 0x000e300000209400 */
[----:B0-----:R-:W0:Y:S02]  /*0700*/  MUFU.RCP R0, R0 ;  /* 0x0000000000007308 */ /* 0x001e240000001000 */
[----:B0-----:R-:W-:-:S02]  /*0710*/  VIADD R3, R0, 0xffffffe ;  /* 0x0ffffffe00037836 */ /* 0x001fc40000000000 */
[----:B------:R-:W-:-:S04]  /*0720*/  IMAD.MOV R0, RZ, RZ, -R4 ;  /* 0x000000ffff007224 */ /* 0x000fc800078e0a04 */
[----:B------:R-:W0:Y:S02]  /*0730*/  F2I.FTZ.U32.TRUNC.NTZ R3, R3 ;  /* 0x0000000300037305 */ /* 0x000e24000021f000 */
[----:B0-----:R-:W-:-:S04]  /*0740*/  IMAD.MOV R9, RZ, RZ, -R3 ;  /* 0x000000ffff097224 */ /* 0x001fc800078e0a03 */
[----:B------:R-:W-:Y:S01]  /*0750*/  IMAD.MOV.U32 R2, RZ, RZ, R9 ;  /* 0x000000ffff027224 */ /* 0x000fe200078e0009 */
[----:B------:R-:W-:-:S03]  /*0760*/  IABS R9, R8 ;  /* 0x0000000800097213 */ /* 0x000fc60000000000 */
[----:B------:R-:W-:Y:S02]  /*0770*/  IMAD R5, R2, R7, RZ ;  /* 0x0000000702057224 */ /* 0x000fe400078e02ff */
[----:B------:R-:W-:-:S04]  /*0780*/  IMAD.MOV.U32 R2, RZ, RZ, RZ ;  /* 0x000000ffff027224 */ /* 0x000fc800078e00ff */
[----:B------:R-:W-:Y:S02]  /*0790*/  IMAD.HI.U32 R2, R3, R5, R2 ;  /* 0x0000000503027227 */ /* 0x000fe400078e0002 */
[----:B------:R-:W0:Y:S04]  /*07a0*/  I2F.RP R3, R10 ;  /* 0x0000000a00037306 */ /* 0x000e280000209400 */
[----:B------:R-:W-:-:S04]  /*07b0*/  IMAD.HI.U32 R2, R2, R9, RZ ;  /* 0x0000000902027227 */ /* 0x000fc800078e00ff */
[----:B------:R-:W-:-:S05]  /*07c0*/  IMAD R0, R2, R0, R9 ;  /* 0x0000000002007224 */ /* 0x000fca00078e0209 */
[----:B------:R-:W-:Y:S01]  /*07d0*/  ISETP.GT.U32.AND P1, PT, R7, R0, PT ;  /* 0x000000000700720c */ /* 0x000fe20003f24070 */
[----:B0-----:R-:W0:-:S12]  /*07e0*/  MUFU.RCP R3, R3 ;  /* 0x0000000300037308 */ /* 0x001e180000001000 */
[----:B------:R-:W-:Y:S02]  /*07f0*/  @!P1 IMAD.IADD R0, R0, 0x1, -R7 ;  /* 0x0000000100009824 */ /* 0x000fe400078e0a07 */
[----:B------:R-:W-:Y:S01]  /*0800*/  @!P1 VIADD R2, R2, 0x1 ;  /* 0x0000000102029836 */ /* 0x000fe20000000000 */
[----:B------:R-:W-:Y:S02]  /*0810*/  ISETP.NE.AND P1, PT, R11, RZ, PT ;  /* 0x000000ff0b00720c */ /* 0x000fe40003f25270 */
[----:B------:R-:W-:Y:S01]  /*0820*/  ISETP.GE.U32.AND P0, PT, R0, R7, PT ;  /* 0x000000070000720c */ /* 0x000fe20003f06070 */
[----:B0-----:R-:W-:Y:S01]  /*0830*/  VIADD R4, R3, 0xffffffe ;  /* 0x0ffffffe03047836 */ /* 0x001fe20000000000 */
[----:B------:R-:W-:-:S03]  /*0840*/  LOP3.LUT R0, R8, R11, RZ, 0x3c, !PT ;  /* 0x0000000b08007212 */ /* 0x000fc600078e3cff */
[----:B------:R0:W2:Y:S01]  /*0850*/  F2I.FTZ.U32.TRUNC.NTZ R5, R4 ;  /* 0x0000000400057305 */ /* 0x0000a2000021f000 */
[----:B------:R-:W-:-:S07]  /*0860*/  ISETP.GE.AND P2, PT, R0, RZ, PT ;  /* 0x000000ff0000720c */ /* 0x000fce0003f46270 */
[----:B------:R-:W-:Y:S02]  /*0870*/  @P0 VIADD R2, R2, 0x1 ;  /* 0x0000000102020836 */ /* 0x000fe40000000000 */
[----:B0-----:R-:W-:Y:S02]  /*0880*/  IMAD.MOV.U32 R4, RZ, RZ, RZ ;  /* 0x000000ffff047224 */ /* 0x001fe400078e00ff */
[----:B------:R-:W-:Y:S01]  /*0890*/  IMAD.MOV.U32 R9, RZ, RZ, R2 ;  /* 0x000000ffff097224 */ /* 0x000fe200078e0002 */
[----:B------:R-:W-:Y:S01]  /*08a0*/  IABS R2, R31 ;  /* 0x0000001f00027213 */ /* 0x000fe20000000000 */
[----:B--2---:R-:W-:Y:S02]  /*08b0*/  IMAD.MOV R3, RZ, RZ, -R5 ;  /* 0x000000ffff037224 */ /* 0x004fe400078e0a05 */
[----:B------:R-:W-:Y:S01]  /*08c0*/  @!P2 IMAD.MOV R9, RZ, RZ, -R9 ;  /* 0x000000ffff09a224 */ /* 0x000fe200078e0a09 */
[----:B------:R-:W-:Y:S01]  /*08d0*/  @!P1 LOP3.LUT R9, RZ, R11, RZ, 0x33, !PT ;  /* 0x0000000bff099212 */ /* 0x000fe200078e33ff */
[----:B------:R-:W-:-:S04]  /*08e0*/  IMAD R3, R3, R10, RZ ;  /* 0x0000000a03037224 */ /* 0x000fc800078e02ff */
[----:B------:R-:W-:Y:S02]  /*08f0*/  IMAD.MOV R0, RZ, RZ, -R9 ;  /* 0x000000ffff007224 */ /* 0x000fe400078e0a09 */
[----:B------:R-:W-:Y:S01]  /*0900*/  IMAD.HI.U32 R4, R5, R3, R4 ;  /* 0x0000000305047227 */ /* 0x000fe200078e0004 */
[----:B------:R-:W-:-:S03]  /*0910*/  SHF.R.U32.HI R5, RZ, 0x5, R71 ;  /* 0x00000005ff057819 */ /* 0x000fc60000011647 */
[----:B------:R-:W-:Y:S01]  /*0920*/  IMAD R0, R11, R0, R8 ;  /* 0x000000000b007224 */ /* 0x000fe200078e0208 */
[----:B------:R-:W-:Y:S01]  /*0930*/  SGXT.U32 R5, R5, 0x2 ;  /* 0x000000020505781a */ /* 0x000fe20000000000 */
[----:B------:R-:W0:Y:S01]  /*0940*/  I2F.RP R8, R2 ;  /* 0x0000000200087306 */ /* 0x000e220000209400 */
[----:B------:R-:W-:Y:S02]  /*0950*/  IMAD.SHL.U32 R13, R9, 0x200, RZ ;  /* 0x00000200090d7824 */ /* 0x000fe400078e00ff */
[----:B------:R-:W-:-:S03]  /*0960*/  IMAD.IADD R0, R6, 0x1, R0 ;  /* 0x0000000106007824 */ /* 0x000fc600078e0200 */
[----:B------:R-:W-:Y:S01]  /*0970*/  LOP3.LUT R5, R13, R5, RZ, 0xfc, !PT ;  /* 0x000000050d057212 */ /* 0x000fe200078efcff */
[----:B------:R-:W-:-:S05]  /*0980*/  IMAD R12, R0, 0x40, R115 ;  /* 0x00000040000c7824 */ /* 0x000fca00078e0273 */
[----:B------:R-:W-:Y:S01]  /*0990*/  IABS R0, R12 ;  /* 0x0000000c00007213 */ /* 0x000fe20000000000 */
[----:B------:R-:W-:Y:S01]  /*09a0*/  STL [R1+0x254], R12 ;  /* 0x0002540c01007387 */ /* 0x000fe20000100800 */
[----:B------:R-:W-:Y:S01]  /*09b0*/  ISETP.GE.AND P1, PT, R12, RZ, PT ;  /* 0x000000ff0c00720c */ /* 0x000fe20003f26270 */
[----:B0-----:R-:W0:Y:S02]  /*09c0*/  MUFU.RCP R8, R8 ;  /* 0x0000000800087308 */ /* 0x001e240000001000 */
[----:B------:R-:W-:Y:S01]  /*09d0*/  IMAD.MOV.U32 R3, RZ, RZ, R0 ;  /* 0x000000ffff037224 */ /* 0x000fe200078e0000 */
[----:B------:R-:W-:Y:S03]  /*09e0*/  STL [R1+0x250], R13 ;  /* 0x0002500d01007387 */ /* 0x000fe60000100800 */
[----:B------:R-:W-:Y:S01]  /*09f0*/  IMAD.HI.U32 R4, R4, R3, RZ ;  /* 0x0000000304047227 */ /* 0x000fe200078e00ff */
[----:B------:R-:W-:Y:S03]  /*0a00*/  STL [R1+0x1a0], R14 ;  /* 0x0001a00e01007387 */ /* 0x000fe60000100800 */
[----:B------:R-:W-:-:S04]  /*0a10*/  IMAD.MOV R4, RZ, RZ, -R4 ;  /* 0x000000ffff047224 */ /* 0x000fc800078e0a04 */
[----:B------:R-:W-:Y:S02]  /*0a20*/  IMAD R3, R10, R4, R3 ;  /* 0x000000040a037224 */ /* 0x000fe400078e0203 */
[----:B------:R-:W-:Y:S02]  /*0a30*/  IMAD.SHL.U32 R4, R116, 0x200000, RZ ;  /* 0x0020000074047824 */ /* 0x000fe400078e00ff */
[----:B0-----:R-:W-:Y:S01]  /*0a40*/  VIADD R6, R8, 0xffffffe ;  /* 0x0ffffffe08067836 */ /* 0x001fe20000000000 */
[----:B------:R-:W-:Y:S01]  /*0a50*/  ISETP.GT.U32.AND P0, PT, R10, R3, PT ;  /* 0x000000030a00720c */ /* 0x000fe20003f04070 */
[----:B------:R-:W0:Y:S01]  /*0a60*/  LDS R8, [UR11] ;  /* 0x0000000bff087984 */ /* 0x000e220008000800 */
[----:B------:R-:W-:Y:S01]  /*0a70*/  LOP3.LUT R4, R4, 0x600000, RZ, 0xc0, !PT ;  /* 0x0060000004047812 */ /* 0x000fe200078ec0ff */
[----:B------:R2:W3:Y:S03]  /*0a80*/  F2I.FTZ.U32.TRUNC.NTZ R7, R6 ;  /* 0x0000000600077305 */ /* 0x0004e6000021f000 */
[----:B------:R-:W-:-:S02]  /*0a90*/  R2UR UR12, R4 ;  /* 0x00000000040c72ca */ /* 0x000fc400000e0000 */
[----:B------:R-:W-:Y:S01]  /*0aa0*/  SHF.R.U32.HI R4, RZ, 0x6, R71 ;  /* 0x00000006ff047819 */ /* 0x000fe20000011647 */
[----:B--2---:R-:W-:-:S03]  /*0ab0*/  IMAD.MOV.U32 R6, RZ, RZ, RZ ;  /* 0x000000ffff067224 */ /* 0x004fc600078e00ff */
[----:B------:R-:W-:Y:S01]  /*0ac0*/  SGXT.U32 R18, R4, 0x1 ;  /* 0x000000010412781a */ /* 0x000fe20000000000 */
[----:B------:R-:W-:Y:S02]  /*0ad0*/  @!P0 IMAD.IADD R3, R3, 0x1, -R10 ;  /* 0x0000000103038824 */ /* 0x000fe400078e0a0a */
[----:B------:R-:W-:Y:S02]  /*0ae0*/  VIADD R4, R112, 0x1f ;  /* 0x0000001f70047836 */ /* 0x000fe40000000000 */
[----:B---3--:R-:W-:Y:S01]  /*0af0*/  IMAD.MOV R11, RZ, RZ, -R7 ;  /* 0x000000ffff0b7224 */ /* 0x008fe200078e0a07 */
[----:B------:R-:W-:Y:S01]  /*0b00*/  BAR.SYNC.DEFER_BLOCKING 0x0 ;  /* 0x0000000000007b1d */ /* 0x000fe20000010000 */
[----:B------:R-:W-:Y:S02]  /*0b10*/  ISETP.GT.U32.AND P0, PT, R10, R3, PT ;  /* 0x000000030a00720c */ /* 0x000fe40003f04070 */
[----:B------:R-:W-:-:S04]  /*0b20*/  IMAD R9, R11, R2, RZ ;  /* 0x000000020b097224 */ /* 0x000fc800078e02ff */
[----:B------:R-:W-:Y:S01]  /*0b30*/  IMAD.HI.U32 R0, R7, R9, R6 ;  /* 0x0000000907007227 */ /* 0x000fe200078e0006 */
[----:B------:R-:W-:-:S04]  /*0b40*/  LOP3.LUT R9, R5, 0x1fc, RZ, 0xfc, !PT ;  /* 0x000001fc05097812 */ /* 0x000fc800078efcff */
[----:B------:R-:W-:Y:S02]  /*0b50*/  IABS R7, R9 ;  /* 0x0000000900077213 */ /* 0x000fe40000000000 */
[----:B------:R-:W-:Y:S01]  /*0b60*/  @!P0 IMAD.IADD R3, R3, 0x1, -R10 ;  /* 0x0000000103038824 */ /* 0x000fe200078e0a0a */
[----:B------:R-:W-:Y:S01]  /*0b70*/  ISETP.NE.AND P0, PT, R30, RZ, PT ;  /* 0x000000ff1e00720c */ /* 0x000fe20003f05270 */
[----:B------:R-:W-:Y:S01]  /*0b80*/  IMAD.MOV.U32 R10, RZ, RZ, R15 ;  /* 0x000000ffff0a7224 */ /* 0x000fe200078e000f */
[----:B------:R-:W-:Y:S01]  /*0b90*/  ISETP.GE.AND P2, PT, R9, RZ, PT ;  /* 0x000000ff0900720c */ /* 0x000fe20003f46270 */
[----:B------:R-:W-:Y:S02]  /*0ba0*/  IMAD.MOV.U32 R6, RZ, RZ, R3 ;  /* 0x000000ffff067224 */ /* 0x000fe400078e0003 */
[----:B------:R-:W-:Y:S01]  /*0bb0*/  IMAD.HI.U32 R3, R0, R7, RZ ;  /* 0x0000000700037227 */ /* 0x000fe200078e00ff */
[----:B0-----:R-:W-:-:S03]  /*0bc0*/  R2UR UR10, R8 ;  /* 0x00000000080a72ca */ /* 0x001fc600000e0000 */
[----:B------:R-:W-:Y:S01]  /*0bd0*/  @!P1 IMAD.MOV R6, RZ, RZ, -R6 ;  /* 0x000000ffff069224 */ /* 0x000fe200078e0a06 */
[----:B------:R-:W-:Y:S01]  /*0be0*/  LOP3.LUT P1, RZ, R71, 0x7f, RZ, 0xc0, !PT ;  /* 0x0000007f47ff7812 */ /* 0x000fe2000782c0ff */
[----:B------:R-:W-:Y:S02]  /*0bf0*/  IMAD.MOV R3, RZ, RZ, -R3 ;  /* 0x000000ffff037224 */ /* 0x000fe400078e0a03 */
[----:B------:R-:W-:Y:S02]  /*0c00*/  @!P0 LOP3.LUT R6, RZ, R30, RZ, 0x33, !PT ;  /* 0x0000001eff068212 */ /* 0x000fe400078e33ff */
[----:B------:R-:W-:Y:S01]  /*0c10*/  IMAD R32, R2, R3, R7 ;  /* 0x0000000302207224 */ /* 0x000fe200078e0207 */
[----:B------:R-:W-:Y:S01]  /*0c20*/  ISETP.GT.AND P0, PT, R4, 0x1f, PT ;  /* 0x0000001f0400780c */ /* 0x000fe20003f04270 */
[C---:B-1----:R-:W-:Y:S01]  /*0c30*/  IMAD R3, R18.reuse, R164, RZ ;  /* 0x000000a412037224 */ /* 0x042fe200078e02ff */
[----:B------:R-:W-:Y:S01]  /*0c40*/  LOP3.LUT R7, R18, 0x8, RZ, 0xfc, !PT ;  /* 0x0000000812077812 */ /* 0x000fe200078efcff */
[----:B------:R-:W-:Y:S01]  /*0c50*/  IMAD R13, R6, R10, RZ ;  /* 0x0000000a060d7224 */ /* 0x000fe200078e02ff */
[----:B------:R-:W-:Y:S01]  /*0c60*/  PRMT R6, RZ, 0x7610, R6 ;  /* 0x00007610ff067816 */ /* 0x000fe20000000006 */
[C---:B------:R-:W-:Y:S01]  /*0c70*/  IMAD R15, R164.reuse, 0x2, R3 ;  /* 0x00000002a40f7824 */ /* 0x040fe200078e0203 */
[----:B------:R-:W-:Y:S01]  /*0c80*/  ISETP.LT.AND P4, PT, R7, R112, P0 ;  /* 0x000000700700720c */ /* 0x000fe20000781270 */
[----:B------:R-:W-:Y:S01]  /*0c90*/  UIADD3 UR12, UPT, UPT, UR10, UR12, URZ ;  /* 0x0000000c0a0c7290 */ /* 0x000fe2000fffe0ff */
[----:B------:R-:W-:Y:S01]  /*0ca0*/  STL [R1+0x200], R13 ;  /* 0x0002000d01007387 */ /* 0x000fe20000100800 */
[----:B------:R-:W-:-:S03]  /*0cb0*/  IMAD R17, R164, 0x2, R15 ;  /* 0x00000002a4117824 */ /* 0x000fc600078e020f */
[----:B------:R0:W-:Y:S01]  /*0cc0*/  STL [R1+0x258], R4 ;  /* 0x0002580401007387 */ /* 0x0001e20000100800 */
[----:B------:R-:W-:-:S03]  /*0cd0*/  IMAD R19, R164, 0x2, R17 ;  /* 0x00000002a4137824 */ /* 0x000fc600078e0211 */
[----:B------:R1:W-:Y:S01]  /*0ce0*/  STL.S16 [R1+0x248], R6 ;  /* 0x0002480601007387 */ /* 0x0003e20000100600 */
[----:B0-----:R-:W-:-:S04]  /*0cf0*/  LOP3.LUT R4, R18, 0xa, RZ, 0xfc, !PT ;  /* 0x0000000a12047812 */ /* 0x001fc800078efcff */
[----:B------:R-:W-:Y:S01]  /*0d00*/  ISETP.LT.AND P3, PT, R4, R112, P0 ;  /* 0x000000700400720c */ /* 0x000fe20000761270 */
[----:B-1----:R-:W-:-:S12]  /*0d10*/  BRA.U UP0, `(.L_x_5) ;  /* 0x0000000100187547 */ /* 0x002fd8000b800000 */
[----:B------:R-:W-:Y:S01]  /*0d20*/  ELECT P5, URZ, PT ;  /* 0x0000000000ff782f */ /* 0x000fe200038a0000 */
[----:B------:R-:W-:Y:S01]  /*0d30*/  IMAD.MOV.U32 R4, RZ, RZ, 0x1 ;  /* 0x00000001ff047424 */ /* 0x000fe200078e00ff */
[----:B------:R-:W-:Y:S01]  /*0d40*/  UMOV UR5, 0x40 ;  /* 0x0000004000057882 */ /* 0x000fe20000000000 */
[----:B------:R-:W-:Y:S01]  /*0d50*/  UVIRTCOUNT.DEALLOC.SMPOOL 0x80 ;  /* 0x000000800000784c */ /* 0x000fe20000000000 */
[----:B------:R-:W-:-:S09]  /*0d60*/  ULEA UR5, UR4, UR5, 0x18 ;  /* 0x0000000504057291 */ /* 0x000fd2000f8ec0ff */
[----:B------:R0:W-:Y:S03]  /*0d70*/  @P5 STS.U8 [UR5], R4 ;  /* 0x00000004ff005988 */ /* 0x0001e60008000005 */
.L_x_5:
[----:B------:R-:W-:Y:S01]  /*0d80*/  STTM.x64 tmem[UR12], RZ ;  /* 0x000000ff000079ed */ /* 0x000fe2000834000c */
[----:B------:R-:W-:Y:S01]  /*0d90*/  STTM.x64 tmem[UR12+0x40], RZ ;  /* 0x000040ff000079ed */ /* 0x000fe2000834000c */
[----:B------:R-:W-:Y:S01]  /*0da0*/  STTM.x64 tmem[UR12+0x80], RZ ;  /* 0x000080ff000079ed */ /* 0x000fe2000834000c */
[----:B------:R-:W-:Y:S01]  /*0db0*/  STTM.x64 tmem[UR12+0xc0], RZ ;  /* 0x0000c0ff000079ed */ /* 0x000fe2000834000c */
[----:B------:R-:W1:Y:S02]  /*0dc0*/  FENCE.VIEW.ASYNC.T ;  /* 0x00000000000073c6 */ /* 0x000e640000000200 */
[----:B-1----:R-:W-:Y:S01]  /*0dd0*/  VOTEU.ALL UP1, P1 ;  /* 0x0000000000ff7886 */ /* 0x002fe20000820000 */
[----:B------:R-:W-:Y:S01]  /*0de0*/  VOTEU.ALL UP2, P1 ;  /* 0x0000000000ff7886 */ /* 0x000fe20000840000 */
[----:B------:R-:W-:Y:S02]  /*0df0*/  IMAD.MOV.U32 R11, RZ, RZ, R6 ;  /* 0x000000ffff0b7224 */ /* 0x000fe400078e0006 */
[----:B------:R-:W-:Y:S01]  /*0e00*/  IMAD R12, R164, 0x2, R19 ;  /* 0x00000002a40c7824 */ /* 0x000fe200078e0213 */
[----:B------:R-:W-:-:S04]  /*0e10*/  @!UP1 UIADD3 UR4, UPT, UPT, -UR6, 0x100000, URZ ;  /* 0x0010000006049890 */ /* 0x000fc8000fffe1ff */
[----:B------:R-:W-:Y:S02]  /*0e20*/  @!UP1 USHF.L.U32 UR5, UR4, 0xb, URZ ;  /* 0x0000000b04059899 */ /* 0x000fe400080006ff */
[----:B------:R-:W-:Y:S01]  /*0e30*/  @!UP1 USHF.L.U32 UR4, UR4, 0x1, URZ ;  /* 0x0000000104049899 */ /* 0x000fe200080006ff */
[----:B------:R-:W-:Y:S01]  /*0e40*/  BAR.SYNC.DEFER_BLOCKING 0x0 ;  /* 0x0000000000007b1d */ /* 0x000fe20000010000 */
[----:B------:R-:W-:Y:S02]  /*0e50*/  IMAD.SHL.U32 R6, R13, 0x2, RZ ;  /* 0x000000020d067824 */ /* 0x000fe400078e00ff */
[----:B------:R-:W-:-:S03]  /*0e60*/  IMAD R10, R164, 0x2, R12 ;  /* 0x00000002a40a7824 */ /* 0x000fc600078e020c */
[----:B------:R-:W-:Y:S01]  /*0e70*/  IADD3 R14, P5, PT, R6, UR16, RZ ;  /* 0x00000010060e7c10 */ /* 0x000fe2000ffbe0ff */
[----:B------:R-:W-:Y:S01]  /*0e80*/  IMAD R24, R164, 0x2, R10 ;  /* 0x00000002a4187824 */ /* 0x000fe200078e020a */
[----:B------:R-:W-:Y:S01]  /*0e90*/  STL [R1+0x260], R12 ;  /* 0x0002600c01007387 */ /* 0x000fe20000100800 */
[----:B------:R-:W-:Y:S01]  /*0ea0*/  PRMT R113, RZ, 0x7610, R113 ;  /* 0x00007610ff717816 */ /* 0x000fe20000000071 */
[----:B------:R-:W1:Y:S01]  /*0eb0*/  LDCU UR7, c[0x0][0x3b0] ;  /* 0x00007600ff0777ac */ /* 0x000e620008000800 */
[----:B------:R-:W-:Y:S01]  /*0ec0*/  LEA.HI.X.SX32 R16, R13, UR17, 0x1, P5 ;  /* 0x000000110d107c11 */ /* 0x000fe2000a8f0eff */
[----:B------:R-:W-:Y:S01]  /*0ed0*/  STL [R1+0x1bc], R10 ;  /* 0x0001bc0a01007387 */ /* 0x000fe20000100800 */
[----:B------:R-:W-:Y:S01]  /*0ee0*/  LEA R8, P6, R10, R14, 0x1 ;  /* 0x0000000e0a087211 */ /* 0x000fe200078c08ff */
[----:B------:R-:W-:Y:S02]  /*0ef0*/  IMAD R22, R164, 0x2, R24 ;  /* 0x00000002a4167824 */ /* 0x000fe400078e0218 */
[----:B------:R2:W-:Y:S01]  /*0f00*/  STL [R1+0x25c], R6 ;  /* 0x00025c0601007387 */ /* 0x0005e20000100800 */
[----:B------:R-:W-:Y:S01]  /*0f10*/  LEA.HI.X.SX32 R9, R10, R16, 0x1, P6 ;  /* 0x000000100a097211 */ /* 0x000fe200030f0eff */
[----:B------:R-:W-:-:S02]  /*0f20*/  IMAD R21, R164, 0x2, R22 ;  /* 0x00000002a4157824 */ /* 0x000fc400078e0216 */
[----:B------:R-:W-:Y:S02]  /*0f30*/  STL [R1+0x1b8], R24 ;  /* 0x0001b81801007387 */ /* 0x000fe40000100800 */
[----:B------:R-:W-:Y:S02]  /*0f40*/  IMAD R25, R164, 0x2, R21 ;  /* 0x00000002a4197824 */ /* 0x000fe400078e0215 */
[----:B------:R-:W3:Y:S02]  /*0f50*/  FENCE.VIEW.ASYNC.S ;  /* 0x00000000000073c6 */ /* 0x000ee40000000000 */
[----:B---3--:R3:W4:Y:S02]  /*0f60*/  @!UP2 SYNCS.EXCH.64 URZ, [UR13], UR4 ;  /* 0x000000040dffa5b2 */ /* 0x0087240008000100 */
[----:B----4-:R-:W-:Y:S01]  /*0f70*/  BAR.SYNC.DEFER_BLOCKING 0x0 ;  /* 0x0000000000007b1d */ /* 0x010fe20000010000 */
[----:B--2---:R-:W-:-:S04]  /*0f80*/  LEA R6, P5, R12, R14, 0x1 ;  /* 0x0000000e0c067211 */ /* 0x004fc800078a08ff */
[----:B------:R-:W-:Y:S01]  /*0f90*/  LEA.HI.X.SX32 R7, R12, R16, 0x1, P5 ;  /* 0x000000100c077211 */ /* 0x000fe200028f0eff */
[----:B------:R-:W-:Y:S01]  /*0fa0*/  STL [R1+0x1b4], R22 ;  /* 0x0001b41601007387 */ /* 0x000fe20000100800 */
[----:B------:R-:W-:Y:S01]  /*0fb0*/  IMAD R23, R164, 0x2, R25 ;  /* 0x00000002a4177824 */ /* 0x000fe200078e0219 */
[----:B------:R-:W-:Y:S02]  /*0fc0*/  LOP3.LUT R10, R18, 0x10, RZ, 0xfc, !PT ;  /* 0x00000010120a7812 */ /* 0x000fe400078efcff */
[----:B------:R-:W-:Y:S04]  /*0fd0*/  STL [R1+0x1b0], R21 ;  /* 0x0001b01501007387 */ /* 0x000fe80000100800 */
[----:B------:R2:W4:Y:S04]  /*0fe0*/  @P4 LDG.E.U16 R114, desc[UR20][R6.64] ;  /* 0x0000001406724981 */ /* 0x000528000c1e1500 */
[----:B------:R0:W3:Y:S01]  /*0ff0*/  @P3 LDG.E.U16 R11, desc[UR20][R8.64] ;  /* 0x00000014080b3981 */ /* 0x0000e2000c1e1500 */
[----:B------:R-:W-:-:S03]  /*1000*/  IMAD R20, R164, 0x2, R23 ;  /* 0x00000002a4147824 */ /* 0x000fc600078e0217 */
[----:B------:R-:W-:Y:S01]  /*1010*/  STL [R1+0x1ac], R25 ;  /* 0x0001ac1901007387 */ /* 0x000fe20000100800 */
[----:B--2---:R-:W-:Y:S01]  /*1020*/  LOP3.LUT R6, R18, 0x18, RZ, 0xfc, !PT ;  /* 0x0000001812067812 */ /* 0x004fe200078efcff */
[----:B------:R-:W-:-:S03]  /*1030*/  IMAD R13, R164, 0x2, R20 ;  /* 0x00000002a40d7824 */ /* 0x000fc600078e0214 */
[----:B------:R-:W-:Y:S02]  /*1040*/  ISETP.LT.AND P5, PT, R6, R112, P0 ;  /* 0x000000700600720c */ /* 0x000fe400007a1270 */
[C---:B------:R-:W-:Y:S02]  /*1050*/  LEA R6, P6, R13.reuse, R14, 0x1 ;  /* 0x0000000e0d067211 */ /* 0x040fe400078c08ff */
[----:B0-----:R-:W-:Y:S02]  /*1060*/  PRMT R8, RZ, 0x7610, R8 ;  /* 0x00007610ff087816 */ /* 0x001fe40000000008 */
[----:B------:R-:W-:-:S07]  /*1070*/  LEA.HI.X.SX32 R7, R13, R16, 0x1, P6 ;  /* 0x000000100d077211 */ /* 0x000fce00030f0eff */
[----:B------:R-:W2:Y:S04]  /*1080*/  @P5 LDG.E.U16 R8, desc[UR20][R6.64] ;  /* 0x0000001406085981 */ /* 0x000ea8000c1e1500 */
[----:B----4-:R-:W-:Y:S04]  /*1090*/  STL [R1+0x4c0], R114 ;  /* 0x0004c07201007387 */ /* 0x010fe80000100800 */
[----:B------:R-:W-:Y:S04]  /*10a0*/  STL [R1+0x1a8], R23 ;  /* 0x0001a81701007387 */ /* 0x000fe80000100800 */
[----:B---3--:R0:W-:Y:S01]  /*10b0*/  @P3 STL [R1+0x248], R11 ;  /* 0x0002480b01003387 */ /* 0x0081e20000100800 */
[----:B------:R-:W-:-:S02]  /*10c0*/  ISETP.LT.AND P3, PT, R10, R112, P0 ;  /* 0x000000700a00720c */ /* 0x000fc40000761270 */
[----:B------:R-:W-:-:S04]  /*10d0*/  LEA R10, P4, R21, R14, 0x1 ;  /* 0x0000000e150a7211 */ /* 0x000fc800078808ff */
[----:B0-----:R-:W-:-:S07]  /*10e0*/  LEA.HI.X.SX32 R11, R21, R16, 0x1, P4 ;  /* 0x00000010150b7211 */ /* 0x001fce00020f0eff */
[----:B------:R0:W3:Y:S01]  /*10f0*/  @P3 LDG.E.U16 R113, desc[UR20][R10.64] ;  /* 0x000000140a713981 */ /* 0x0000e2000c1e1500 */
[C---:B------:R-:W-:Y:S02]  /*1100*/  LOP3.LUT R12, R18.reuse, 0x1a, RZ, 0xfc, !PT ;  /* 0x0000001a120c7812 */ /* 0x040fe400078efcff */
[----:B------:R-:W-:Y:S01]  /*1110*/  LOP3.LUT R9, R18, 0x12, RZ, 0xfc, !PT ;  /* 0x0000001212097812 */ /* 0x000fe200078efcff */
[----:B------:R-:W-:Y:S01]  /*1120*/  IMAD R21, R164, 0x2, R13 ;  /* 0x00000002a4157824 */ /* 0x000fe200078e020d */
[-C--:B------:R-:W-:Y:S01]  /*1130*/  ISETP.LT.AND P4, PT, R12, R112.reuse, P0 ;  /* 0x000000700c00720c */ /* 0x080fe20000781270 */
[----:B------:R-:W-:Y:S01]  /*1140*/  STL [R1+0x1a4], R20 ;  /* 0x0001a41401007387 */ /* 0x000fe20000100800 */
[----:B------:R-:W-:Y:S02]  /*1150*/  ISETP.LT.AND P3, PT, R9, R112, P0 ;  /* 0x000000700900720c */ /* 0x000fe40000761270 */
[----:B------:R-:W-:Y:S02]  /*1160*/  LEA R12, P6, R21, R14, 0x1 ;  /* 0x0000000e150c7211 */ /* 0x000fe400078c08ff */
[----:B0-----:R-:W-:-:S02]  /*1170*/  PRMT R11, RZ, 0x7610, R11 ;  /* 0x00007610ff0b7816 */ /* 0x001fc4000000000b */
[----:B------:R-:W-:Y:S02]  /*1180*/  LEA.HI.X.SX32 R13, R21, R16, 0x1, P6 ;  /* 0x00000010150d7211 */ /* 0x000fe400030f0eff */
[----:B------:R-:W-:-:S03]  /*1190*/  PRMT R6, RZ, 0x7610, R6 ;  /* 0x00007610ff067816 */ /* 0x000fc60000000006 */
[----:B------:R-:W4:Y:S04]  /*11a0*/  @P4 LDG.E.U16 R11, desc[UR20][R12.64] ;  /* 0x000000140c0b4981 */ /* 0x000f28000c1e1500 */
[----:B---3--:R-:W-:Y:S04]  /*11b0*/  STL [R1+0x4d0], R113 ;  /* 0x0004d07101007387 */ /* 0x008fe80000100800 */
[----:B--2---:R0:W-:Y:S02]  /*11c0*/  STL [R1+0x230], R8 ;  /* 0x0002300801007387 */ /* 0x0041e40000100800 */
[----:B0-----:R-:W-:-:S04]  /*11d0*/  LEA R8, P5, R25, R14, 0x1 ;  /* 0x0000000e19087211 */ /* 0x001fc800078a08ff */
[----:B------:R-:W-:-:S05]  /*11e0*/  LEA.HI.X.SX32 R9, R25, R16, 0x1, P5 ;  /* 0x0000001019097211 */ /* 0x000fca00028f0eff */
[----:B------:R-:W2:Y:S01]  /*11f0*/  @P3 LDG.E.U16 R6, desc[UR20][R8.64] ;  /* 0x0000001408063981 */ /* 0x000ea2000c1e1500 */
[----:B------:R-:W-:Y:S02]  /*1200*/  LOP3.LUT R10, R18, 0xc, RZ, 0xfc, !PT ;  /* 0x0000000c120a7812 */ /* 0x000fe400078efcff */
[----:B------:R-:W-:Y:S02]  /*1210*/  ISETP.GT.U32.AND P6, PT, R2, R32, PT ;  /* 0x000000200200720c */ /* 0x000fe40003fc4070 */
[----:B------:R-:W-:Y:S01]  /*1220*/  ISETP.LT.AND P4, PT, R10, R112, P0 ;  /* 0x000000700a00720c */ /* 0x000fe20000781270 */
[----:B----4-:R0:W-:Y:S01]  /*1230*/  STL [R1+0x22c], R11 ;  /* 0x00022c0b01007387 */ /* 0x0101e20000100800 */
[----:B------:R-:W-:Y:S02]  /*1240*/  LOP3.LUT R10, R18, 0x1c, RZ, 0xfc, !PT ;  /* 0x0000001c120a7812 */ /* 0x000fe400078efcff */
[----:B------:R-:W-:Y:S01]  /*1250*/  PRMT R12, RZ, 0x7610, R12 ;  /* 0x00007610ff0c7816 */ /* 0x000fe2000000000c */
[----:B------:R-:W-:Y:S01]  /*1260*/  IMAD R21, R164, 0x2, R21 ;  /* 0x00000002a4157824 */ /* 0x000fe200078e0215 */
[----:B0-----:R-:W-:-:S05]  /*1270*/  LOP3.LUT R11, R18, 0x14, RZ, 0xfc, !PT ;  /* 0x00000014120b7812 */ /* 0x001fca00078efcff */
[----:B------:R-:W-:Y:S01]  /*1280*/  @!P6 IMAD.IADD R32, R32, 0x1, -R2 ;  /* 0x000000012020e824 */ /* 0x000fe200078e0a02 */
[----:B------:R-:W-:Y:S02]  /*1290*/  ISETP.LT.AND P3, PT, R11, R112, P0 ;  /* 0x000000700b00720c */ /* 0x000fe40000761270 */
[----:B------:R-:W-:Y:S01]  /*12a0*/  PRMT R4, RZ, 0x7610, R4 ;  /* 0x00007610ff047816 */ /* 0x000fe20000000004 */
[----:B--2---:R0:W-:Y:S02]  /*12b0*/  STL [R1+0x23c], R6 ;  /* 0x00023c0601007387 */ /* 0x0041e40000100800 */
[----:B0-----:R-:W-:-:S04]  /*12c0*/  LEA R6, P5, R24, R14, 0x1 ;  /* 0x0000000e18067211 */ /* 0x001fc800078a08ff */
[----:B------:R-:W-:Y:S02]  /*12d0*/  LEA.HI.X.SX32 R7, R24, R16, 0x1, P5 ;  /* 0x0000001018077211 */ /* 0x000fe400028f0eff */
[----:B------:R-:W-:Y:S02]  /*12e0*/  ISETP.LT.AND P5, PT, R10, R112, P0 ;  /* 0x000000700a00720c */ /* 0x000fe400007a1270 */
[-C--:B------:R-:W-:Y:S01]  /*12f0*/  LEA R10, P6, R23, R14.reuse, 0x1 ;  /* 0x0000000e170a7211 */ /* 0x080fe200078c08ff */
[----:B------:R0:W2:Y:S01]  /*1300*/  @P4 LDG.E.U16 R12, desc[UR20][R6.64] ;  /* 0x00000014060c4981 */ /* 0x0000a2000c1e1500 */
[----:B------:R-:W-:Y:S02]  /*1310*/  LEA R8, P4, R21, R14, 0x1 ;  /* 0x0000000e15087211 */ /* 0x000fe400078808ff */
[-C--:B------:R-:W-:Y:S02]  /*1320*/  LEA.HI.X.SX32 R11, R23, R16.reuse, 0x1, P6 ;  /* 0x00000010170b7211 */ /* 0x080fe400030f0eff */
[----:B------:R-:W-:-:S03]  /*1330*/  LEA.HI.X.SX32 R9, R21, R16, 0x1, P4 ;  /* 0x0000001015097211 */ /* 0x000fc600020f0eff */
[----:B------:R3:W4:Y:S01]  /*1340*/  @P3 LDG.E.U16 R4, desc[UR20][R10.64] ;  /* 0x000000140a043981 */ /* 0x000722000c1e1500 */
[----:B0-----:R-:W-:-:S06]  /*1350*/  PRMT R6, RZ, 0x7610, R6 ;  /* 0x00007610ff067816 */ /* 0x001fcc0000000006 */
[----:B------:R0:W2:Y:S01]  /*1360*/  @P5 LDG.E.U16 R6, desc[UR20][R8.64] ;  /* 0x0000001408065981 */ /* 0x0000a2000c1e1500 */
[----:B------:R-:W-:Y:S02]  /*1370*/  ISETP.GT.U32.AND P4, PT, R2, R32, PT ;  /* 0x000000200200720c */ /* 0x000fe40003f84070 */
[----:B------:R-:W-:Y:S02]  /*1380*/  LEA R122, P5, R3, R14, 0x1 ;  /* 0x0000000e037a7211 */ /* 0x000fe400078a08ff */
[----:B---3--:R-:W-:-:S09]  /*1390*/  PRMT R10, RZ, 0x7610, R10 ;  /* 0x00007610ff0a7816 */ /* 0x008fd2000000000a */
[----:B------:R-:W-:Y:S01]  /*13a0*/  @!P4 IMAD.IADD R32, R32, 0x1, -R2 ;  /* 0x000000012020c824 */ /* 0x000fe200078e0a02 */
[C---:B------:R-:W-:Y:S02]  /*13b0*/  LEA R126, P4, R15.reuse, R14, 0x1 ;  /* 0x0000000e0f7e7211 */ /* 0x040fe400078808ff */
[----:B0-----:R-:W-:Y:S02]  /*13c0*/  LOP3.LUT R8, R18, 0x16, RZ, 0xfc, !PT ;  /* 0x0000001612087812 */ /* 0x001fe400078efcff */
[-C--:B------:R-:W-:Y:S02]  /*13d0*/  LEA.HI.X.SX32 R127, R15, R16.reuse, 0x1, P4 ;  /* 0x000000100f7f7211 */ /* 0x080fe400020f0eff */
[----:B------:R-:W-:Y:S02]  /*13e0*/  LEA.HI.X.SX32 R123, R3, R16, 0x1, P5 ;  /* 0x00000010037b7211 */ /* 0x000fe400028f0eff */
[----:B------:R-:W-:Y:S01]  /*13f0*/  ISETP.LT.AND P5, PT, R8, R112, P0 ;  /* 0x000000700800720c */ /* 0x000fe200007a1270 */
[----:B----4-:R-:W-:Y:S04]  /*1400*/  STL [R1+0x238], R4 ;  /* 0x0002380401007387 */ /* 0x010fe80000100800 */
[----:B--2---:R0:W-:Y:S02]  /*1410*/  STL [R1+0x228], R6 ;  /* 0x0002280601007387 */ /* 0x0041e40000100800 */
[----:B0-----:R-:W-:-:S04]  /*1420*/  LOP3.LUT R6, R18, 0xe, RZ, 0xfc, !PT ;  /* 0x0000000e12067812 */ /* 0x001fc800078efcff */
[----:B------:R-:W-:Y:S02]  /*1430*/  ISETP.LT.AND P3, PT, R6, R112, P0 ;  /* 0x000000700600720c */ /* 0x000fe40000761270 */
[----:B------:R-:W-:-:S04]  /*1440*/  LEA R6, P4, R22, R14, 0x1 ;  /* 0x0000000e16067211 */ /* 0x000fc800078808ff */
[----:B------:R-:W-:Y:S02]  /*1450*/  LEA.HI.X.SX32 R7, R22, R16, 0x1, P4 ;  /* 0x0000001016077211 */ /* 0x000fe400020f0eff */
[----:B------:R-:W-:-:S05]  /*1460*/  LEA R8, P4, R20, R14, 0x1 ;  /* 0x0000000e14087211 */ /* 0x000fca00078808ff */
[----:B------:R0:W2:Y:S01]  /*1470*/  @P3 LDG.E.U16 R10, desc[UR20][R6.64] ;  /* 0x00000014060a3981 */ /* 0x0000a2000c1e1500 */
[----:B------:R-:W-:Y:S02]  /*1480*/  LEA.HI.X.SX32 R9, R20, R16, 0x1, P4 ;  /* 0x0000001014097211 */ /* 0x000fe400020f0eff */
[----:B0-----:R-:W-:-:S06]  /*1490*/  PRMT R6, RZ, 0x7610, R6 ;  /* 0x00007610ff067816 */ /* 0x001fcc0000000006 */
[----:B------:R0:W3:Y:S01]  /*14a0*/  @P5 LDG.E.U16 R6, desc[UR20][R8.64] ;  /* 0x0000001408065981 */ /* 0x0000e2000c1e1500 */
[----:B------:R-:W-:-:S05]  /*14b0*/  IABS R13, R5 ;  /* 0x00000005000d7213 */ /* 0x000fca0000000000 */
[----:B------:R-:W-:-:S04]  /*14c0*/  IMAD.HI.U32 R3, R0, R13, RZ ;  /* 0x0000000d00037227 */ /* 0x000fc800078e00ff */
[----:B------:R-:W-:-:S04]  /*14d0*/  IMAD.MOV R3, RZ, RZ, -R3 ;  /* 0x000000ffff037224 */ /* 0x000fc800078e0a03 */
[----:B------:R-:W-:Y:S01]  /*14e0*/  IMAD R48, R2, R3, R13 ;  /* 0x0000000302307224 */ /* 0x000fe200078e020d */
[----:B------:R-:W-:-:S04]  /*14f0*/  LEA R128, P4, R17, R14, 0x1 ;  /* 0x0000000e11807211 */ /* 0x000fc800078808ff */
[----:B------:R-:W-:Y:S01]  /*1500*/  ISETP.GT.U32.AND P3, PT, R2, R48, PT ;  /* 0x000000300200720c */ /* 0x000fe20003f64070 */
[----:B------:R-:W-:Y:S01]  /*1510*/  STL.64 [R1+0x198], R122 ;  /* 0x0001987a01007387 */ /* 0x000fe20000100a00 */
[----:B------:R-:W-:Y:S02]  /*1520*/  LOP3.LUT R3, R18, 0x1e, RZ, 0xfc, !PT ;  /* 0x0000001e12037812 */ /* 0x000fe400078efcff */
[----:B------:R-:W-:Y:S01]  /*1530*/  LEA.HI.X.SX32 R129, R17, R16, 0x1, P4 ;  /* 0x0000001011817211 */ /* 0x000fe200020f0eff */
[----:B------:R-:W-:Y:S01]  /*1540*/  STL [R1+0x244], R12 ;  /* 0x0002440c01007387 */ /* 0x000fe20000100800 */
[----:B------:R-:W-:Y:S01]  /*1550*/  IMAD R21, R164, 0x2, R21 ;  /* 0x00000002a4157824 */ /* 0x000fe200078e0215 */
[----:B------:R-:W-:Y:S02]  /*1560*/  ISETP.LT.AND P5, PT, R3, R112, P0 ;  /* 0x000000700300720c */ /* 0x000fe400007a1270 */
[----:B------:R-:W-:Y:S04]  /*1570*/  STL.64 [R1+0x190], R126 ;  /* 0x0001907e01007387 */ /* 0x000fe80000100a00 */
[----:B------:R-:W-:Y:S01]  /*1580*/  STL [R1+0x2e8], R164 ;  /* 0x0002e8a401007387 */ /* 0x000fe20000100800 */
[----:B------:R-:W-:-:S03]  /*1590*/  @!P3 IMAD.IADD R48, R48, 0x1, -R2 ;  /* 0x000000013030b824 */ /* 0x000fc600078e0a02 */
[----:B------:R-:W-:Y:S04]  /*15a0*/  STL.64 [R1+0x188], R128 ;  /* 0x0001888001007387 */ /* 0x000fe80000100a00 */
[----:B------:R-:W-:Y:S01]  /*15b0*/  STL [R1+0x2ec], R164 ;  /* 0x0002eca401007387 */ /* 0x000fe20000100800 */
[----:B0-----:R-:W-:-:S03]  /*15c0*/  PRMT R8, RZ, 0x7610, R8 ;  /* 0x00007610ff087816 */ /* 0x001fc60000000008 */
[----:B---3--:R0:W-:Y:S02]  /*15d0*/  STL [R1+0x234], R6 ;  /* 0x0002340601007387 */ /* 0x0081e40000100800 */
[----:B0-----:R-:W-:-:S04]  /*15e0*/  LEA R6, P3, R21, R14, 0x1 ;  /* 0x0000000e15067211 */ /* 0x001fc800078608ff */
[----:B------:R-:W-:-:S05]  /*15f0*/  LEA.HI.X.SX32 R7, R21, R16, 0x1, P3 ;  /* 0x0000001015077211 */ /* 0x000fca00018f0eff */
[----:B------:R0:W3:Y:S01]  /*1600*/  @P5 LDG.E.U16 R8, desc[UR20][R6.64] ;  /* 0x0000001406085981 */ /* 0x0000e2000c1e1500 */
[----:B------:R-:W-:-:S04]  /*1610*/  LOP3.LUT R4, R5, 0x8, RZ, 0xfc, !PT ;  /* 0x0000000805047812 */ /* 0x000fc800078efcff */
[----:B------:R-:W-:Y:S02]  /*1620*/  IABS R23, R4 ;  /* 0x0000000400177213 */ /* 0x000fe40000000000 */
[----:B------:R-:W-:-:S03]  /*1630*/  ISETP.GE.AND P6, PT, R4, RZ, PT ;  /* 0x000000ff0400720c */ /* 0x000fc60003fc6270 */
[----:B------:R-:W-:-:S04]  /*1640*/  IMAD.HI.U32 R4, R0, R23, RZ ;  /* 0x0000001700047227 */ /* 0x000fc800078e00ff */
[----:B------:R-:W-:-:S04]  /*1650*/  IMAD.MOV R4, RZ, RZ, -R4 ;  /* 0x000000ffff047224 */ /* 0x000fc800078e0a04 */
[----:B------:R-:W-:Y:S01]  /*1660*/  IMAD R54, R2, R4, R23 ;  /* 0x0000000402367224 */ /* 0x000fe200078e0217 */
[----:B------:R-:W-:-:S04]  /*1670*/  LOP3.LUT R4, R5, 0x10, RZ, 0xfc, !PT ;  /* 0x0000001005047812 */ /* 0x000fc800078efcff */
[----:B------:R-:W-:Y:S02]  /*1680*/  IABS R11, R4 ;  /* 0x00000004000b7213 */ /* 0x000fe40000000000 */
[----:B------:R-:W-:Y:S01]  /*1690*/  ISETP.GT.U32.AND P3, PT, R2, R54, PT ;  /* 0x000000360200720c */ /* 0x000fe20003f64070 */
[----:B--2---:R2:W-:Y:S01]  /*16a0*/  STL [R1+0x240], R10 ;  /* 0x0002400a01007387 */ /* 0x0045e20000100800 */
[----:B------:R-:W-:Y:S01]  /*16b0*/  LEA R132, P4, R19, R14, 0x1 ;  /* 0x0000000e13847211 */ /* 0x000fe200078808ff */
[----:B------:R-:W-:-:S03]  /*16c0*/  IMAD.HI.U32 R3, R0, R11, RZ ;  /* 0x0000000b00037227 */ /* 0x000fc600078e00ff */
[----:B------:R-:W-:Y:S01]  /*16d0*/  LEA.HI.X.SX32 R133, R19, R16, 0x1, P4 ;  /* 0x0000001013857211 */ /* 0x000fe200020f0eff */
[----:B------:R-:W-:Y:S01]  /*16e0*/  IMAD.MOV R3, RZ, RZ, -R3 ;  /* 0x000000ffff037224 */ /* 0x000fe200078e0a03 */
[----:B--2---:R-:W-:-:S03]  /*16f0*/  LOP3.LUT R10, R5, 0x18, RZ, 0xfc, !PT ;  /* 0x00000018050a7812 */ /* 0x004fc600078efcff */
[----:B------:R-:W-:Y:S01]  /*1700*/  STL.64 [R1+0x180], R132 ;  /* 0x0001808401007387 */ /* 0x000fe20000100a00 */
[----:B------:R-:W-:Y:S01]  /*1710*/  IABS R9, R10 ;  /* 0x0000000a00097213 */ /* 0x000fe20000000000 */
[----:B------:R-:W-:Y:S02]  /*1720*/  IMAD R56, R2, R3, R11 ;  /* 0x0000000302387224 */ /* 0x000fe400078e020b */
[----:B------:R-:W-:Y:S02]  /*1730*/  @!P3 IMAD.IADD R54, R54, 0x1, -R2 ;  /* 0x000000013636b824 */ /* 0x000fe400078e0a02 */
[----:B------:R-:W-:-:S03]  /*1740*/  IMAD.HI.U32 R3, R0, R9, RZ ;  /* 0x0000000900037227 */ /* 0x000fc600078e00ff */
[C---:B------:R-:W-:Y:S01]  /*1750*/  ISETP.GT.U32.AND P3, PT, R2.reuse, R54, PT ;  /* 0x000000360200720c */ /* 0x040fe20003f64070 */
[----:B------:R-:W-:Y:S01]  /*1760*/  IMAD.MOV R3, RZ, RZ, -R3 ;  /* 0x000000ffff037224 */ /* 0x000fe200078e0a03 */
[----:B------:R-:W-:-:S03]  /*1770*/  ISETP.GT.U32.AND P4, PT, R2, R48, PT ;  /* 0x000000300200720c */ /* 0x000fc60003f84070 */
[----:B------:R-:W-:Y:S01]  /*1780*/  IMAD R60, R2, R3, R9 ;  /* 0x00000003023c7224 */ /* 0x000fe200078e0209 */
[C---:B------:R-:W-:Y:S02]  /*1790*/  ISETP.GE.AND P5, PT, R5.reuse, RZ, PT ;  /* 0x000000ff0500720c */ /* 0x040fe40003fa6270 */
[----:B------:R-:W-:-:S05]  /*17a0*/  LOP3.LUT R11, R5, 0x28, RZ, 0xfc, !PT ;  /* 0x00000028050b7812 */ /* 0x000fca00078efcff */
[--C-:B------:R-:W-:Y:S01]  /*17b0*/  @!P3 IMAD.IADD R54, R54, 0x1, -R2.reuse ;  /* 0x000000013636b824 */ /* 0x100fe200078e0a02 */
[----:B------:R-:W-:Y:S01]  /*17c0*/  IABS R9, R11 ;  /* 0x0000000b00097213 */ /* 0x000fe20000000000 */
[----:B------:R-:W-:Y:S01]  /*17d0*/  @!P4 IMAD.IADD R48, R48, 0x1, -R2 ;  /* 0x000000013030c824 */ /* 0x000fe200078e0a02 */
[----:B------:R-:W-:Y:S01]  /*17e0*/  ISETP.GT.U32.AND P4, PT, R2, R56, PT ;  /* 0x000000380200720c */ /* 0x000fe20003f84070 */
[----:B------:R-:W-:Y:S01]  /*17f0*/  @!P6 IMAD.MOV R54, RZ, RZ, -R54 ;  /* 0x000000ffff36e224 */ /* 0x000fe200078e0a36 */
[----:B0-----:R-:W-:Y:S01]  /*1800*/  LOP3.LUT R6, R5, 0x30, RZ, 0xfc, !PT ;  /* 0x0000003005067812 */ /* 0x001fe200078efcff */
[----:B------:R-:W-:Y:S01]  /*1810*/  @!P2 IMAD.MOV R32, RZ, RZ, -R32 ;  /* 0x000000ffff20a224 */ /* 0x000fe200078e0a20 */
[----:B------:R-:W-:Y:S01]  /*1820*/  ISETP.GE.AND P2, PT, R4, RZ, PT ;  /* 0x000000ff0400720c */ /* 0x000fe20003f46270 */
[----:B------:R-:W-:Y:S01]  /*1830*/  @!P5 IMAD.MOV R48, RZ, RZ, -R48 ;  /* 0x000000ffff30d224 */ /* 0x000fe200078e0a30 */
[----:B------:R-:W-:Y:S02]  /*1840*/  ISETP.GT.U32.AND P5, PT, R2, R60, PT ;  /* 0x0000003c0200720c */ /* 0x000fe40003fa4070 */
[----:B------:R-:W-:-:S02]  /*1850*/  IABS R4, R6 ;  /* 0x0000000600047213 */ /* 0x000fc40000000000 */
[----:B------:R-:W-:Y:S02]  /*1860*/  ISETP.GE.AND P3, PT, R10, RZ, PT ;  /* 0x000000ff0a00720c */ /* 0x000fe40003f66270 */
[----:B------:R-:W-:Y:S01]  /*1870*/  LOP3.LUT R10, R5, 0x38, RZ, 0xfc, !PT ;  /* 0x00000038050a7812 */ /* 0x000fe200078efcff */
[----:B------:R-:W-:-:S05]  /*1880*/  @!P4 IMAD.IADD R56, R56, 0x1, -R2 ;  /* 0x000000013838c824 */ /* 0x000fca00078e0a02 */
[----:B------:R-:W-:Y:S01]  /*1890*/  ISETP.GT.U32.AND P4, PT, R2, R56, PT ;  /* 0x000000380200720c */ /* 0x000fe20003f84070 */
[----:B------:R-:W-:-:S05]  /*18a0*/  @!P5 IMAD.IADD R60, R60, 0x1, -R2 ;  /* 0x000000013c3cd824 */ /* 0x000fca00078e0a02 */
[----:B------:R-:W-:-:S07]  /*18b0*/  ISETP.GT.U32.AND P5, PT, R2, R60, PT ;  /* 0x0000003c0200720c */ /* 0x000fce0003fa4070 */
[----:B------:R-:W-:-:S04]  /*18c0*/  @!P4 IMAD.IADD R56, R56, 0x1, -R2 ;  /* 0x000000013838c824 */ /* 0x000fc800078e0a02 */
[----:B------:R-:W-:Y:S02]  /*18d0*/  @!P2 IMAD.MOV R56, RZ, RZ, -R56 ;  /* 0x000000ffff38a224 */ /* 0x000fe400078e0a38 */
[----:B------:R-:W-:Y:S01]  /*18e0*/  @!P5 IMAD.IADD R60, R60, 0x1, -R2 ;  /* 0x000000013c3cd824 */ /* 0x000fe200078e0a02 */
[C---:B------:R-:W-:Y:S02]  /*18f0*/  LOP3.LUT R12, R5.reuse, 0x48, RZ, 0xfc, !PT ;  /* 0x00000048050c7812 */ /* 0x040fe400078efcff */
[C---:B------:R-:W-:Y:S01]  /*1900*/  LOP3.LUT R13, R5.reuse, 0x50, RZ, 0xfc, !PT ;  /* 0x00000050050d7812 */ /* 0x040fe200078efcff */
[----:B------:R-:W-:Y:S01]  /*1910*/  @!P3 IMAD.MOV R60, RZ, RZ, -R60 ;  /* 0x000000ffff3cb224 */ /* 0x000fe200078e0a3c */
[C---:B------:R-:W-:Y:S02]  /*1920*/  LOP3.LUT R14, R5.reuse, 0x60, RZ, 0xfc, !PT ;  /* 0x00000060050e7812 */ /* 0x040fe400078efcff */
[C---:B------:R-:W-:Y:S01]  /*1930*/  LOP3.LUT R15, R5.reuse, 0x88, RZ, 0xfc, !PT ;  /* 0x00000088050f7812 */ /* 0x040fe200078efcff */
[----:B---3--:R0:W-:Y:S02]  /*1940*/  STL [R1+0x224], R8 ;  /* 0x0002240801007387 */ /* 0x0081e40000100800 */
[----:B0-----:R-:W-:-:S04]  /*1950*/  LOP3.LUT R8, R5, 0x20, RZ, 0xfc, !PT ;  /* 0x0000002005087812 */ /* 0x001fc800078efcff */
[----:B------:R-:W-:-:S05]  /*1960*/  IABS R7, R8 ;  /* 0x0000000800077213 */ /* 0x000fca0000000000 */
[----:B------:R-:W-:-:S04]  /*1970*/  IMAD.HI.U32 R3, R0, R7, RZ ;  /* 0x0000000700037227 */ /* 0x000fc800078e00ff */
[----:B------:R-:W-:-:S04]  /*1980*/  IMAD.MOV R62, RZ, RZ, -R3 ;  /* 0x000000ffff3e7224 */ /* 0x000fc800078e0a03 */
[----:B------:R-:W-:-:S05]  /*1990*/  IMAD R62, R2, R62, R7 ;  /* 0x0000003e023e7224 */ /* 0x000fca00078e0207 */
[----:B------:R-:W-:Y:S01]  /*19a0*/  ISETP.GT.U32.AND P6, PT, R2, R62, PT ;  /* 0x0000003e0200720c */ /* 0x000fe20003fc4070 */
[----:B------:R-:W-:-:S04]  /*19b0*/  IMAD.HI.U32 R3, R0, R9, RZ ;  /* 0x0000000900037227 */ /* 0x000fc800078e00ff */
[----:B------:R-:W-:Y:S02]  /*19c0*/  IMAD.MOV R3, RZ, RZ, -R3 ;  /* 0x000000ffff037224 */ /* 0x000fe400078e0a03 */
[----:B------:R-:W-:Y:S02]  /*19d0*/  IMAD.MOV.U32 R7, RZ, RZ, R4 ;  /* 0x000000ffff077224 */ /* 0x000fe400078e0004 */
[----:B------:R-:W-:Y:S01]  /*19e0*/  IMAD R64, R2, R3, R9 ;  /* 0x0000000302407224 */ /* 0x000fe200078e0209 */
[----:B------:R-:W-:Y:S01]  /*19f0*/  IABS R9, R10 ;  /* 0x0000000a00097213 */ /* 0x000fe20000000000 */
[----:B------:R-:W-:-:S04]  /*1a00*/  IMAD.HI.U32 R3, R0, R7, RZ ;  /* 0x0000000700037227 */ /* 0x000fc800078e00ff */
[----:B------:R-:W-:Y:S02]  /*1a10*/  @!P6 IMAD.IADD R62, R62, 0x1, -R2 ;  /* 0x000000013e3ee824 */ /* 0x000fe400078e0a02 */
[----:B------:R-:W-:Y:S02]  /*1a20*/  IMAD.MOV R66, RZ, RZ, -R3 ;  /* 0x000000ffff427224 */ /* 0x000fe400078e0a03 */
[----:B------:R-:W-:Y:S01]  /*1a30*/  IMAD.HI.U32 R3, R0, R9, RZ ;  /* 0x0000000900037227 */ /* 0x000fe200078e00ff */
[----:B------:R-:W-:-:S03]  /*1a40*/  ISETP.GT.U32.AND P6, PT, R2, R62, PT ;  /* 0x0000003e0200720c */ /* 0x000fc60003fc4070 */
[----:B------:R-:W-:-:S04]  /*1a50*/  IMAD.MOV R3, RZ, RZ, -R3 ;  /* 0x000000ffff037224 */ /* 0x000fc800078e0a03 */
[----:B------:R-:W-:Y:S01]  /*1a60*/  IMAD R68, R2, R3, R9 ;  /* 0x0000000302447224 */ /* 0x000fe200078e0209 */
[----:B------:R-:W-:Y:S01]  /*1a70*/  ISETP.GE.AND P4, PT, R8, RZ, PT ;  /* 0x000000ff0800720c */ /* 0x000fe20003f86270 */
[----:B------:R-:W-:Y:S01]  /*1a80*/  IMAD R66, R2, R66, R7 ;  /* 0x0000004202427224 */ /* 0x000fe200078e0207 */
[----:B------:R-:W-:-:S03]  /*1a90*/  LOP3.LUT R8, R5, 0x40, RZ, 0xfc, !PT ;  /* 0x0000004005087812 */ /* 0x000fc600078efcff */
[----:B------:R-:W-:Y:S01]  /*1aa0*/  @!P6 IMAD.IADD R62, R62, 0x1, -R2 ;  /* 0x000000013e3ee824 */ /* 0x000fe200078e0a02 */
[C---:B------:R-:W-:Y:S02]  /*1ab0*/  ISETP.GT.U32.AND P6, PT, R2.reuse, R68, PT ;  /* 0x000000440200720c */ /* 0x040fe40003fc4070 */
[----:B------:R-:W-:Y:S02]  /*1ac0*/  IABS R7, R8 ;  /* 0x0000000800077213 */ /* 0x000fe40000000000 */
[C---:B------:R-:W-:Y:S02]  /*1ad0*/  ISETP.GT.U32.AND P5, PT, R2.reuse, R66, PT ;  /* 0x000000420200720c */ /* 0x040fe40003fa4070 */
[----:B------:R-:W-:Y:S01]  /*1ae0*/  ISETP.GT.U32.AND P2, PT, R2, R64, PT ;  /* 0x000000400200720c */ /* 0x000fe20003f44070 */
[----:B------:R-:W-:Y:S01]  /*1af0*/  IMAD.HI.U32 R3, R0, R7, RZ ;  /* 0x0000000700037227 */ /* 0x000fe200078e00ff */
[----:B------:R-:W-:-:S03]  /*1b00*/  IABS R9, R12 ;  /* 0x0000000c00097213 */ /* 0x000fc60000000000 */
[----:B------:R-:W-:Y:S02]  /*1b10*/  IMAD.MOV R3, RZ, RZ, -R3 ;  /* 0x000000ffff037224 */ /* 0x000fe400078e0a03 */
[--C-:B------:R-:W-:Y:S02]  /*1b20*/  @!P6 IMAD.IADD R68, R68, 0x1, -R2.reuse ;  /* 0x000000014444e824 */ /* 0x100fe400078e0a02 */
[----:B------:R-:W-:Y:S02]  /*1b30*/  IMAD R70, R2, R3, R7 ;  /* 0x0000000302467224 */ /* 0x000fe400078e0207 */
[--C-:B------:R-:W-:Y:S01]  /*1b40*/  @!P5 IMAD.IADD R66, R66, 0x1, -R2.reuse ;  /* 0x000000014242d824 */ /* 0x100fe200078e0a02 */
[----:B------:R-:W-:Y:S01]  /*1b50*/  ISETP.GT.U32.AND P6, PT, R2, R68, PT ;  /* 0x000000440200720c */ /* 0x000fe20003fc4070 */
[----:B------:R-:W-:Y:S01]  /*1b60*/  @!P2 IMAD.IADD R64, R64, 0x1, -R2 ;  /* 0x000000014040a824 */ /* 0x000fe200078e0a02 */
[----:B------:R-:W-:Y:S01]  /*1b70*/  IABS R4, R13 ;  /* 0x0000000d00047213 */ /* 0x000fe20000000000 */
[----:B------:R-:W-:Y:S01]  /*1b80*/  IMAD.HI.U32 R3, R0, R9, RZ ;  /* 0x0000000900037227 */ /* 0x000fe200078e00ff */
[----:B------:R-:W-:-:S02]  /*1b90*/  ISETP.GT.U32.AND P3, PT, R2, R66, PT ;  /* 0x000000420200720c */ /* 0x000fc40003f64070 */
[C---:B------:R-:W-:Y:S01]  /*1ba0*/  ISETP.GT.U32.AND P2, PT, R2.reuse, R64, PT ;  /* 0x000000400200720c */ /* 0x040fe20003f44070 */
[----:B------:R-:W-:Y:S02]  /*1bb0*/  IMAD.MOV R3, RZ, RZ, -R3 ;  /* 0x000000ffff037224 */ /* 0x000fe400078e0a03 */
[----:B------:R-:W-:Y:S01]  /*1bc0*/  IMAD.MOV.U32 R7, RZ, RZ, R4 ;  /* 0x000000ffff077224 */ /* 0x000fe200078e0004 */
[----:B------:R-:W-:Y:S01]  /*1bd0*/  ISETP.GE.AND P5, PT, R11, RZ, PT ;  /* 0x000000ff0b00720c */ /* 0x000fe20003fa6270 */
[----:B------:R-:W-:Y:S02]  /*1be0*/  IMAD R72, R2, R3, R9 ;  /* 0x0000000302487224 */ /* 0x000fe400078e0209 */
[----:B------:R-:W-:-:S04]  /*1bf0*/  IMAD.HI.U32 R4, R0, R7, RZ ;  /* 0x0000000700047227 */ /* 0x000fc800078e00ff */
[----:B------:R-:W-:Y:S01]  /*1c00*/  @!P6 IMAD.IADD R68, R68, 0x1, -R2 ;  /* 0x000000014444e824 */ /* 0x000fe200078e0a02 */
[----:B------:R-:W-:Y:S01]  /*1c10*/  ISETP.GT.U32.AND P6, PT, R2, R72, PT ;  /* 0x000000480200720c */ /* 0x000fe20003fc4070 */
[----:B------:R-:W-:Y:S02]  /*1c20*/  IMAD.MOV R4, RZ, RZ, -R4 ;  /* 0x000000ffff047224 */ /* 0x000fe400078e0a04 */
[----:B------:R-:W-:Y:S01]  /*1c30*/  @!P4 IMAD.MOV R62, RZ, RZ, -R62 ;  /* 0x000000ffff3ec224 */ /* 0x000fe200078e0a3e */
[----:B------:R-:W-:Y:S01]  /*1c40*/  ISETP.GE.AND P4, PT, R6, RZ, PT ;  /* 0x000000ff0600720c */ /* 0x000fe20003f86270 */
[--C-:B------:R-:W-:Y:S01]  /*1c50*/  @!P3 IMAD.IADD R66, R66, 0x1, -R2.reuse ;  /* 0x000000014242b824 */ /* 0x100fe200078e0a02 */
[----:B------:R-:W-:Y:S01]  /*1c60*/  ISETP.GE.AND P3, PT, R10, RZ, PT ;  /* 0x000000ff0a00720c */ /* 0x000fe20003f66270 */
[----:B------:R-:W-:Y:S01]  /*1c70*/  @!P2 IMAD.IADD R64, R64, 0x1, -R2 ;  /* 0x000000014040a824 */ /* 0x000fe200078e0a02 */
[----:B------:R-:W-:Y:S01]  /*1c80*/  LOP3.LUT R10, R5, 0x58, RZ, 0xfc, !PT ;  /* 0x00000058050a7812 */ /* 0x000fe200078efcff */
[----:B------:R-:W-:-:S02]  /*1c90*/  IMAD R74, R2, R4, R7 ;  /* 0x00000004024a7224 */ /* 0x000fc400078e0207 */
[----:B------:R-:W-:Y:S01]  /*1ca0*/  @!P5 IMAD.MOV R64, RZ, RZ, -R64 ;  /* 0x000000ffff40d224 */ /* 0x000fe200078e0a40 */
[----:B------:R-:W-:Y:S02]  /*1cb0*/  IABS R3, R10 ;  /* 0x0000000a00037213 */ /* 0x000fe40000000000 */
[----:B------:R-:W-:Y:S01]  /*1cc0*/  ISETP.GT.U32.AND P5, PT, R2, R74, PT ;  /* 0x0000004a0200720c */ /* 0x000fe20003fa4070 */
[----:B------:R-:W-:Y:S01]  /*1cd0*/  @!P6 IMAD.IADD R72, R72, 0x1, -R2 ;  /* 0x000000014848e824 */ /* 0x000fe200078e0a02 */
[C---:B------:R-:W-:Y:S01]  /*1ce0*/  ISETP.GT.U32.AND P2, PT, R2.reuse, R70, PT ;  /* 0x000000460200720c */ /* 0x040fe20003f44070 */
[----:B------:R-:W-:Y:S02]  /*1cf0*/  IMAD.MOV.U32 R7, RZ, RZ, R3 ;  /* 0x000000ffff077224 */ /* 0x000fe400078e0003 */
[----:B------:R-:W-:Y:S01]  /*1d00*/  @!P4 IMAD.MOV R66, RZ, RZ, -R66 ;  /* 0x000000ffff42c224 */ /* 0x000fe200078e0a42 */
[----:B------:R-:W-:Y:S01]  /*1d10*/  ISETP.GT.U32.AND P6, PT, R2, R72, PT ;  /* 0x000000480200720c */ /* 0x000fe20003fc4070 */
[----:B------:R-:W-:Y:S01]  /*1d20*/  IMAD.HI.U32 R3, R0, R7, RZ ;  /* 0x0000000700037227 */ /* 0x000fe200078e00ff */
[----:B------:R-:W-:-:S02]  /*1d30*/  ISETP.GE.AND P4, PT, R8, RZ, PT ;  /* 0x000000ff0800720c */ /* 0x000fc40003f86270 */
[----:B------:R-:W-:Y:S01]  /*1d40*/  LOP3.LUT R8, R5, 0x68, RZ, 0xfc, !PT ;  /* 0x0000006805087812 */ /* 0x000fe200078efcff */
[----:B------:R-:W-:Y:S01]  /*1d50*/  IMAD.MOV R3, RZ, RZ, -R3 ;  /* 0x000000ffff037224 */ /* 0x000fe200078e0a03 */
[----:B------:R-:W-:Y:S01]  /*1d60*/  IABS R9, R14 ;  /* 0x0000000e00097213 */ /* 0x000fe20000000000 */
[--C-:B------:R-:W-:Y:S01]  /*1d70*/  @!P5 IMAD.IADD R74, R74, 0x1, -R2.reuse ;  /* 0x000000014a4ad824 */ /* 0x100fe200078e0a02 */
[----:B------:R-:W-:Y:S01]  /*1d80*/  IABS R6, R8 ;  /* 0x0000000800067213 */ /* 0x000fe20000000000 */
[----:B------:R-:W-:Y:S02]  /*1d90*/  IMAD R76, R2, R3, R7 ;  /* 0x00000003024c7224 */ /* 0x000fe400078e0207 */
[----:B------:R-:W-:Y:S01]  /*1da0*/  @!P2 IMAD.IADD R70, R70, 0x1, -R2 ;  /* 0x000000014646a824 */ /* 0x000fe200078e0a02 */
[----:B------:R-:W-:Y:S01]  /*1db0*/  ISETP.GT.U32.AND P5, PT, R2, R74, PT ;  /* 0x0000004a0200720c */ /* 0x000fe20003fa4070 */
[----:B------:R-:W-:-:S04]  /*1dc0*/  IMAD.HI.U32 R4, R0, R9, RZ ;  /* 0x0000000900047227 */ /* 0x000fc800078e00ff */
[----:B------:R-:W-:Y:S02]  /*1dd0*/  IMAD.MOV.U32 R7, RZ, RZ, R6 ;  /* 0x000000ffff077224 */ /* 0x000fe400078e0006 */
[----:B------:R-:W-:Y:S01]  /*1de0*/  @!P6 IMAD.IADD R72, R72, 0x1, -R2 ;  /* 0x000000014848e824 */ /* 0x000fe200078e0a02 */
[C---:B------:R-:W-:Y:S01]  /*1df0*/  ISETP.GT.U32.AND P6, PT, R2.reuse, R76, PT ;  /* 0x0000004c0200720c */ /* 0x040fe20003fc4070 */
[----:B------:R-:W-:Y:S01]  /*1e00*/  IMAD.MOV R4, RZ, RZ, -R4 ;  /* 0x000000ffff047224 */ /* 0x000fe200078e0a04 */
[----:B------:R-:W-:Y:S01]  /*1e10*/  ISETP.GT.U32.AND P2, PT, R2, R70, PT ;  /* 0x000000460200720c */ /* 0x000fe20003f44070 */
[----:B------:R-:W-:-:S04]  /*1e20*/  IMAD.HI.U32 R3, R0, R7, RZ ;  /* 0x0000000700037227 */ /* 0x000fc800078e00ff */
[----:B------:R-:W-:Y:S02]  /*1e30*/  IMAD R78, R2, R4, R9 ;  /* 0x00000004024e7224 */ /* 0x000fe400078e0209 */
[----:B------:R-:W-:Y:S02]  /*1e40*/  IMAD.MOV R3, RZ, RZ, -R3 ;  /* 0x000000ffff037224 */ /* 0x000fe400078e0a03 */
[----:B------:R-:W-:Y:S01]  /*1e50*/  @!P3 IMAD.MOV R68, RZ, RZ, -R68 ;  /* 0x000000ffff44b224 */ /* 0x000fe200078e0a44 */
[----:B------:R-:W-:Y:S01]  /*1e60*/  ISETP.GE.AND P3, PT, R12, RZ, PT ;  /* 0x000000ff0c00720c */ /* 0x000fe20003f66270 */
[--C-:B------:R-:W-:Y:S01]  /*1e70*/  @!P5 IMAD.IADD R74, R74, 0x1, -R2.reuse ;  /* 0x000000014a4ad824 */ /* 0x100fe200078e0a02 */
[C---:B------:R-:W-:Y:S01]  /*1e80*/  ISETP.GT.U32.AND P5, PT, R2.reuse, R78, PT ;  /* 0x0000004e0200720c */ /* 0x040fe20003fa4070 */
[----:B------:R-:W-:Y:S01]  /*1e90*/  IMAD R80, R2, R3, R7 ;  /* 0x0000000302507224 */ /* 0x000fe200078e0207 */
[----:B------:R-:W-:Y:S01]  /*1ea0*/  LOP3.LUT R12, R5, 0x70, RZ, 0xfc, !PT ;  /* 0x00000070050c7812 */ /* 0x000fe200078efcff */
[----:B------:R-:W-:-:S02]  /*1eb0*/  @!P6 IMAD.IADD R76, R76, 0x1, -R2 ;  /* 0x000000014c4ce824 */ /* 0x000fc400078e0a02 */
[----:B------:R-:W-:Y:S01]  /*1ec0*/  @!P2 IMAD.IADD R70, R70, 0x1, -R2 ;  /* 0x000000014646a824 */ /* 0x000fe200078e0a02 */
[----:B------:R-:W-:Y:S02]  /*1ed0*/  ISETP.GT.U32.AND P6, PT, R2, R80, PT ;  /* 0x000000500200720c */ /* 0x000fe40003fc4070 */
[----:B------:R-:W-:Y:S02]  /*1ee0*/  ISETP.GE.AND P2, PT, R13, RZ, PT ;  /* 0x000000ff0d00720c */ /* 0x000fe40003f46270 */
[----:B------:R-:W-:Y:S02]  /*1ef0*/  IABS R9, R12 ;  /* 0x0000000c00097213 */ /* 0x000fe40000000000 */
[C---:B------:R-:W-:Y:S02]  /*1f00*/  LOP3.LUT R13, R5.reuse, 0x80, RZ, 0xfc, !PT ;  /* 0x00000080050d7812 */ /* 0x040fe400078efcff */
[----:B------:R-:W-:Y:S01]  /*1f10*/  LOP3.LUT R6, R5, 0x78, RZ, 0xfc, !PT ;  /* 0x0000007805067812 */ /* 0x000fe200078efcff */
[----:B------:R-:W-:Y:S01]  /*1f20*/  IMAD.HI.U32 R3, R0, R9, RZ ;  /* 0x0000000900037227 */ /* 0x000fe200078e00ff */
[----:B------:R-:W-:-:S02]  /*1f30*/  IABS R4, R13 ;  /* 0x0000000d00047213 */ /* 0x000fc40000000000 */
[----:B------:R-:W-:Y:S01]  /*1f40*/  IABS R11, R6 ;  /* 0x00000006000b7213 */ /* 0x000fe20000000000 */
[----:B------:R-:W-:Y:S01]  /*1f50*/  @!P5 IMAD.IADD R78, R78, 0x1, -R2 ;  /* 0x000000014e4ed824 */ /* 0x000fe200078e0a02 */
[----:B------:R-:W-:Y:S01]  /*1f60*/  ISETP.GT.U32.AND P5, PT, R2, R76, PT ;  /* 0x0000004c0200720c */ /* 0x000fe20003fa4070 */
[----:B------:R-:W-:Y:S02]  /*1f70*/  IMAD.MOV R3, RZ, RZ, -R3 ;  /* 0x000000ffff037224 */ /* 0x000fe400078e0a03 */
[----:B------:R-:W-:Y:S02]  /*1f80*/  IMAD.MOV.U32 R7, RZ, RZ, R4 ;  /* 0x000000ffff077224 */ /* 0x000fe400078e0004 */
[----:B------:R-:W-:Y:S01]  /*1f90*/  @!P6 IMAD.IADD R80, R80, 0x1, -R2 ;  /* 0x000000015050e824 */ /* 0x000fe200078e0a02 */
[C---:B------:R-:W-:Y:S01]  /*1fa0*/  ISETP.GT.U32.AND P6, PT, R2.reuse, R78, PT ;  /* 0x0000004e0200720c */ /* 0x040fe20003fc4070 */
[----:B------:R-:W-:Y:S02]  /*1fb0*/  IMAD R82, R2, R3, R9 ;  /* 0x0000000302527224 */ /* 0x000fe400078e0209 */
[----:B------:R-:W-:-:S04]  /*1fc0*/  IMAD.HI.U32 R4, R0, R11, RZ ;  /* 0x0000000b00047227 */ /* 0x000fc800078e00ff */
[----:B------:R-:W-:-:S04]  /*1fd0*/  IMAD.HI.U32 R3, R0, R7, RZ ;  /* 0x0000000700037227 */ /* 0x000fc800078e00ff */
[----:B------:R-:W-:Y:S02]  /*1fe0*/  IMAD.MOV R4, RZ, RZ, -R4 ;  /* 0x000000ffff047224 */ /* 0x000fe400078e0a04 */
[----:B------:R-:W-:Y:S02]  /*1ff0*/  IMAD.MOV R3, RZ, RZ, -R3 ;  /* 0x000000ffff037224 */ /* 0x000fe400078e0a03 */
[----:B------:R-:W-:Y:S01]  /*2000*/  @!P3 IMAD.MOV R72, RZ, RZ, -R72 ;  /* 0x000000ffff48b224 */ /* 0x000fe200078e0a48 */
[----:B------:R-:W-:Y:S01]  /*2010*/  ISETP.GT.U32.AND P3, PT, R2, R80, PT ;  /* 0x000000500200720c */ /* 0x000fe20003f64070 */
[----:B------:R-:W-:Y:S01]  /*2020*/  @!P4 IMAD.MOV R70, RZ, RZ, -R70 ;  /* 0x000000ffff46c224 */ /* 0x000fe200078e0a46 */
[----:B------:R-:W-:Y:S01]  /*2030*/  ISETP.GE.AND P4, PT, R10, RZ, PT ;  /* 0x000000ff0a00720c */ /* 0x000fe20003f86270 */
[----:B------:R-:W-:Y:S02]  /*2040*/  IMAD R84, R2, R4, R11 ;  /* 0x0000000402547224 */ /* 0x000fe400078e020b */
[----:B------:R-:W-:Y:S01]  /*2050*/  @!P5 IMAD.IADD R76, R76, 0x1, -R2 ;  /* 0x000000014c4cd824 */ /* 0x000fe200078e0a02 */
[C---:B------:R-:W-:Y:S01]  /*2060*/  ISETP.GT.U32.AND P5, PT, R2.reuse, R82, PT ;  /* 0x000000520200720c */ /* 0x040fe20003fa4070 */
[----:B------:R-:W-:-:S02]  /*2070*/  IMAD R86, R2, R3, R7 ;  /* 0x0000000302567224 */ /* 0x000fc400078e0207 */
[----:B------:R-:W-:Y:S01]  /*2080*/  @!P2 IMAD.MOV R74, RZ, RZ, -R74 ;  /* 0x000000ffff4aa224 */ /* 0x000fe200078e0a4a */
[----:B------:R-:W-:Y:S01]  /*2090*/  ISETP.GT.U32.AND P2, PT, R2, R84, PT ;  /* 0x000000540200720c */ /* 0x000fe20003f44070 */
[--C-:B------:R-:W-:Y:S01]  /*20a0*/  @!P6 IMAD.IADD R78, R78, 0x1, -R2.reuse ;  /* 0x000000014e4ee824 */ /* 0x100fe200078e0a02 */
[----:B------:R-:W-:Y:S02]  /*20b0*/  ISETP.GT.U32.AND P6, PT, R2, R86, PT ;  /* 0x000000560200720c */ /* 0x000fe40003fc4070 */
[----:B------:R-:W-:Y:S01]  /*20c0*/  IABS R9, R15 ;  /* 0x0000000f00097213 */ /* 0x000fe20000000000 */
[----:B------:R-:W-:Y:S01]  /*20d0*/  @!P3 IMAD.IADD R80, R80, 0x1, -R2 ;  /* 0x000000015050b824 */ /* 0x000fe200078e0a02 */
[----:B------:R-:W-:Y:S01]  /*20e0*/  ISETP.GE.AND P3, PT, R8, RZ, PT ;  /* 0x000000ff0800720c */ /* 0x000fe20003f66270 */
[----:B------:R-:W-:Y:S01]  /*20f0*/  @!P4 IMAD.MOV R76, RZ, RZ, -R76 ;  /* 0x000000ffff4cc224 */ /* 0x000fe200078e0a4c */
[----:B------:R-:W-:Y:S01]  /*2100*/  ISETP.GE.AND P4, PT, R14, RZ, PT ;  /* 0x000000ff0e00720c */ /* 0x000fe20003f86270 */
[----:B------:R-:W-:Y:S01]  /*2110*/  @!P5 IMAD.IADD R82, R82, 0x1, -R2 ;  /* 0x000000015252d824 */ /* 0x000fe200078e0a02 */
[----:B------:R-:W-:Y:S01]  /*2120*/  LOP3.LUT R8, R5, 0x90, RZ, 0xfc, !PT ;  /* 0x0000009005087812 */ /* 0x000fe200078efcff */
[----:B------:R-:W-:-:S03]  /*2130*/  IMAD.HI.U32 R3, R0, R9, RZ ;  /* 0x0000000900037227 */ /* 0x000fc600078e00ff */
[----:B------:R-:W-:Y:S01]  /*2140*/  IABS R7, R8 ;  /* 0x0000000800077213 */ /* 0x000fe20000000000 */
[--C-:B------:R-:W-:Y:S01]  /*2150*/  @!P2 IMAD.IADD R84, R84, 0x1, -R2.reuse ;  /* 0x000000015454a824 */ /* 0x100fe200078e0a02 */
[----:B------:R-:W-:Y:S01]  /*2160*/  ISETP.GT.U32.AND P2, PT, R2, R82, PT ;  /* 0x000000520200720c */ /* 0x000fe20003f44070 */
[----:B------:R-:W-:Y:S02]  /*2170*/  @!P6 IMAD.IADD R86, R86, 0x1, -R2 ;  /* 0x000000015656e824 */ /* 0x000fe400078e0a02 */
[----:B------:R-:W-:Y:S01]  /*2180*/  IMAD.MOV R3, RZ, RZ, -R3 ;  /* 0x000000ffff037224 */ /* 0x000fe200078e0a03 */
[----:B------:R-:W-:Y:S02]  /*2190*/  LOP3.LUT R10, R5, 0x98, RZ, 0xfc, !PT ;  /* 0x00000098050a7812 */ /* 0x000fe400078efcff */
[C---:B------:R-:W-:Y:S01]  /*21a0*/  ISETP.GT.U32.AND P6, PT, R2.reuse, R86, PT ;  /* 0x000000560200720c */ /* 0x040fe20003fc4070 */
[----:B------:R-:W-:Y:S02]  /*21b0*/  IMAD R88, R2, R3, R9 ;  /* 0x0000000302587224 */ /* 0x000fe400078e0209 */
[----:B------:R-:W-:Y:S01]  /*21c0*/  IMAD.HI.U32 R3, R0, R7, RZ ;  /* 0x0000000700037227 */ /* 0x000fe200078e00ff */
[----:B------:R-:W-:-:S03]  /*21d0*/  IABS R9, R10 ;  /* 0x0000000a00097213 */ /* 0x000fc60000000000 */
[----:B------:R-:W-:Y:S01]  /*21e0*/  @!P4 IMAD.MOV R78, RZ, RZ, -R78 ;  /* 0x000000ffff4ec224 */ /* 0x000fe200078e0a4e */
[----:B------:R-:W-:Y:S01]  /*21f0*/  ISETP.GT.U32.AND P4, PT, R2, R84, PT ;  /* 0x000000540200720c */ /* 0x000fe20003f84070 */
[----:B------:R-:W-:Y:S02]  /*2200*/  IMAD.MOV R90, RZ, RZ, -R3 ;  /* 0x000000ffff5a7224 */ /* 0x000fe400078e0a03 */
[----:B------:R-:W-:Y:S01]  /*2210*/  @!P2 IMAD.IADD R82, R82, 0x1, -R2 ;  /* 0x000000015252a824 */ /* 0x000fe200078e0a02 */
[----:B------:R-:W-:Y:S01]  /*2220*/  ISETP.GE.AND P2, PT, R6, RZ, PT ;  /* 0x000000ff0600720c */ /* 0x000fe20003f46270 */
[----:B------:R-:W-:Y:S02]  /*2230*/  IMAD R90, R2, R90, R7 ;  /* 0x0000005a025a7224 */ /* 0x000fe400078e0207 */
[----:B------:R-:W-:-:S04]  /*2240*/  IMAD.HI.U32 R3, R0, R9, RZ ;  /* 0x0000000900037227 */ /* 0x000fc800078e00ff */
[--C-:B------:R-:W-:Y:S01]  /*2250*/  @!P6 IMAD.IADD R86, R86, 0x1, -R2.reuse ;  /* 0x000000015656e824 */ /* 0x100fe200078e0a02 */
[----:B------:R-:W-:Y:S01]  /*2260*/  ISETP.GT.U32.AND P6, PT, R2, R90, PT ;  /* 0x0000005a0200720c */ /* 0x000fe20003fc4070 */
[----:B------:R-:W-:Y:S02]  /*2270*/  IMAD.MOV R3, RZ, RZ, -R3 ;  /* 0x000000ffff037224 */ /* 0x000fe400078e0a03 */
[----:B------:R-:W-:Y:S02]  /*2280*/  @!P4 IMAD.IADD R84, R84, 0x1, -R2 ;  /* 0x000000015454c824 */ /* 0x000fe400078e0a02 */
[----:B------:R-:W-:Y:S01]  /*2290*/  IMAD R92, R2, R3, R9 ;  /* 0x00000003025c7224 */ /* 0x000fe200078e0209 */
[----:B------:R-:W-:Y:S01]  /*22a0*/  LOP3.LUT R6, R5, 0xa0, RZ, 0xfc, !PT ;  /* 0x000000a005067812 */ /* 0x000fe200078efcff */
[----:B------:R-:W-:-:S03]  /*22b0*/  @!P2 IMAD.MOV R84, RZ, RZ, -R84 ;  /* 0x000000ffff54a224 */ /* 0x000fc600078e0a54 */
[----:B------:R-:W-:Y:S02]  /*22c0*/  ISETP.GT.U32.AND P2, PT, R2, R92, PT ;  /* 0x0000005c0200720c */ /* 0x000fe40003f44070 */
[----:B------:R-:W-:Y:S01]  /*22d0*/  IABS R7, R6 ;  /* 0x0000000600077213 */ /* 0x000fe20000000000 */
[----:B------:R-:W-:Y:S01]  /*22e0*/  @!P6 IMAD.IADD R90, R90, 0x1, -R2 ;  /* 0x000000015a5ae824 */ /* 0x000fe200078e0a02 */
[----:B------:R-:W-:Y:S01]  /*22f0*/  ISETP.GE.AND P5, PT, R12, RZ, PT ;  /* 0x000000ff0c00720c */ /* 0x000fe20003fa6270 */
[----:B------:R-:W-:Y:S01]  /*2300*/  @!P3 IMAD.MOV R80, RZ, RZ, -R80 ;  /* 0x000000ffff50b224 */ /* 0x000fe200078e0a50 */
[----:B------:R-:W-:Y:S01]  /*2310*/  ISETP.GT.U32.AND P3, PT, R2, R88, PT ;  /* 0x000000580200720c */ /* 0x000fe20003f64070 */
[----:B------:R-:W-:Y:S01]  /*2320*/  IMAD.HI.U32 R3, R0, R7, RZ ;  /* 0x0000000700037227 */ /* 0x000fe200078e00ff */
[----:B------:R-:W-:Y:S02]  /*2330*/  ISETP.GT.U32.AND P6, PT, R2, R90, PT ;  /* 0x0000005a0200720c */ /* 0x000fe40003fc4070 */
[----:B------:R-:W-:-:S02]  /*2340*/  ISETP.GE.AND P4, PT, R13, RZ, PT ;  /* 0x000000ff0d00720c */ /* 0x000fc40003f86270 */
[C---:B------:R-:W-:Y:S02]  /*2350*/  LOP3.LUT R12, R5.reuse, 0xa8, RZ, 0xfc, !PT ;  /* 0x000000a8050c7812 */ /* 0x040fe400078efcff */
[C---:B------:R-:W-:Y:S02]  /*2360*/  LOP3.LUT R14, R5.reuse, 0xb8, RZ, 0xfc, !PT ;  /* 0x000000b8050e7812 */ /* 0x040fe400078efcff */
[----:B------:R-:W-:Y:S01]  /*2370*/  LOP3.LUT R13, R5, 0xb0, RZ, 0xfc, !PT ;  /* 0x000000b0050d7812 */ /* 0x000fe200078efcff */
[----:B------:R-:W-:Y:S01]  /*2380*/  IMAD.MOV R3, RZ, RZ, -R3 ;  /* 0x000000ffff037224 */ /* 0x000fe200078e0a03 */
[----:B------:R-:W-:Y:S01]  /*2390*/  IABS R9, R12 ;  /* 0x0000000c00097213 */ /* 0x000fe20000000000 */
[----:B------:R-:W-:Y:S01]  /*23a0*/  @!P2 IMAD.IADD R92, R92, 0x1, -R2 ;  /* 0x000000015c5ca824 */ /* 0x000fe200078e0a02 */
[----:B------:R-:W-:Y:S02]  /*23b0*/  IABS R4, R14 ;  /* 0x0000000e00047213 */ /* 0x000fe40000000000 */
[----:B------:R-:W-:Y:S01]  /*23c0*/  IABS R11, R13 ;  /* 0x0000000d000b7213 */ /* 0x000fe20000000000 */
[C---:B------:R-:W-:Y:S01]  /*23d0*/  IMAD R94, R2.reuse, R3, R7 ;  /* 0x00000003025e7224 */ /* 0x040fe200078e0207 */
[----:B------:R-:W-:Y:S01]  /*23e0*/  ISETP.GT.U32.AND P2, PT, R2, R92, PT ;  /* 0x0000005c0200720c */ /* 0x000fe20003f44070 */
[----:B------:R-:W-:-:S02]  /*23f0*/  IMAD.MOV.U32 R7, RZ, RZ, R4 ;  /* 0x000000ffff077224 */ /* 0x000fc400078e0004 */
[----:B------:R-:W-:-:S04]  /*2400*/  IMAD.HI.U32 R3, R0, R9, RZ ;  /* 0x0000000900037227 */ /* 0x000fc800078e00ff */
[----:B------:R-:W-:-:S04]  /*2410*/  IMAD.HI.U32 R4, R0, R11, RZ ;  /* 0x0000000b00047227 */ /* 0x000fc800078e00ff */
[--C-:B------:R-:W-:Y:S02]  /*2420*/  @!P3 IMAD.IADD R88, R88, 0x1, -R2.reuse ;  /* 0x000000015858b824 */ /* 0x100fe400078e0a02 */
[----:B------:R-:W-:Y:S01]  /*2430*/  @!P6 IMAD.IADD R90, R90, 0x1, -R2 ;  /* 0x000000015a5ae824 */ /* 0x000fe200078e0a02 */
[----:B------:R-:W-:Y:S01]  /*2440*/  ISETP.GE.AND P6, PT, R10, RZ, PT ;  /* 0x000000ff0a00720c */ /* 0x000fe20003fc6270 */
[----:B------:R-:W-:Y:S02]  /*2450*/  IMAD.MOV R96, RZ, RZ, -R3 ;  /* 0x000000ffff607224 */ /* 0x000fe400078e0a03 */
[----:B------:R-:W-:-:S04]  /*2460*/  IMAD.HI.U32 R3, R0, R7, RZ ;  /* 0x0000000700037227 */ /* 0x000fc800078e00ff */
[----:B------:R-:W-:Y:S02]  /*2470*/  IMAD.MOV R4, RZ, RZ, -R4 ;  /* 0x000000ffff047224 */ /* 0x000fe400078e0a04 */
[----:B------:R-:W-:Y:S01]  /*2480*/  @!P5 IMAD.MOV R82, RZ, RZ, -R82 ;  /* 0x000000ffff52d224 */ /* 0x000fe200078e0a52 */
[----:B------:R-:W-:Y:S01]  /*2490*/  ISETP.GT.U32.AND P5, PT, R2, R88, PT ;  /* 0x000000580200720c */ /* 0x000fe20003fa4070 */
[----:B------:R-:W-:Y:S01]  /*24a0*/  @!P4 IMAD.MOV R86, RZ, RZ, -R86 ;  /* 0x000000ffff56c224 */ /* 0x000fe200078e0a56 */
[----:B------:R-:W-:Y:S01]  /*24b0*/  ISETP.GE.AND P4, PT, R8, RZ, PT ;  /* 0x000000ff0800720c */ /* 0x000fe20003f86270 */
[----:B------:R-:W-:Y:S02]  /*24c0*/  IMAD.MOV R3, RZ, RZ, -R3 ;  /* 0x000000ffff037224 */ /* 0x000fe400078e0a03 */
[C---:B------:R-:W-:Y:S02]  /*24d0*/  IMAD R40, R2.reuse, R4, R11 ;  /* 0x0000000402287224 */ /* 0x040fe400078e020b */
[----:B------:R-:W-:-:S02]  /*24e0*/  IMAD R34, R2, R3, R7 ;  /* 0x0000000302227224 */ /* 0x000fc400078e0207 */
[----:B------:R-:W-:Y:S01]  /*24f0*/  @!P2 IMAD.IADD R92, R92, 0x1, -R2 ;  /* 0x000000015c5ca824 */ /* 0x000fe200078e0a02 */
[C---:B------:R-:W-:Y:S02]  /*2500*/  ISETP.GT.U32.AND P2, PT, R2.reuse, R40, PT ;  /* 0x000000280200720c */ /* 0x040fe40003f44070 */
[----:B------:R-:W-:Y:S01]  /*2510*/  LOP3.LUT R8, R5, 0xc0, RZ, 0xfc, !PT ;  /* 0x000000c005087812 */ /* 0x000fe200078efcff */
[----:B------:R-:W-:Y:S01]  /*2520*/  @!P6 IMAD.MOV R92, RZ, RZ, -R92 ;  /* 0x000000ffff5ce224 */ /* 0x000fe200078e0a5c */
[----:B------:R-:W-:Y:S02]  /*2530*/  ISETP.GT.U32.AND P6, PT, R2, R34, PT ;  /* 0x000000220200720c */ /* 0x000fe40003fc4070 */
[----:B------:R-:W-:Y:S01]  /*2540*/  IABS R45, R8 ;  /* 0x00000008002d7213 */ /* 0x000fe20000000000 */
[----:B------:R-:W-:Y:S01]  /*2550*/  @!P5 IMAD.IADD R88, R88, 0x1, -R2 ;  /* 0x000000015858d824 */ /* 0x000fe200078e0a02 */
[----:B------:R-:W-:Y:S01]  /*2560*/  ISETP.GE.AND P3, PT, R15, RZ, PT ;  /* 0x000000ff0f00720c */ /* 0x000fe20003f66270 */
[----:B------:R-:W-:Y:S01]  /*2570*/  @!P4 IMAD.MOV R90, RZ, RZ, -R90 ;  /* 0x000000ffff5ac224 */ /* 0x000fe200078e0a5a */
[----:B------:R-:W-:Y:S01]  /*2580*/  ISETP.GT.U32.AND P5, PT, R2, R94, PT ;  /* 0x0000005e0200720c */ /* 0x000fe20003fa4070 */
[----:B------:R-:W-:Y:S01]  /*2590*/  IMAD.HI.U32 R3, R0, R45, RZ ;  /* 0x0000002d00037227 */ /* 0x000fe200078e00ff */
[----:B------:R-:W-:-:S02]  /*25a0*/  ISETP.GE.AND P4, PT, R6, RZ, PT ;  /* 0x000000ff0600720c */ /* 0x000fc40003f86270 */
[----:B------:R-:W-:Y:S01]  /*25b0*/  LOP3.LUT R6, R5, 0xc8, RZ, 0xfc, !PT ;  /* 0x000000c805067812 */ /* 0x000fe200078efcff */
[--C-:B------:R-:W-:Y:S02]  /*25c0*/  @!P2 IMAD.IADD R40, R40, 0x1, -R2.reuse ;  /* 0x000000012828a824 */ /* 0x100fe400078e0a02 */
[----:B------:R-:W-:Y:S01]  /*25d0*/  IMAD.MOV R3, RZ, RZ, -R3 ;  /* 0x000000ffff037224 */ /* 0x000fe200078e0a03 */
[----:B------:R-:W-:Y:S01]  /*25e0*/  IABS R7, R6 ;  /* 0x0000000600077213 */ /* 0x000fe20000000000 */
[----:B------:R-:W-:Y:S02]  /*25f0*/  IMAD R96, R2, R96, R9 ;  /* 0x0000006002607224 */ /* 0x000fe400078e0209 */
[----:B------:R-:W-:Y:S01]  /*2600*/  @!P6 IMAD.IADD R34, R34, 0x1, -R2 ;  /* 0x000000012222e824 */ /* 0x000fe200078e0a02 */
[C---:B------:R-:W-:Y:S01]  /*2610*/  ISETP.GT.U32.AND P6, PT, R2.reuse, R40, PT ;  /* 0x000000280200720c */ /* 0x040fe20003fc4070 */
[C---:B------:R-:W-:Y:S02]  /*2620*/  IMAD R45, R2.reuse, R3, R45 ;  /* 0x00000003022d7224 */ /* 0x040fe400078e022d */
[----:B------:R-:W-:Y:S01]  /*2630*/  @!P3 IMAD.MOV R88, RZ, RZ, -R88 ;  /* 0x000000ffff58b224 */ /* 0x000fe200078e0a58 */
[----:B------:R-:W-:Y:S01]  /*2640*/  ISETP.GT.U32.AND P3, PT, R2, R96, PT ;  /* 0x000000600200720c */ /* 0x000fe20003f64070 */
[----:B------:R-:W-:-:S04]  /*2650*/  IMAD.HI.U32 R3, R0, R7, RZ ;  /* 0x0000000700037227 */ /* 0x000fc800078e00ff */
[----:B------:R-:W-:Y:S02]  /*2660*/  @!P5 IMAD.IADD R94, R94, 0x1, -R2 ;  /* 0x000000015e5ed824 */ /* 0x000fe400078e0a02 */
[----:B------:R-:W-:-:S03]  /*2670*/  IMAD.MOV R3, RZ, RZ, -R3 ;  /* 0x000000ffff037224 */ /* 0x000fc600078e0a03 */
[C---:B------:R-:W-:Y:S01]  /*2680*/  ISETP.GT.U32.AND P5, PT, R2.reuse, R94, PT ;  /* 0x0000005e0200720c */ /* 0x040fe20003fa4070 */
[----:B------:R-:W-:Y:S02]  /*2690*/  IMAD R36, R2, R3, R7 ;  /* 0x0000000302247224 */ /* 0x000fe400078e0207 */
[--C-:B------:R-:W-:Y:S02]  /*26a0*/  @!P6 IMAD.IADD R40, R40, 0x1, -R2.reuse ;  /* 0x000000012828e824 */ /* 0x100fe400078e0a02 */
[----:B------:R-:W-:Y:S01]  /*26b0*/  @!P3 IMAD.IADD R96, R96, 0x1, -R2 ;  /* 0x000000016060b824 */ /* 0x000fe200078e0a02 */
[----:B------:R-:W-:-:S04]  /*26c0*/  ISETP.GT.U32.AND P6, PT, R2, R36, PT ;  /* 0x000000240200720c */ /* 0x000fc80003fc4070 */
[----:B------:R-:W-:-:S03]  /*26d0*/  ISETP.GT.U32.AND P2, PT, R2, R96, PT ;  /* 0x000000600200720c */ /* 0x000fc60003f44070 */
[----:B------:R-:W-:Y:S01]  /*26e0*/  @!P5 IMAD.IADD R94, R94, 0x1, -R2 ;  /* 0x000000015e5ed824 */ /* 0x000fe200078e0a02 */
[----:B------:R-:W-:Y:S02]  /*26f0*/  ISETP.GE.AND P5, PT, R12, RZ, PT ;  /* 0x000000ff0c00720c */ /* 0x000fe40003fa6270 */
[C---:B------:R-:W-:Y:S01]  /*2700*/  LOP3.LUT R12, R5.reuse, 0xe0, RZ, 0xfc, !PT ;  /* 0x000000e0050c7812 */ /* 0x040fe200078efcff */
[----:B------:R-:W-:Y:S01]  /*2710*/  @!P4 IMAD.MOV R94, RZ, RZ, -R94 ;  /* 0x000000ffff5ec224 */ /* 0x000fe200078e0a5e */
[----:B------:R-:W-:Y:S01]  /*2720*/  ISETP.GT.U32.AND P4, PT, R2, R34, PT ;  /* 0x000000220200720c */ /* 0x000fe20003f84070 */
[--C-:B------:R-:W-:Y:S01]  /*2730*/  @!P6 IMAD.IADD R36, R36, 0x1, -R2.reuse ;  /* 0x000000012424e824 */ /* 0x100fe200078e0a02 */
[C---:B------:R-:W-:Y:S02]  /*2740*/  LOP3.LUT R10, R5.reuse, 0xd0, RZ, 0xfc, !PT ;  /* 0x000000d0050a7812 */ /* 0x040fe400078efcff */
[----:B------:R-:W-:Y:S02]  /*2750*/  IABS R7, R12 ;  /* 0x0000000c00077213 */ /* 0x000fe40000000000 */
[----:B------:R-:W-:Y:S01]  /*2760*/  IABS R9, R10 ;  /* 0x0000000a00097213 */ /* 0x000fe20000000000 */
[----:B------:R-:W-:Y:S01]  /*2770*/  @!P2 IMAD.IADD R96, R96, 0x1, -R2 ;  /* 0x000000016060a824 */ /* 0x000fe200078e0a02 */
[----:B------:R-:W-:Y:S01]  /*2780*/  LOP3.LUT R11, R5, 0xd8, RZ, 0xfc, !PT ;  /* 0x000000d8050b7812 */ /* 0x000fe200078efcff */
[----:B------:R-:W-:Y:S01]  /*2790*/  IMAD.HI.U32 R4, R0, R7, RZ ;  /* 0x0000000700047227 */ /* 0x000fe200078e00ff */
[----:B------:R-:W-:-:S02]  /*27a0*/  ISETP.GT.U32.AND P6, PT, R2, R36, PT ;  /* 0x000000240200720c */ /* 0x000fc40003fc4070 */
[----:B------:R-:W-:Y:S01]  /*27b0*/  ISETP.GT.U32.AND P2, PT, R2, R45, PT ;  /* 0x0000002d0200720c */ /* 0x000fe20003f44070 */
[----:B------:R-:W-:Y:S01]  /*27c0*/  IMAD.HI.U32 R3, R0, R9, RZ ;  /* 0x0000000900037227 */ /* 0x000fe200078e00ff */
[----:B------:R-:W-:Y:S02]  /*27d0*/  IABS R41, R11 ;  /* 0x0000000b00297213 */ /* 0x000fe40000000000 */
[----:B------:R-:W-:Y:S01]  /*27e0*/  ISETP.GE.AND P3, PT, R13, RZ, PT ;  /* 0x000000ff0d00720c */ /* 0x000fe20003f66270 */
[----:B------:R-:W-:Y:S02]  /*27f0*/  IMAD.MOV R4, RZ, RZ, -R4 ;  /* 0x000000ffff047224 */ /* 0x000fe400078e0a04 */
[----:B------:R-:W-:Y:S01]  /*2800*/  @!P4 IMAD.IADD R34, R34, 0x1, -R2 ;  /* 0x000000012222c824 */ /* 0x000fe200078e0a02 */
[----:B------:R-:W-:Y:S01]  /*2810*/  ISETP.GE.AND P4, PT, R14, RZ, PT ;  /* 0x000000ff0e00720c */ /* 0x000fe20003f86270 */
[----:B------:R-:W-:Y:S02]  /*2820*/  IMAD.MOV R42, RZ, RZ, -R3 ;  /* 0x000000ffff2a7224 */ /* 0x000fe400078e0a03 */
[----:B------:R-:W-:-:S04]  /*2830*/  IMAD.HI.U32 R3, R0, R41, RZ ;  /* 0x0000002900037227 */ /* 0x000fc800078e00ff */
[----:B------:R-:W-:Y:S02]  /*2840*/  IMAD R38, R2, R4, R7 ;  /* 0x0000000402267224 */ /* 0x000fe400078e0207 */
[----:B------:R-:W-:Y:S02]  /*2850*/  IMAD.MOV R3, RZ, RZ, -R3 ;  /* 0x000000ffff037224 */ /* 0x000fe400078e0a03 */
[--C-:B------:R-:W-:Y:S01]  /*2860*/  @!P6 IMAD.IADD R36, R36, 0x1, -R2.reuse ;  /* 0x000000012424e824 */ /* 0x100fe200078e0a02 */
[C---:B------:R-:W-:Y:S01]  /*2870*/  ISETP.GT.U32.AND P6, PT, R2.reuse, R38, PT ;  /* 0x000000260200720c */ /* 0x040fe20003fc4070 */
[----:B------:R-:W-:Y:S02]  /*2880*/  @!P2 IMAD.IADD R45, R45, 0x1, -R2 ;  /* 0x000000012d2da824 */ /* 0x000fe400078e0a02 */
[----:B------:R-:W-:Y:S01]  /*2890*/  IMAD R42, R2, R42, R9 ;  /* 0x0000002a022a7224 */ /* 0x000fe200078e0209 */
[----:B------:R-:W-:Y:S01]  /*28a0*/  ISETP.GE.AND P2, PT, R8, RZ, PT ;  /* 0x000000ff0800720c */ /* 0x000fe20003f46270 */
[C---:B------:R-:W-:Y:S01]  /*28b0*/  IMAD R41, R2.reuse, R3, R41 ;  /* 0x0000000302297224 */ /* 0x040fe200078e0229 */
[----:B------:R-:W-:Y:S01]  /*28c0*/  LOP3.LUT R8, R5, 0xe8, RZ, 0xfc, !PT ;  /* 0x000000e805087812 */ /* 0x000fe200078efcff */
[----:B------:R-:W-:Y:S01]  /*28d0*/  @!P5 IMAD.MOV R96, RZ, RZ, -R96 ;  /* 0x000000ffff60d224 */ /* 0x000fe200078e0a60 */
[C---:B------:R-:W-:Y:S01]  /*28e0*/  ISETP.GT.U32.AND P5, PT, R2.reuse, R45, PT ;  /* 0x0000002d0200720c */ /* 0x040fe20003fa4070 */
[----:B------:R-:W-:Y:S01]  /*28f0*/  @!P3 IMAD.MOV R40, RZ, RZ, -R40 ;  /* 0x000000ffff28b224 */ /* 0x000fe200078e0a28 */
[C---:B------:R-:W-:Y:S01]  /*2900*/  ISETP.GT.U32.AND P3, PT, R2.reuse, R42, PT ;  /* 0x0000002a0200720c */ /* 0x040fe20003f64070 */
[----:B------:R-:W-:Y:S01]  /*2910*/  @!P4 IMAD.MOV R34, RZ, RZ, -R34 ;  /* 0x000000ffff22c224 */ /* 0x000fe200078e0a22 */
[----:B------:R-:W-:-:S02]  /*2920*/  ISETP.GT.U32.AND P4, PT, R2, R41, PT ;  /* 0x000000290200720c */ /* 0x000fc40003f84070 */
[----:B------:R-:W-:Y:S02]  /*2930*/  IABS R47, R8 ;  /* 0x00000008002f7213 */ /* 0x000fe40000000000 */
[----:B------:R-:W-:Y:S01]  /*2940*/  LOP3.LUT R13, R5, 0xf0, RZ, 0xfc, !PT ;  /* 0x000000f0050d7812 */ /* 0x000fe200078efcff */
[--C-:B------:R-:W-:Y:S02]  /*2950*/  @!P6 IMAD.IADD R38, R38, 0x1, -R2.reuse ;  /* 0x000000012626e824 */ /* 0x100fe400078e0a02 */
[----:B------:R-:W-:Y:S01]  /*2960*/  IMAD.HI.U32 R3, R0, R47, RZ ;  /* 0x0000002f00037227 */ /* 0x000fe200078e00ff */
[----:B------:R-:W-:Y:S02]  /*2970*/  IABS R43, R13 ;  /* 0x0000000d002b7213 */ /* 0x000fe40000000000 */
[----:B------:R-:W-:Y:S01]  /*2980*/  ISETP.GT.U32.AND P6, PT, R2, R38, PT ;  /* 0x000000260200720c */ /* 0x000fe20003fc4070 */
[----:B------:R-:W-:Y:S02]  /*2990*/  IMAD.MOV R4, RZ, RZ, -R3 ;  /* 0x000000ffff047224 */ /* 0x000fe400078e0a03 */
[----:B------:R-:W-:-:S02]  /*29a0*/  @!P5 IMAD.IADD R45, R45, 0x1, -R2 ;  /* 0x000000012d2dd824 */ /* 0x000fc400078e0a02 */
[----:B------:R-:W-:Y:S02]  /*29b0*/  @!P3 IMAD.IADD R42, R42, 0x1, -R2 ;  /* 0x000000012a2ab824 */ /* 0x000fe400078e0a02 */
[----:B------:R-:W-:-:S04]  /*29c0*/  IMAD.HI.U32 R3, R0, R43, RZ ;  /* 0x0000002b00037227 */ /* 0x000fc800078e00ff */
[--C-:B------:R-:W-:Y:S02]  /*29d0*/  @!P4 IMAD.IADD R41, R41, 0x1, -R2.reuse ;  /* 0x000000012929c824 */ /* 0x100fe400078e0a02 */
[----:B------:R-:W-:Y:S01]  /*29e0*/  @!P2 IMAD.MOV R45, RZ, RZ, -R45 ;  /* 0x000000ffff2da224 */ /* 0x000fe200078e0a2d */
[C---:B------:R-:W-:Y:S01]  /*29f0*/  ISETP.GT.U32.AND P2, PT, R2.reuse, R42, PT ;  /* 0x0000002a0200720c */ /* 0x040fe20003f44070 */
[----:B------:R-:W-:Y:S01]  /*2a00*/  IMAD.MOV R3, RZ, RZ, -R3 ;  /* 0x000000ffff037224 */ /* 0x000fe200078e0a03 */
[----:B------:R-:W-:Y:S02]  /*2a10*/  ISETP.GT.U32.AND P4, PT, R2, R41, PT ;  /* 0x000000290200720c */ /* 0x000fe40003f84070 */
[----:B------:R-:W-:Y:S01]  /*2a20*/  ISETP.GE.AND P5, PT, R6, RZ, PT ;  /* 0x000000ff0600720c */ /* 0x000fe20003fa6270 */
[----:B------:R-:W-:Y:S01]  /*2a30*/  IMAD R43, R2, R3, R43 ;  /* 0x00000003022b7224 */ /* 0x000fe200078e022b */
[----:B------:R-:W-:Y:S01]  /*2a40*/  LOP3.LUT R6, R5, 0xf8, RZ, 0xfc, !PT ;  /* 0x000000f805067812 */ /* 0x000fe200078efcff */
[----:B------:R-:W-:-:S02]  /*2a50*/  @!P6 IMAD.IADD R38, R38, 0x1, -R2 ;  /* 0x000000012626e824 */ /* 0x000fc400078e0a02 */
[C---:B------:R-:W-:Y:S01]  /*2a60*/  IMAD R47, R2.reuse, R4, R47 ;  /* 0x00000004022f7224 */ /* 0x040fe200078e022f */
[----:B------:R-:W-:Y:S02]  /*2a70*/  ISETP.GT.U32.AND P6, PT, R2, R43, PT ;  /* 0x0000002b0200720c */ /* 0x000fe40003fc4070 */
[----:B------:R-:W-:Y:S01]  /*2a80*/  IABS R7, R6 ;  /* 0x0000000600077213 */ /* 0x000fe20000000000 */
[--C-:B------:R-:W-:Y:S01]  /*2a90*/  @!P2 IMAD.IADD R42, R42, 0x1, -R2.reuse ;  /* 0x000000012a2aa824 */ /* 0x100fe200078e0a02 */
[----:B------:R-:W-:Y:S01]  /*2aa0*/  ISETP.GT.U32.AND P2, PT, R2, R47, PT ;  /* 0x0000002f0200720c */ /* 0x000fe20003f44070 */
[----:B------:R-:W-:Y:S01]  /*2ab0*/  @!P4 IMAD.IADD R41, R41, 0x1, -R2 ;  /* 0x000000012929c824 */ /* 0x000fe200078e0a02 */
[----:B------:R-:W-:Y:S01]  /*2ac0*/  ISETP.GE.AND P4, PT, R12, RZ, PT ;  /* 0x000000ff0c00720c */ /* 0x000fe20003f86270 */
[----:B------:R-:W-:Y:S01]  /*2ad0*/  @!P5 IMAD.MOV R36, RZ, RZ, -R36 ;  /* 0x000000ffff24d224 */ /* 0x000fe200078e0a24 */
[----:B------:R-:W-:Y:S01]  /*2ae0*/  ISETP.GE.AND P5, PT, R11, RZ, PT ;  /* 0x000000ff0b00720c */ /* 0x000fe20003fa6270 */
[----:B------:R-:W-:Y:S01]  /*2af0*/  IMAD.HI.U32 R3, R0, R7, RZ ;  /* 0x0000000700037227 */ /* 0x000fe200078e00ff */
[----:B------:R-:W-:-:S02]  /*2b00*/  LOP3.LUT R12, R5, 0x110, RZ, 0xfc, !PT ;  /* 0x00000110050c7812 */ /* 0x000fc400078efcff */
[----:B------:R-:W-:Y:S02]  /*2b10*/  ISETP.GE.AND P3, PT, R10, RZ, PT ;  /* 0x000000ff0a00720c */ /* 0x000fe40003f66270 */
[----:B------:R-:W-:Y:S01]  /*2b20*/  LOP3.LUT R11, R5, 0x108, RZ, 0xfc, !PT ;  /* 0x00000108050b7812 */ /* 0x000fe200078efcff */
[----:B------:R-:W-:Y:S01]  /*2b30*/  IMAD.MOV R3, RZ, RZ, -R3 ;  /* 0x000000ffff037224 */ /* 0x000fe200078e0a03 */
[----:B------:R-:W-:Y:S01]  /*2b40*/  IABS R4, R12 ;  /* 0x0000000c00047213 */ /* 0x000fe20000000000 */
[----:B------:R-:W-:Y:S01]  /*2b50*/  @!P6 IMAD.IADD R43, R43, 0x1, -R2 ;  /* 0x000000012b2be824 */ /* 0x000fe200078e0a02 */
[----:B------:R-:W-:Y:S01]  /*2b60*/  IABS R55, R11 ;  /* 0x0000000b00377213 */ /* 0x000fe20000000000 */
[C---:B------:R-:W-:Y:S01]  /*2b70*/  IMAD R46, R2.reuse, R3, R7 ;  /* 0x00000003022e7224 */ /* 0x040fe200078e0207 */
[----:B------:R-:W-:Y:S01]  /*2b80*/  LOP3.LUT R10, R5, 0x100, RZ, 0xfc, !PT ;  /* 0x00000100050a7812 */ /* 0x000fe200078efcff */
[----:B------:R-:W-:Y:S01]  /*2b90*/  IMAD.MOV.U32 R7, RZ, RZ, R4 ;  /* 0x000000ffff077224 */ /* 0x000fe200078e0004 */
[----:B------:R-:W-:Y:S01]  /*2ba0*/  ISETP.GT.U32.AND P6, PT, R2, R43, PT ;  /* 0x0000002b0200720c */ /* 0x000fe20003fc4070 */
[----:B------:R-:W-:Y:S01]  /*2bb0*/  @!P2 IMAD.IADD R47, R47, 0x1, -R2 ;  /* 0x000000012f2fa824 */ /* 0x000fe200078e0a02 */
[----:B------:R-:W-:Y:S01]  /*2bc0*/  IABS R9, R10 ;  /* 0x0000000a00097213 */ /* 0x000fe20000000000 */
[----:B------:R-:W-:-:S04]  /*2bd0*/  IMAD.HI.U32 R4, R0, R55, RZ ;  /* 0x0000003700047227 */ /* 0x000fc800078e00ff */
[----:B------:R-:W-:Y:S01]  /*2be0*/  @!P3 IMAD.MOV R42, RZ, RZ, -R42 ;  /* 0x000000ffff2ab224 */ /* 0x000fe200078e0a2a */
[----:B------:R-:W-:Y:S01]  /*2bf0*/  ISETP.GT.U32.AND P3, PT, R2, R47, PT ;  /* 0x0000002f0200720c */ /* 0x000fe20003f64070 */
[----:B------:R-:W-:Y:S02]  /*2c00*/  IMAD.MOV R4, RZ, RZ, -R4 ;  /* 0x000000ffff047224 */ /* 0x000fe400078e0a04 */
[----:B------:R-:W-:-:S04]  /*2c10*/  IMAD.HI.U32 R3, R0, R9, RZ ;  /* 0x0000000900037227 */ /* 0x000fc800078e00ff */
[C---:B------:R-:W-:Y:S02]  /*2c20*/  IMAD R55, R2.reuse, R4, R55 ;  /* 0x0000000402377224 */ /* 0x040fe400078e0237 */
[----:B------:R-:W-:Y:S02]  /*2c30*/  IMAD.MOV R3, RZ, RZ, -R3 ;  /* 0x000000ffff037224 */ /* 0x000fe400078e0a03 */
[--C-:B------:R-:W-:Y:S01]  /*2c40*/  @!P6 IMAD.IADD R43, R43, 0x1, -R2.reuse ;  /* 0x000000012b2be824 */ /* 0x100fe200078e0a02 */
[C---:B------:R-:W-:Y:S01]  /*2c50*/  ISETP.GT.U32.AND P6, PT, R2.reuse, R55, PT ;  /* 0x000000370200720c */ /* 0x040fe20003fc4070 */
[----:B------:R-:W-:Y:S02]  /*2c60*/  IMAD R44, R2, R3, R9 ;  /* 0x00000003022c7224 */ /* 0x000fe400078e0209 */
[----:B------:R-:W-:-:S03]  /*2c70*/  @!P3 IMAD.IADD R47, R47, 0x1, -R2 ;  /* 0x000000012f2fb824 */ /* 0x000fc600078e0a02 */
[----:B------:R-:W-:Y:S01]  /*2c80*/  ISETP.GT.U32.AND P3, PT, R2, R44, PT ;  /* 0x0000002c0200720c */ /* 0x000fe20003f64070 */
[----:B------:R-:W-:Y:S01]  /*2c90*/  @!P5 IMAD.MOV R41, RZ, RZ, -R41 ;  /* 0x000000ffff29d224 */ /* 0x000fe200078e0a29 */
[----:B------:R-:W-:Y:S01]  /*2ca0*/  ISETP.GE.AND P2, PT, R8, RZ, PT ;  /* 0x000000ff0800720c */ /* 0x000fe20003f46270 */
[----:B------:R-:W-:Y:S01]  /*2cb0*/  IMAD.HI.U32 R3, R0, R7, RZ ;  /* 0x0000000700037227 */ /* 0x000fe200078e00ff */
[----:B------:R-:W-:Y:S02]  /*2cc0*/  LOP3.LUT R8, R5, 0x118, RZ, 0xfc, !PT ;  /* 0x0000011805087812 */ /* 0x000fe400078efcff */
[----:B------:R-:W-:Y:S01]  /*2cd0*/  ISETP.GT.U32.AND P5, PT, R2, R46, PT ;  /* 0x0000002e0200720c */ /* 0x000fe20003fa4070 */
[----:B------:R-:W-:Y:S01]  /*2ce0*/  @!P4 IMAD.MOV R38, RZ, RZ, -R38 ;  /* 0x000000ffff26c224 */ /* 0x000fe200078e0a26 */
[----:B------:R-:W-:Y:S01]  /*2cf0*/  ISETP.GE.AND P4, PT, R13, RZ, PT ;  /* 0x000000ff0d00720c */ /* 0x000fe20003f86270 */
[----:B------:R-:W-:Y:S01]  /*2d00*/  @!P6 IMAD.IADD R55, R55, 0x1, -R2 ;  /* 0x000000013737e824 */ /* 0x000fe200078e0a02 */
[----:B------:R-:W-:Y:S01]  /*2d10*/  IABS R49, R8 ;  /* 0x0000000800317213 */ /* 0x000fe20000000000 */
[----:B------:R-:W-:-:S02]  /*2d20*/  IMAD.MOV R3, RZ, RZ, -R3 ;  /* 0x000000ffff037224 */ /* 0x000fc400078e0a03 */
[----:B------:R-:W-:Y:S01]  /*2d30*/  @!P3 IMAD.IADD R44, R44, 0x1, -R2 ;  /* 0x000000012c2cb824 */ /* 0x000fe200078e0a02 */
[C---:B------:R-:W-:Y:S01]  /*2d40*/  ISETP.GT.U32.AND P6, PT, R2.reuse, R55, PT ;  /* 0x000000370200720c */ /* 0x040fe20003fc4070 */
[----:B------:R-:W-:Y:S02]  /*2d50*/  IMAD R50, R2, R3, R7 ;  /* 0x0000000302327224 */ /* 0x000fe400078e0207 */
[----:B------:R-:W-:-:S04]  /*2d60*/  IMAD.HI.U32 R3, R0, R49, RZ ;  /* 0x0000003100037227 */ /* 0x000fc800078e00ff */
[----:B------:R-:W-:Y:S01]  /*2d70*/  @!P2 IMAD.MOV R47, RZ, RZ, -R47 ;  /* 0x000000ffff2fa224 */ /* 0x000fe200078e0a2f */
[----:B------:R-:W-:Y:S01]  /*2d80*/  ISETP.GT.U32.AND P2, PT, R2, R44, PT ;  /* 0x0000002c0200720c */ /* 0x000fe20003f44070 */
[----:B------:R-:W-:Y:S02]  /*2d90*/  IMAD.MOV R3, RZ, RZ, -R3 ;  /* 0x000000ffff037224 */ /* 0x000fe400078e0a03 */
[--C-:B------:R-:W-:Y:S02]  /*2da0*/  @!P5 IMAD.IADD R46, R46, 0x1, -R2.reuse ;  /* 0x000000012e2ed824 */ /* 0x100fe400078e0a02 */
[----:B------:R-:W-:Y:S01]  /*2db0*/  @!P4 IMAD.MOV R43, RZ, RZ, -R43 ;  /* 0x000000ffff2bc224 */ /* 0x000fe200078e0a2b */
[C---:B------:R-:W-:Y:S01]  /*2dc0*/  ISETP.GT.U32.AND P4, PT, R2.reuse, R50, PT ;  /* 0x000000320200720c */ /* 0x040fe20003f84070 */
[C---:B------:R-:W-:Y:S01]  /*2dd0*/  IMAD R49, R2.reuse, R3, R49 ;  /* 0x0000000302317224 */ /* 0x040fe200078e0231 */
[----:B------:R-:W-:Y:S01]  /*2de0*/  ISETP.GT.U32.AND P3, PT, R2, R46, PT ;  /* 0x0000002e0200720c */ /* 0x000fe20003f64070 */
[----:B------:R-:W-:Y:S01]  /*2df0*/  @!P6 IMAD.IADD R55, R55, 0x1, -R2 ;  /* 0x000000013737e824 */ /* 0x000fe200078e0a02 */
[----:B------:R-:W-:-:S02]  /*2e00*/  LOP3.LUT R14, R5, 0x128, RZ, 0xfc, !PT ;  /* 0x00000128050e7812 */ /* 0x000fc400078efcff */
[----:B------:R-:W-:Y:S02]  /*2e10*/  ISETP.GT.U32.AND P6, PT, R2, R49, PT ;  /* 0x000000310200720c */ /* 0x000fe40003fc4070 */
[----:B------:R-:W-:Y:S02]  /*2e20*/  IABS R7, R14 ;  /* 0x0000000e00077213 */ /* 0x000fe40000000000 */
[----:B------:R-:W-:Y:S01]  /*2e30*/  LOP3.LUT R13, R5, 0x120, RZ, 0xfc, !PT ;  /* 0x00000120050d7812 */ /* 0x000fe200078efcff */
[--C-:B------:R-:W-:Y:S01]  /*2e40*/  @!P2 IMAD.IADD R44, R44, 0x1, -R2.reuse ;  /* 0x000000012c2ca824 */ /* 0x100fe200078e0a02 */
[----:B------:R-:W-:Y:S01]  /*2e50*/  ISETP.GE.AND P2, PT, R11, RZ, PT ;  /* 0x000000ff0b00720c */ /* 0x000fe20003f46270 */
[----:B------:R-:W-:Y:S01]  /*2e60*/  IMAD.HI.U32 R4, R0, R7, RZ ;  /* 0x0000000700047227 */ /* 0x000fe200078e00ff */
[----:B------:R-:W-:Y:S02]  /*2e70*/  IABS R61, R13 ;  /* 0x0000000d003d7213 */ /* 0x000fe40000000000 */
[----:B------:R-:W-:Y:S01]  /*2e80*/  ISETP.GE.AND P5, PT, R6, RZ, PT ;  /* 0x000000ff0600720c */ /* 0x000fe20003fa6270 */
[----:B------:R-:W-:-:S02]  /*2e90*/  @!P4 IMAD.IADD R50, R50, 0x1, -R2 ;  /* 0x000000013232c824 */ /* 0x000fc400078e0a02 */
[----:B------:R-:W-:Y:S01]  /*2ea0*/  @!P3 IMAD.IADD R46, R46, 0x1, -R2 ;  /* 0x000000012e2eb824 */ /* 0x000fe200078e0a02 */
[----:B------:R-:W-:Y:S01]  /*2eb0*/  ISETP.GE.AND P3, PT, R10, RZ, PT ;  /* 0x000000ff0a00720c */ /* 0x000fe20003f66270 */
[----:B------:R-:W-:Y:S01]  /*2ec0*/  IMAD.MOV R4, RZ, RZ, -R4 ;  /* 0x000000ffff047224 */ /* 0x000fe200078e0a04 */
[----:B------:R-:W-:Y:S01]  /*2ed0*/  LOP3.LUT R10, R5, 0x130, RZ, 0xfc, !PT ;  /* 0x00000130050a7812 */ /* 0x000fe200078efcff */
[----:B------:R-:W-:-:S04]  /*2ee0*/  IMAD.HI.U32 R3, R0, R61, RZ ;  /* 0x0000003d00037227 */ /* 0x000fc800078e00ff */
[----:B------:R-:W-:Y:S01]  /*2ef0*/  @!P6 IMAD.IADD R49, R49, 0x1, -R2 ;  /* 0x000000013131e824 */ /* 0x000fe200078e0a02 */
[C---:B------:R-:W-:Y:S01]  /*2f00*/  ISETP.GT.U32.AND P6, PT, R2.reuse, R50, PT ;  /* 0x000000320200720c */ /* 0x040fe20003fc4070 */
[C---:B------:R-:W-:Y:S01]  /*2f10*/  IMAD R58, R2.reuse, R4, R7 ;  /* 0x00000004023a7224 */ /* 0x040fe200078e0207 */
[----:B------:R-:W-:Y:S01]  /*2f20*/  IABS R7, R10 ;  /* 0x0000000a00077213 */ /* 0x000fe20000000000 */
[----:B------:R-:W-:Y:S02]  /*2f30*/  IMAD.MOV R3, RZ, RZ, -R3 ;  /* 0x000000ffff037224 */ /* 0x000fe400078e0a03 */
[----:B------:R-:W-:Y:S01]  /*2f40*/  @!P2 IMAD.MOV R55, RZ, RZ, -R55 ;  /* 0x000000ffff37a224 */ /* 0x000fe200078e0a37 */
[C---:B------:R-:W-:Y:S01]  /*2f50*/  ISETP.GT.U32.AND P2, PT, R2.reuse, R58, PT ;  /* 0x0000003a0200720c */ /* 0x040fe20003f44070 */
[C---:B------:R-:W-:Y:S01]  /*2f60*/  IMAD R61, R2.reuse, R3, R61 ;  /* 0x00000003023d7224 */ /* 0x040fe200078e023d */
[----:B------:R-:W-:Y:S01]  /*2f70*/  LOP3.LUT R11, R5, 0x138, RZ, 0xfc, !PT ;  /* 0x00000138050b7812 */ /* 0x000fe200078efcff */
[----:B------:R-:W-:Y:S01]  /*2f80*/  @!P5 IMAD.MOV R46, RZ, RZ, -R46 ;  /* 0x000000ffff2ed224 */ /* 0x000fe200078e0a2e */
[----:B------:R-:W-:Y:S01]  /*2f90*/  ISETP.GT.U32.AND P5, PT, R2, R49, PT ;  /* 0x000000310200720c */ /* 0x000fe20003fa4070 */
[----:B------:R-:W-:Y:S01]  /*2fa0*/  IMAD.HI.U32 R3, R0, R7, RZ ;  /* 0x0000000700037227 */ /* 0x000fe200078e00ff */
[----:B------:R-:W-:-:S02]  /*2fb0*/  ISETP.GE.AND P4, PT, R12, RZ, PT ;  /* 0x000000ff0c00720c */ /* 0x000fc40003f86270 */
[----:B------:R-:W-:Y:S01]  /*2fc0*/  IABS R9, R11 ;  /* 0x0000000b00097213 */ /* 0x000fe20000000000 */
[----:B------:R-:W-:Y:S02]  /*2fd0*/  IMAD.MOV R3, RZ, RZ, -R3 ;  /* 0x000000ffff037224 */ /* 0x000fe400078e0a03 */
[----:B------:R-:W-:Y:S01]  /*2fe0*/  @!P6 IMAD.IADD R50, R50, 0x1, -R2 ;  /* 0x000000013232e824 */ /* 0x000fe200078e0a02 */
[----:B------:R-:W-:Y:S01]  /*2ff0*/  ISETP.GE.AND P6, PT, R8, RZ, PT ;  /* 0x000000ff0800720c */ /* 0x000fe20003fc6270 */
[----:B------:R-:W-:Y:S01]  /*3000*/  IMAD R6, R2, R3, R7 ;  /* 0x0000000302067224 */ /* 0x000fe200078e0207 */
[----:B------:R-:W-:Y:S01]  /*3010*/  LOP3.LUT R16, R5, 0x148, RZ, 0xfc, !PT ;  /* 0x0000014805107812 */ /* 0x000fe200078efcff */
[----:B------:R-:W-:-:S03]  /*3020*/  IMAD.HI.U32 R3, R0, R9, RZ ;  /* 0x0000000900037227 */ /* 0x000fc600078e00ff */
[----:B------:R-:W-:Y:S01]  /*3030*/  IABS R8, R16 ;  /* 0x0000001000087213 */ /* 0x000fe20000000000 */
[--C-:B------:R-:W-:Y:S02]  /*3040*/  @!P2 IMAD.IADD R58, R58, 0x1, -R2.reuse ;  /* 0x000000013a3aa824 */ /* 0x100fe400078e0a02 */
[----:B------:R-:W-:Y:S02]  /*3050*/  IMAD.MOV R3, RZ, RZ, -R3 ;  /* 0x000000ffff037224 */ /* 0x000fe400078e0a03 */
[----:B------:R-:W-:Y:S01]  /*3060*/  @!P5 IMAD.IADD R49, R49, 0x1, -R2 ;  /* 0x000000013131d824 */ /* 0x000fe200078e0a02 */
[C---:B------:R-:W-:Y:S01]  /*3070*/  ISETP.GT.U32.AND P5, PT, R2.reuse, R6, PT ;  /* 0x000000060200720c */ /* 0x040fe20003fa4070 */
[----:B------:R-:W-:Y:S01]  /*3080*/  @!P3 IMAD.MOV R44, RZ, RZ, -R44 ;  /* 0x000000ffff2cb224 */ /* 0x000fe200078e0a2c */
[C---:B------:R-:W-:Y:S01]  /*3090*/  ISETP.GT.U32.AND P3, PT, R2.reuse, R61, PT ;  /* 0x0000003d0200720c */ /* 0x040fe20003f64070 */
[----:B------:R-:W-:Y:S01]  /*30a0*/  @!P4 IMAD.MOV R50, RZ, RZ, -R50 ;  /* 0x000000ffff32c224 */ /* 0x000fe200078e0a32 */
[C---:B------:R-:W-:Y:S01]  /*30b0*/  ISETP.GT.U32.AND P4, PT, R2.reuse, R58, PT ;  /* 0x0000003a0200720c */ /* 0x040fe20003f84070 */
[----:B------:R-:W-:-:S02]  /*30c0*/  IMAD R7, R2, R3, R9 ;  /* 0x0000000302077224 */ /* 0x000fc400078e0209 */
[----:B------:R-:W-:Y:S02]  /*30d0*/  IMAD.MOV.U32 R9, RZ, RZ, R8 ;  /* 0x000000ffff097224 */ /* 0x000fe400078e0008 */
[----:B------:R-:W-:Y:S01]  /*30e0*/  @!P6 IMAD.MOV R49, RZ, RZ, -R49 ;  /* 0x000000ffff31e224 */ /* 0x000fe200078e0a31 */
[----:B------:R-:W-:Y:S01]  /*30f0*/  ISETP.GE.AND P6, PT, R14, RZ, PT ;  /* 0x000000ff0e00720c */ /* 0x000fe20003fc6270 */
[----:B------:R-:W-:-:S04]  /*3100*/  IMAD.HI.U32 R3, R0, R9, RZ ;  /* 0x0000000900037227 */ /* 0x000fc800078e00ff */
[----:B------:R-:W-:Y:S02]  /*3110*/  IMAD.MOV R3, RZ, RZ, -R3 ;  /* 0x000000ffff037224 */ /* 0x000fe400078e0a03 */
[--C-:B------:R-:W-:Y:S02]  /*3120*/  @!P5 IMAD.IADD R6, R6, 0x1, -R2.reuse ;  /* 0x000000010606d824 */ /* 0x100fe400078e0a02 */
[--C-:B------:R-:W-:Y:S02]  /*3130*/  @!P3 IMAD.IADD R61, R61, 0x1, -R2.reuse ;  /* 0x000000013d3db824 */ /* 0x100fe400078e0a02 */
[----:B------:R-:W-:Y:S02]  /*3140*/  @!P4 IMAD.IADD R58, R58, 0x1, -R2 ;  /* 0x000000013a3ac824 */ /* 0x000fe400078e0a02 */
[C---:B------:R-:W-:Y:S01]  /*3150*/  IMAD R9, R2.reuse, R3, R9 ;  /* 0x0000000302097224 */ /* 0x040fe200078e0209 */
[C---:B------:R-:W-:Y:S01]  /*3160*/  ISETP.GT.U32.AND P5, PT, R2.reuse, R6, PT ;  /* 0x000000060200720c */ /* 0x040fe20003fa4070 */
[----:B------:R-:W-:Y:S01]  /*3170*/  @!P6 IMAD.MOV R58, RZ, RZ, -R58 ;  /* 0x000000ffff3ae224 */ /* 0x000fe200078e0a3a */
[----:B------:R-:W-:-:S02]  /*3180*/  ISETP.GT.U32.AND P3, PT, R2, R61, PT ;  /* 0x0000003d0200720c */ /* 0x000fc40003f64070 */
[----:B------:R-:W-:Y:S02]  /*3190*/  ISETP.GT.U32.AND P6, PT, R2, R9, PT ;  /* 0x000000090200720c */ /* 0x000fe40003fc4070 */
[----:B------:R-:W-:-:S04]  /*31a0*/  LOP3.LUT R12, R5, 0x140, RZ, 0xfc, !PT ;  /* 0x00000140050c7812 */ /* 0x000fc800078efcff */
[----:B------:R-:W-:Y:S02]  /*31b0*/  IABS R33, R12 ;  /* 0x0000000c00217213 */ /* 0x000fe40000000000 */
[C---:B------:R-:W-:Y:S01]  /*31c0*/  LOP3.LUT R8, R5.reuse, 0x150, RZ, 0xfc, !PT ;  /* 0x0000015005087812 */ /* 0x040fe200078efcff */
[--C-:B------:R-:W-:Y:S01]  /*31d0*/  @!P5 IMAD.IADD R6, R6, 0x1, -R2.reuse ;  /* 0x000000010606d824 */ /* 0x100fe200078e0a02 */
[----:B------:R-:W-:Y:S01]  /*31e0*/  LOP3.LUT R14, R5, 0x158, RZ, 0xfc, !PT ;  /* 0x00000158050e7812 */ /* 0x000fe200078efcff */
[----:B------:R-:W-:Y:S01]  /*31f0*/  IMAD.HI.U32 R4, R0, R33, RZ ;  /* 0x0000002100047227 */ /* 0x000fe200078e00ff */
[----:B------:R-:W-:Y:S02]  /*3200*/  ISETP.GE.AND P5, PT, R11, RZ, PT ;  /* 0x000000ff0b00720c */ /* 0x000fe40003fa6270 */
[----:B------:R-:W-:Y:S01]  /*3210*/  ISETP.GE.AND P2, PT, R13, RZ, PT ;  /* 0x000000ff0d00720c */ /* 0x000fe20003f46270 */
[--C-:B------:R-:W-:Y:S01]  /*3220*/  @!P3 IMAD.IADD R61, R61, 0x1, -R2.reuse ;  /* 0x000000013d3db824 */ /* 0x100fe200078e0a02 */
[----:B------:R-:W-:Y:S01]  /*3230*/  IABS R11, R8 ;  /* 0x00000008000b7213 */ /* 0x000fe20000000000 */
[----:B------:R-:W-:Y:S01]  /*3240*/  @!P6 IMAD.IADD R9, R9, 0x1, -R2 ;  /* 0x000000010909e824 */ /* 0x000fe200078e0a02 */
[----:B------:R-:W-:Y:S01]  /*3250*/  ISETP.GT.U32.AND P3, PT, R2, R7, PT ;  /* 0x000000070200720c */ /* 0x000fe20003f64070 */
[----:B------:R-:W-:Y:S01]  /*3260*/  IMAD.MOV R4, RZ, RZ, -R4 ;  /* 0x000000ffff047224 */ /* 0x000fe200078e0a04 */
[----:B------:R-:W-:Y:S01]  /*3270*/  IABS R13, R14 ;  /* 0x0000000e000d7213 */ /* 0x000fe20000000000 */
[----:B------:R-:W-:Y:S01]  /*3280*/  IMAD.HI.U32 R3, R0, R11, RZ ;  /* 0x0000000b00037227 */ /* 0x000fe200078e00ff */
[----:B------:R-:W-:-:S03]  /*3290*/  ISETP.GT.U32.AND P6, PT, R2, R9, PT ;  /* 0x000000090200720c */ /* 0x000fc60003fc4070 */
[----:B------:R-:W-:Y:S02]  /*32a0*/  IMAD R33, R2, R4, R33 ;  /* 0x0000000402217224 */ /* 0x000fe400078e0221 */
[----:B------:R-:W-:Y:S01]  /*32b0*/  IMAD.HI.U32 R4, R0, R13, RZ ;  /* 0x0000000d00047227 */ /* 0x000fe200078e00ff */
[----:B------:R-:W-:-:S03]  /*32c0*/  ISETP.GE.AND P4, PT, R10, RZ, PT ;  /* 0x000000ff0a00720c */ /* 0x000fc60003f86270 */
[----:B------:R-:W-:Y:S02]  /*32d0*/  IMAD.MOV R10, RZ, RZ, -R3 ;  /* 0x000000ffff0a7224 */ /* 0x000fe400078e0a03 */
[----:B------:R-:W-:Y:S02]  /*32e0*/  IMAD.MOV R4, RZ, RZ, -R4 ;  /* 0x000000ffff047224 */ /* 0x000fe400078e0a04 */
[C---:B------:R-:W-:Y:S01]  /*32f0*/  IMAD R10, R2.reuse, R10, R11 ;  /* 0x0000000a020a7224 */ /* 0x040fe200078e020b */
[----:B------:R-:W-:Y:S01]  /*3300*/  LOP3.LUT R18, R5, 0x160, RZ, 0xfc, !PT ;  /* 0x0000016005127812 */ /* 0x000fe200078efcff */
[----:B------:R-:W-:Y:S01]  /*3310*/  @!P2 IMAD.MOV R61, RZ, RZ, -R61 ;  /* 0x000000ffff3da224 */ /* 0x000fe200078e0a3d */
[C---:B------:R-:W-:Y:S01]  /*3320*/  ISETP.GT.U32.AND P2, PT, R2.reuse, R33, PT ;  /* 0x000000210200720c */ /* 0x040fe20003f44070 */
[--C-:B------:R-:W-:Y:S02]  /*3330*/  @!P3 IMAD.IADD R7, R7, 0x1, -R2.reuse ;  /* 0x000000010707b824 */ /* 0x100fe400078e0a02 */
[C---:B------:R-:W-:Y:S01]  /*3340*/  IMAD R11, R2.reuse, R4, R13 ;  /* 0x00000004020b7224 */ /* 0x040fe200078e020d */
[----:B------:R-:W-:Y:S01]  /*3350*/  IABS R15, R18 ;  /* 0x00000012000f7213 */ /* 0x000fe20000000000 */
[----:B------:R-:W-:Y:S01]  /*3360*/  @!P6 IMAD.IADD R9, R9, 0x1, -R2 ;  /* 0x000000010909e824 */ /* 0x000fe200078e0a02 */
[----:B------:R-:W-:-:S02]  /*3370*/  ISETP.GT.U32.AND P3, PT, R2, R7, PT ;  /* 0x000000070200720c */ /* 0x000fc40003f64070 */
[----:B------:R-:W-:Y:S01]  /*3380*/  ISETP.GT.U32.AND P6, PT, R2, R11, PT ;  /* 0x0000000b0200720c */ /* 0x000fe20003fc4070 */
[----:B------:R-:W-:Y:S01]  /*3390*/  IMAD.HI.U32 R3, R0, R15, RZ ;  /* 0x0000000f00037227 */ /* 0x000fe200078e00ff */
[----:B------:R-:W-:-:S03]  /*33a0*/  LOP3.LUT R20, R5, 0x168, RZ, 0xfc, !PT ;  /* 0x0000016805147812 */ /* 0x000fc600078efcff */
[----:B------:R-:W-:Y:S02]  /*33b0*/  @!P2 IMAD.IADD R33, R33, 0x1, -R2 ;  /* 0x000000012121a824 */ /* 0x000fe400078e0a02 */
[----:B------:R-:W-:Y:S02]  /*33c0*/  IMAD.MOV R3, RZ, RZ, -R3 ;  /* 0x000000ffff037224 */ /* 0x000fe400078e0a03 */
[----:B------:R-:W-:Y:S01]  /*33d0*/  @!P4 IMAD.MOV R6, RZ, RZ, -R6 ;  /* 0x000000ffff06c224 */ /* 0x000fe200078e0a06 */
[----:B------:R-:W-:Y:S01]  /*33e0*/  ISETP.GE.AND P4, PT, R12, RZ, PT ;  /* 0x000000ff0c00720c */ /* 0x000fe20003f86270 */
[--C-:B------:R-:W-:Y:S01]  /*33f0*/  @!P3 IMAD.IADD R7, R7, 0x1, -R2.reuse ;  /* 0x000000010707b824 */ /* 0x100fe200078e0a02 */
[----:B------:R-:W-:Y:S01]  /*3400*/  LOP3.LUT R25, R5, 0x180, RZ, 0xfc, !PT ;  /* 0x0000018005197812 */ /* 0x000fe200078efcff */
[C---:B------:R-:W-:Y:S01]  /*3410*/  IMAD R12, R2.reuse, R3, R15 ;  /* 0x00000003020c7224 */ /* 0x040fe200078e020f */
[----:B------:R-:W-:Y:S01]  /*3420*/  ISETP.GT.U32.AND P2, PT, R2, R33, PT ;  /* 0x000000210200720c */ /* 0x000fe20003f44070 */
[----:B------:R-:W-:Y:S01]  /*3430*/  @!P6 IMAD.IADD R11, R11, 0x1, -R2 ;  /* 0x000000010b0be824 */ /* 0x000fe200078e0a02 */
[----:B------:R-:W-:-:S02]  /*3440*/  ISETP.GE.AND P3, PT, R16, RZ, PT ;  /* 0x000000ff1000720c */ /* 0x000fc40003f66270 */
[----:B------:R-:W-:Y:S02]  /*3450*/  IABS R15, R20 ;  /* 0x00000014000f7213 */ /* 0x000fe40000000000 */
[----:B------:R-:W-:Y:S02]  /*3460*/  IABS R21, R25 ;  /* 0x0000001900157213 */ /* 0x000fe40000000000 */
[----:B------:R-:W-:Y:S01]  /*3470*/  ISETP.GT.U32.AND P6, PT, R2, R11, PT ;  /* 0x0000000b0200720c */ /* 0x000fe20003fc4070 */
[----:B------:R-:W-:-:S04]  /*3480*/  IMAD.HI.U32 R3, R0, R15, RZ ;  /* 0x0000000f00037227 */ /* 0x000fc800078e00ff */
[----:B------:R-:W-:-:S04]  /*3490*/  IMAD.HI.U32 R13, R0, R21, RZ ;  /* 0x00000015000d7227 */ /* 0x000fc800078e00ff */
[----:B------:R-:W-:Y:S02]  /*34a0*/  IMAD.MOV R3, RZ, RZ, -R3 ;  /* 0x000000ffff037224 */ /* 0x000fe400078e0a03 */
[----:B------:R-:W-:Y:S02]  /*34b0*/  IMAD.MOV R16, RZ, RZ, -R13 ;  /* 0x000000ffff107224 */ /* 0x000fe400078e0a0d */
[--C-:B------:R-:W-:Y:S02]  /*34c0*/  @!P2 IMAD.IADD R33, R33, 0x1, -R2.reuse ;  /* 0x000000012121a824 */ /* 0x100fe400078e0a02 */
[----:B------:R-:W-:Y:S01]  /*34d0*/  @!P3 IMAD.MOV R9, RZ, RZ, -R9 ;  /* 0x000000ffff09b224 */ /* 0x000fe200078e0a09 */
[C---:B------:R-:W-:Y:S01]  /*34e0*/  ISETP.GT.U32.AND P3, PT, R2.reuse, R12, PT ;  /* 0x0000000c0200720c */ /* 0x040fe20003f64070 */
[C---:B------:R-:W-:Y:S01]  /*34f0*/  IMAD R13, R2.reuse, R3, R15 ;  /* 0x00000003020d7224 */ /* 0x040fe200078e020f */
[----:B------:R-:W-:Y:S01]  /*3500*/  LOP3.LUT R22, R5, 0x170, RZ, 0xfc, !PT ;  /* 0x0000017005167812 */ /* 0x000fe200078efcff */
[----:B------:R-:W-:Y:S01]  /*3510*/  @!P4 IMAD.MOV R33, RZ, RZ, -R33 ;  /* 0x000000ffff21c224 */ /* 0x000fe200078e0a21 */
[C---:B------:R-:W-:Y:S01]  /*3520*/  ISETP.GT.U32.AND P4, PT, R2.reuse, R10, PT ;  /* 0x0000000a0200720c */ /* 0x040fe20003f84070 */
[----:B------:R-:W-:Y:S01]  /*3530*/  @!P6 IMAD.IADD R11, R11, 0x1, -R2 ;  /* 0x000000010b0be824 */ /* 0x000fe200078e0a02 */
[----:B------:R-:W-:-:S02]  /*3540*/  ISETP.GT.U32.AND P6, PT, R2, R13, PT ;  /* 0x0000000d0200720c */ /* 0x000fc40003fc4070 */
[----:B------:R-:W-:Y:S02]  /*3550*/  LOP3.LUT R24, R5, 0x178, RZ, 0xfc, !PT ;  /* 0x0000017805187812 */ /* 0x000fe400078efcff */
[----:B------:R-:W-:Y:S02]  /*3560*/  IABS R17, R22 ;  /* 0x0000001600117213 */ /* 0x000fe40000000000 */
[----:B------:R-:W-:Y:S01]  /*3570*/  IABS R19, R24 ;  /* 0x0000001800137213 */ /* 0x000fe20000000000 */
[----:B------:R-:W-:Y:S02]  /*3580*/  @!P5 IMAD.MOV R7, RZ, RZ, -R7 ;  /* 0x000000ffff07d224 */ /* 0x000fe400078e0a07 */
[----:B------:R-:W-:Y:S01]  /*3590*/  IMAD.HI.U32 R4, R0, R17, RZ ;  /* 0x0000001100047227 */ /* 0x000fe200078e00ff */
[----:B------:R-:W-:Y:S02]  /*35a0*/  ISETP.GE.AND P2, PT, R8, RZ, PT ;  /* 0x000000ff0800720c */ /* 0x000fe40003f46270 */
[----:B------:R-:W-:Y:S01]  /*35b0*/  ISETP.GE.AND P5, PT, R14, RZ, PT ;  /* 0x000000ff0e00720c */ /* 0x000fe20003fa6270 */
[----:B------:R-:W-:-:S02]  /*35c0*/  @!P3 IMAD.IADD R12, R12, 0x1, -R2 ;  /* 0x000000010c0cb824 */ /* 0x000fc400078e0a02 */
[----:B------:R-:W-:-:S04]  /*35d0*/  IMAD.HI.U32 R8, R0, R19, RZ ;  /* 0x0000001300087227 */ /* 0x000fc800078e00ff */
[----:B------:R-:W-:Y:S02]  /*35e0*/  IMAD.MOV R4, RZ, RZ, -R4 ;  /* 0x000000ffff047224 */ /* 0x000fe400078e0a04 */
[--C-:B------:R-:W-:Y:S02]  /*35f0*/  @!P4 IMAD.IADD R10, R10, 0x1, -R2.reuse ;  /* 0x000000010a0ac824 */ /* 0x100fe400078e0a02 */
[----:B------:R-:W-:Y:S01]  /*3600*/  @!P6 IMAD.IADD R13, R13, 0x1, -R2 ;  /* 0x000000010d0de824 */ /* 0x000fe200078e0a02 */
[C---:B------:R-:W-:Y:S01]  /*3610*/  ISETP.GT.U32.AND P6, PT, R2.reuse, R12, PT ;  /* 0x0000000c0200720c */ /* 0x040fe20003fc4070 */
[----:B------:R-:W-:Y:S01]  /*3620*/  IMAD.MOV R8, RZ, RZ, -R8 ;  /* 0x000000ffff087224 */ /* 0x000fe200078e0a08 */
[----:B------:R-:W-:Y:S01]  /*3630*/  LOP3.LUT R27, R5, 0x190, RZ, 0xfc, !PT ;  /* 0x00000190051b7812 */ /* 0x000fe200078efcff */
[C---:B------:R-:W-:Y:S01]  /*3640*/  IMAD R14, R2.reuse, R4, R17 ;  /* 0x00000004020e7224 */ /* 0x040fe200078e0211 */
[C---:B------:R-:W-:Y:S01]  /*3650*/  ISETP.GT.U32.AND P4, PT, R2.reuse, R10, PT ;  /* 0x0000000a0200720c */ /* 0x040fe20003f84070 */
[----:B------:R-:W-:Y:S01]  /*3660*/  IMAD R15, R2, R8, R19 ;  /* 0x00000008020f7224 */ /* 0x000fe200078e0213 */
[----:B------:R-:W-:-:S02]  /*3670*/  IABS R19, R27 ;  /* 0x0000001b00137213 */ /* 0x000fc40000000000 */
[C---:B------:R-:W-:Y:S01]  /*3680*/  ISETP.GT.U32.AND P3, PT, R2.reuse, R14, PT ;  /* 0x0000000e0200720c */ /* 0x040fe20003f64070 */
[C---:B------:R-:W-:Y:S02]  /*3690*/  IMAD R16, R2.reuse, R16, R21 ;  /* 0x0000001002107224 */ /* 0x040fe400078e0215 */
[----:B------:R-:W-:Y:S01]  /*36a0*/  @!P5 IMAD.MOV R11, RZ, RZ, -R11 ;  /* 0x000000ffff0bd224 */ /* 0x000fe200078e0a0b */
[----:B------:R-:W-:Y:S01]  /*36b0*/  ISETP.GT.U32.AND P5, PT, R2, R15, PT ;  /* 0x0000000f0200720c */ /* 0x000fe20003fa4070 */
[----:B------:R-:W-:Y:S01]  /*36c0*/  IMAD.HI.U32 R4, R0, R19, RZ ;  /* 0x0000001300047227 */ /* 0x000fe200078e00ff */
[----:B------:R-:W-:-:S03]  /*36d0*/  LOP3.LUT R26, R5, 0x188, RZ, 0xfc, !PT ;  /* 0x00000188051a7812 */ /* 0x000fc600078efcff */
[----:B------:R-:W-:Y:S01]  /*36e0*/  @!P6 IMAD.IADD R12, R12, 0x1, -R2 ;  /* 0x000000010c0ce824 */ /* 0x000fe200078e0a02 */
[----:B------:R-:W-:Y:S01]  /*36f0*/  ISETP.GT.U32.AND P6, PT, R2, R16, PT ;  /* 0x000000100200720c */ /* 0x000fe20003fc4070 */
[----:B------:R-:W-:Y:S01]  /*3700*/  IMAD.MOV R4, RZ, RZ, -R4 ;  /* 0x000000ffff047224 */ /* 0x000fe200078e0a04 */
[----:B------:R-:W-:Y:S01]  /*3710*/  IABS R17, R26 ;  /* 0x0000001a00117213 */ /* 0x000fe20000000000 */
[--C-:B------:R-:W-:Y:S01]  /*3720*/  @!P4 IMAD.IADD R10, R10, 0x1, -R2.reuse ;  /* 0x000000010a0ac824 */ /* 0x100fe200078e0a02 */
[----:B------:R-:W-:Y:S01]  /*3730*/  ISETP.GE.AND P4, PT, R18, RZ, PT ;  /* 0x000000ff1200720c */ /* 0x000fe20003f86270 */
[----:B------:R-:W-:Y:S01]  /*3740*/  @!P3 IMAD.IADD R14, R14, 0x1, -R2 ;  /* 0x000000010e0eb824 */ /* 0x000fe200078e0a02 */
[C---:B------:R-:W-:Y:S01]  /*3750*/  LOP3.LUT R28, R5.reuse, 0x198, RZ, 0xfc, !PT ;  /* 0x00000198051c7812 */ /* 0x040fe200078efcff */
[C---:B------:R-:W-:Y:S01]  /*3760*/  IMAD R18, R2.reuse, R4, R19 ;  /* 0x0000000402127224 */ /* 0x040fe200078e0213 */
[----:B------:R-:W-:Y:S01]  /*3770*/  ISETP.GT.U32.AND P3, PT, R2, R13, PT ;  /* 0x0000000d0200720c */ /* 0x000fe20003f64070 */
[----:B------:R-:W-:Y:S01]  /*3780*/  IMAD.HI.U32 R3, R0, R17, RZ ;  /* 0x0000001100037227 */ /* 0x000fe200078e00ff */
[----:B------:R-:W-:-:S02]  /*3790*/  LOP3.LUT R29, R5, 0x1a0, RZ, 0xfc, !PT ;  /* 0x000001a0051d7812 */ /* 0x000fc400078efcff */
[----:B------:R-:W-:Y:S01]  /*37a0*/  IABS R21, R28 ;  /* 0x0000001c00157213 */ /* 0x000fe20000000000 */
[----:B------:R-:W-:Y:S01]  /*37b0*/  @!P2 IMAD.MOV R10, RZ, RZ, -R10 ;  /* 0x000000ffff0aa224 */ /* 0x000fe200078e0a0a */
[C---:B------:R-:W-:Y:S01]  /*37c0*/  ISETP.GT.U32.AND P2, PT, R2.reuse, R14, PT ;  /* 0x0000000e0200720c */ /* 0x040fe20003f44070 */
[--C-:B------:R-:W-:Y:S01]  /*37d0*/  @!P5 IMAD.IADD R15, R15, 0x1, -R2.reuse ;  /* 0x000000010f0fd824 */ /* 0x100fe200078e0a02 */
[----:B------:R-:W-:Y:S01]  /*37e0*/  ISETP.GT.U32.AND P5, PT, R2, R18, PT ;  /* 0x000000120200720c */ /* 0x000fe20003fa4070 */
[----:B------:R-:W-:Y:S01]  /*37f0*/  IMAD.MOV R3, RZ, RZ, -R3 ;  /* 0x000000ffff037224 */ /* 0x000fe200078e0a03 */
[----:B------:R-:W-:Y:S01]  /*3800*/  IABS R23, R29 ;  /* 0x0000001d00177213 */ /* 0x000fe20000000000 */
[----:B------:R-:W-:Y:S01]  /*3810*/  @!P6 IMAD.IADD R16, R16, 0x1, -R2 ;  /* 0x000000011010e824 */ /* 0x000fe200078e0a02 */
[----:B------:R-:W-:Y:S01]  /*3820*/  ISETP.GE.AND P6, PT, R22, RZ, PT ;  /* 0x000000ff1600720c */ /* 0x000fe20003fc6270 */
[----:B------:R-:W-:Y:S02]  /*3830*/  IMAD R17, R2, R3, R17 ;  /* 0x0000000302117224 */ /* 0x000fe400078e0211 */
[----:B------:R-:W-:-:S04]  /*3840*/  IMAD.HI.U32 R3, R0, R21, RZ ;  /* 0x0000001500037227 */ /* 0x000fc800078e00ff */
[----:B------:R-:W-:Y:S01]  /*3850*/  @!P4 IMAD.MOV R12, RZ, RZ, -R12 ;  /* 0x000000ffff0cc224 */ /* 0x000fe200078e0a0c */
[----:B------:R-:W-:Y:S01]  /*3860*/  ISETP.GT.U32.AND P4, PT, R2, R16, PT ;  /* 0x000000100200720c */ /* 0x000fe20003f84070 */
[----:B------:R-:W-:-:S04]  /*3870*/  IMAD.HI.U32 R4, R0, R23, RZ ;  /* 0x0000001700047227 */ /* 0x000fc800078e00ff */
[--C-:B------:R-:W-:Y:S01]  /*3880*/  @!P3 IMAD.IADD R13, R13, 0x1, -R2.reuse ;  /* 0x000000010d0db824 */ /* 0x100fe200078e0a02 */
[----:B------:R-:W-:Y:S01]  /*3890*/  ISETP.GT.U32.AND P3, PT, R2, R17, PT ;  /* 0x000000110200720c */ /* 0x000fe20003f64070 */
[----:B------:R-:W-:Y:S02]  /*38a0*/  IMAD.MOV R3, RZ, RZ, -R3 ;  /* 0x000000ffff037224 */ /* 0x000fe400078e0a03 */
[----:B------:R-:W-:Y:S01]  /*38b0*/  @!P2 IMAD.IADD R14, R14, 0x1, -R2 ;  /* 0x000000010e0ea824 */ /* 0x000fe200078e0a02 */
[----:B------:R-:W-:Y:S01]  /*38c0*/  ISETP.GE.AND P2, PT, R20, RZ, PT ;  /* 0x000000ff1400720c */ /* 0x000fe20003f46270 */
[----:B------:R-:W-:Y:S02]  /*38d0*/  IMAD.MOV R4, RZ, RZ, -R4 ;  /* 0x000000ffff047224 */ /* 0x000fe400078e0a04 */
[----:B------:R-:W-:Y:S02]  /*38e0*/  IMAD R19, R2, R3, R21 ;  /* 0x0000000302137224 */ /* 0x000fe400078e0215 */
[----:B------:R-:W-:-:S02]  /*38f0*/  @!P5 IMAD.IADD R18, R18, 0x1, -R2 ;  /* 0x000000011212d824 */ /* 0x000fc400078e0a02 */
[C---:B------:R-:W-:Y:S02]  /*3900*/  IMAD R20, R2.reuse, R4, R23 ;  /* 0x0000000402147224 */ /* 0x040fe400078e0217 */
[----:B------:R-:W-:Y:S01]  /*3910*/  @!P6 IMAD.MOV R14, RZ, RZ, -R14 ;  /* 0x000000ffff0ee224 */ /* 0x000fe200078e0a0e */
[C---:B------:R-:W-:Y:S02]  /*3920*/  ISETP.GT.U32.AND P5, PT, R2.reuse, R18, PT ;  /* 0x000000120200720c */ /* 0x040fe40003fa4070 */
[----:B------:R-:W-:Y:S01]  /*3930*/  ISETP.GT.U32.AND P6, PT, R2, R19, PT ;  /* 0x000000130200720c */ /* 0x000fe20003fc4070 */
[--C-:B------:R-:W-:Y:S01]  /*3940*/  @!P4 IMAD.IADD R16, R16, 0x1, -R2.reuse ;  /* 0x000000011010c824 */ /* 0x100fe200078e0a02 */
[C---:B------:R-:W-:Y:S01]  /*3950*/  ISETP.GT.U32.AND P4, PT, R2.reuse, R20, PT ;  /* 0x000000140200720c */ /* 0x040fe20003f84070 */
[----:B------:R-:W-:Y:S01]  /*3960*/  @!P3 IMAD.IADD R17, R17, 0x1, -R2 ;  /* 0x000000011111b824 */ /* 0x000fe200078e0a02 */
[----:B------:R-:W-:Y:S01]  /*3970*/  LOP3.LUT R22, R5, 0x1a8, RZ, 0xfc, !PT ;  /* 0x000001a805167812 */ /* 0x000fe200078efcff */
[----:B------:R-:W-:Y:S01]  /*3980*/  @!P2 IMAD.MOV R13, RZ, RZ, -R13 ;  /* 0x000000ffff0da224 */ /* 0x000fe200078e0a0d */
[----:B------:R-:W-:-:S02]  /*3990*/  ISETP.GT.U32.AND P3, PT, R2, R15, PT ;  /* 0x0000000f0200720c */ /* 0x000fc40003f64070 */
[----:B------:R-:W-:Y:S02]  /*39a0*/  IABS R21, R22 ;  /* 0x0000001600157213 */ /* 0x000fe40000000000 */
[----:B------:R-:W-:Y:S02]  /*39b0*/  LOP3.LUT R4, R5, 0x1b0, RZ, 0xfc, !PT ;  /* 0x000001b005047812 */ /* 0x000fe400078efcff */
[----:B------:R-:W-:Y:S01]  /*39c0*/  ISETP.GT.U32.AND P2, PT, R2, R17, PT ;  /* 0x000000110200720c */ /* 0x000fe20003f44070 */
[--C-:B------:R-:W-:Y:S01]  /*39d0*/  @!P5 IMAD.IADD R18, R18, 0x1, -R2.reuse ;  /* 0x000000011212d824 */ /* 0x100fe200078e0a02 */
[----:B------:R-:W-:Y:S01]  /*39e0*/  IABS R23, R4 ;  /* 0x0000000400177213 */ /* 0x000fe20000000000 */
[----:B------:R-:W-:Y:S01]  /*39f0*/  @!P6 IMAD.IADD R19, R19, 0x1, -R2 ;  /* 0x000000011313e824 */ /* 0x000fe200078e0a02 */
[----:B------:R-:W-:Y:S01]  /*3a00*/  ISETP.GE.AND P5, PT, R26, RZ, PT ;  /* 0x000000ff1a00720c */ /* 0x000fe20003fa6270 */
[----:B------:R-:W-:-:S04]  /*3a10*/  IMAD.HI.U32 R3, R0, R21, RZ ;  /* 0x0000001500037227 */ /* 0x000fc800078e00ff */
[----:B------:R-:W-:Y:S01]  /*3a20*/  @!P4 IMAD.IADD R20, R20, 0x1, -R2 ;  /* 0x000000011414c824 */ /* 0x000fe200078e0a02 */
[----:B------:R-:W-:Y:S01]  /*3a30*/  ISETP.GT.U32.AND P4, PT, R2, R19, PT ;  /* 0x000000130200720c */ /* 0x000fe20003f84070 */
[----:B------:R-:W-:Y:S02]  /*3a40*/  IMAD.MOV R8, RZ, RZ, -R3 ;  /* 0x000000ffff087224 */ /* 0x000fe400078e0a03 */
[----:B------:R-:W-:-:S04]  /*3a50*/  IMAD.HI.U32 R3, R0, R23, RZ ;  /* 0x0000001700037227 */ /* 0x000fc800078e00ff */
[--C-:B------:R-:W-:Y:S01]  /*3a60*/  @!P3 IMAD.IADD R15, R15, 0x1, -R2.reuse ;  /* 0x000000010f0fb824 */ /* 0x100fe200078e0a02 */
[----:B------:R-:W-:Y:S01]  /*3a70*/  ISETP.GE.AND P3, PT, R24, RZ, PT ;  /* 0x000000ff1800720c */ /* 0x000fe20003f66270 */
[--C-:B------:R-:W-:Y:S02]  /*3a80*/  @!P2 IMAD.IADD R17, R17, 0x1, -R2.reuse ;  /* 0x000000011111a824 */ /* 0x100fe400078e0a02 */
[C---:B------:R-:W-:Y:S02]  /*3a90*/  IMAD R8, R2.reuse, R8, R21 ;  /* 0x0000000802087224 */ /* 0x040fe400078e0215 */
[----:B------:R-:W-:Y:S02]  /*3aa0*/  IMAD.MOV R3, RZ, RZ, -R3 ;  /* 0x000000ffff037224 */ /* 0x000fe400078e0a03 */
[----:B------:R-:W-:Y:S01]  /*3ab0*/  @!P5 IMAD.MOV R17, RZ, RZ, -R17 ;  /* 0x000000ffff11d224 */ /* 0x000fe200078e0a11 */
[C---:B------:R-:W-:Y:S01]  /*3ac0*/  ISETP.GT.U32.AND P5, PT, R2.reuse, R8, PT ;  /* 0x000000080200720c */ /* 0x040fe20003fa4070 */
[----:B------:R-:W-:Y:S01]  /*3ad0*/  IMAD R21, R2, R3, R23 ;  /* 0x0000000302157224 */ /* 0x000fe200078e0217 */
[----:B------:R-:W-:Y:S01]  /*3ae0*/  ISETP.GE.AND P2, PT, R25, RZ, PT ;  /* 0x000000ff1900720c */ /* 0x000fe20003f46270 */
[----:B------:R-:W-:-:S03]  /*3af0*/  @!P4 IMAD.IADD R19, R19, 0x1, -R2 ;  /* 0x000000011313c824 */ /* 0x000fc600078e0a02 */
[C---:B------:R-:W-:Y:S01]  /*3b00*/  ISETP.GT.U32.AND P4, PT, R2.reuse, R21, PT ;  /* 0x000000150200720c */ /* 0x040fe20003f84070 */
[----:B------:R-:W-:Y:S01]  /*3b10*/  @!P3 IMAD.MOV R15, RZ, RZ, -R15 ;  /* 0x000000ffff0fb224 */ /* 0x000fe200078e0a0f */
[----:B------:R-:W-:Y:S02]  /*3b20*/  ISETP.GT.U32.AND P3, PT, R2, R20, PT ;  /* 0x000000140200720c */ /* 0x000fe40003f64070 */
[----:B------:R-:W-:-:S03]  /*3b30*/  LOP3.LUT R24, R5, 0x1b8, RZ, 0xfc, !PT ;  /* 0x000001b805187812 */ /* 0x000fc600078efcff */
[----:B------:R-:W-:Y:S01]  /*3b40*/  @!P5 IMAD.IADD R8, R8, 0x1, -R2 ;  /* 0x000000010808d824 */ /* 0x000fe200078e0a02 */
[----:B------:R-:W-:Y:S01]  /*3b50*/  IABS R23, R24 ;  /* 0x0000001800177213 */ /* 0x000fe20000000000 */
[----:B------:R-:W-:Y:S01]  /*3b60*/  @!P2 IMAD.MOV R16, RZ, RZ, -R16 ;  /* 0x000000ffff10a224 */ /* 0x000fe200078e0a10 */
[----:B------:R-:W-:Y:S02]  /*3b70*/  ISETP.GE.AND P6, PT, R27, RZ, PT ;  /* 0x000000ff1b00720c */ /* 0x000fe40003fc6270 */
[----:B------:R-:W-:Y:S01]  /*3b80*/  ISETP.GE.AND P2, PT, R28, RZ, PT ;  /* 0x000000ff1c00720c */ /* 0x000fe20003f46270 */
[----:B------:R-:W-:Y:S01]  /*3b90*/  @!P4 IMAD.IADD R21, R21, 0x1, -R2 ;  /* 0x000000011515c824 */ /* 0x000fe200078e0a02 */
[----:B------:R-:W-:Y:S01]  /*3ba0*/  ISETP.GT.U32.AND P4, PT, R2, R8, PT ;  /* 0x000000080200720c */ /* 0x000fe20003f84070 */
[----:B------:R-:W-:Y:S01]  /*3bb0*/  IMAD.HI.U32 R3, R0, R23, RZ ;  /* 0x0000001700037227 */ /* 0x000fe200078e00ff */
[----:B------:R-:W-:-:S03]  /*3bc0*/  LOP3.LUT R26, R5, 0x1c0, RZ, 0xfc, !PT ;  /* 0x000001c0051a7812 */ /* 0x000fc600078efcff */
[----:B------:R-:W-:Y:S01]  /*3bd0*/  @!P3 IMAD.IADD R20, R20, 0x1, -R2 ;  /* 0x000000011414b824 */ /* 0x000fe200078e0a02 */
[----:B------:R-:W-:Y:S01]  /*3be0*/  ISETP.GE.AND P3, PT, R22, RZ, PT ;  /* 0x000000ff1600720c */ /* 0x000fe20003f66270 */
[----:B------:R-:W-:Y:S01]  /*3bf0*/  IMAD.MOV R22, RZ, RZ, -R3 ;  /* 0x000000ffff167224 */ /* 0x000fe200078e0a03 */
[----:B------:R-:W-:Y:S01]  /*3c00*/  IABS R25, R26 ;  /* 0x0000001a00197213 */ /* 0x000fe20000000000 */
[----:B------:R-:W-:Y:S01]  /*3c10*/  @!P6 IMAD.MOV R18, RZ, RZ, -R18 ;  /* 0x000000ffff12e224 */ /* 0x000fe200078e0a12 */
[----:B------:R-:W-:Y:S01]  /*3c20*/  LOP3.LUT R30, R5, 0x1c8, RZ, 0xfc, !PT ;  /* 0x000001c8051e7812 */ /* 0x000fe200078efcff */
[----:B------:R-:W-:Y:S01]  /*3c30*/  IMAD R22, R2, R22, R23 ;  /* 0x0000001602167224 */ /* 0x000fe200078e0217 */
[----:B------:R-:W-:Y:S01]  /*3c40*/  ISETP.GE.AND P6, PT, R29, RZ, PT ;  /* 0x000000ff1d00720c */ /* 0x000fe20003fc6270 */
[----:B------:R-:W-:Y:S01]  /*3c50*/  @!P2 IMAD.MOV R19, RZ, RZ, -R19 ;  /* 0x000000ffff13a224 */ /* 0x000fe200078e0a13 */
[----:B------:R-:W-:Y:S01]  /*3c60*/  IABS R27, R30 ;  /* 0x0000001e001b7213 */ /* 0x000fe20000000000 */
[----:B------:R-:W-:Y:S01]  /*3c70*/  IMAD.HI.U32 R3, R0, R25, RZ ;  /* 0x0000001900037227 */ /* 0x000fe200078e00ff */
[----:B------:R-:W-:-:S03]  /*3c80*/  ISETP.GT.U32.AND P2, PT, R2, R21, PT ;  /* 0x000000150200720c */ /* 0x000fc60003f44070 */
[----:B------:R-:W-:Y:S01]  /*3c90*/  @!P4 IMAD.IADD R8, R8, 0x1, -R2 ;  /* 0x000000010808c824 */ /* 0x000fe200078e0a02 */
[----:B------:R-:W-:Y:S01]  /*3ca0*/  ISETP.GT.U32.AND P4, PT, R2, R22, PT ;  /* 0x000000160200720c */ /* 0x000fe20003f84070 */
[----:B------:R-:W-:Y:S01]  /*3cb0*/  IMAD.MOV R3, RZ, RZ, -R3 ;  /* 0x000000ffff037224 */ /* 0x000fe200078e0a03 */
[----:B------:R-:W-:Y:S01]  /*3cc0*/  ISETP.GE.AND P5, PT, R4, RZ, PT ;  /* 0x000000ff0400720c */ /* 0x000fe20003fa6270 */
[----:B------:R-:W-:Y:S01]  /*3cd0*/  IMAD.HI.U32 R4, R0, R27, RZ ;  /* 0x0000001b00047227 */ /* 0x000fe200078e00ff */
[----:B------:R-:W-:-:S03]  /*3ce0*/  LOP3.LUT R37, R5, 0x1d8, RZ, 0xfc, !PT ;  /* 0x000001d805257812 */ /* 0x000fc600078efcff */
[----:B------:R-:W-:Y:S01]  /*3cf0*/  IMAD R23, R2, R3, R25 ;  /* 0x0000000302177224 */ /* 0x000fe200078e0219 */
[----:B------:R-:W-:Y:S01]  /*3d00*/  IABS R3, R37 ;  /* 0x0000002500037213 */ /* 0x000fe20000000000 */
[----:B------:R-:W-:Y:S01]  /*3d10*/  IMAD.MOV R4, RZ, RZ, -R4 ;  /* 0x000000ffff047224 */ /* 0x000fe200078e0a04 */
[----:B------:R-:W-:Y:S01]  /*3d20*/  LOP3.LUT R35, R5, 0x1d0, RZ, 0xfc, !PT ;  /* 0x000001d005237812 */ /* 0x000fe200078efcff */
[----:B------:R-:W-:Y:S01]  /*3d30*/  @!P6 IMAD.MOV R20, RZ, RZ, -R20 ;  /* 0x000000ffff14e224 */ /* 0x000fe200078e0a14 */
[----:B------:R-:W-:Y:S01]  /*3d40*/  ISETP.GE.AND P6, PT, R24, RZ, PT ;  /* 0x000000ff1800720c */ /* 0x000fe20003fc6270 */
[----:B------:R-:W-:Y:S01]  /*3d50*/  @!P3 IMAD.MOV R8, RZ, RZ, -R8 ;  /* 0x000000ffff08b224 */ /* 0x000fe200078e0a08 */
[C---:B------:R-:W-:Y:S01]  /*3d60*/  ISETP.GT.U32.AND P3, PT, R2.reuse, R23, PT ;  /* 0x000000170200720c */ /* 0x040fe20003f64070 */
[----:B------:R-:W-:Y:S01]  /*3d70*/  @!P2 IMAD.IADD R21, R21, 0x1, -R2 ;  /* 0x000000011515a824 */ /* 0x000fe200078e0a02 */
[----:B------:R-:W-:Y:S01]  /*3d80*/  IABS R25, R35 ;  /* 0x0000002300197213 */ /* 0x000fe20000000000 */
[----:B------:R-:W-:-:S02]  /*3d90*/  IMAD R24, R2, R4, R27 ;  /* 0x0000000402187224 */ /* 0x000fc400078e021b */
[----:B------:R-:W-:Y:S02]  /*3da0*/  @!P4 IMAD.IADD R22, R22, 0x1, -R2 ;  /* 0x000000011616c824 */ /* 0x000fe400078e0a02 */
[----:B------:R-:W-:Y:S01]  /*3db0*/  IMAD.MOV.U32 R27, RZ, RZ, R3 ;  /* 0x000000ffff1b7224 */ /* 0x000fe200078e0003 */
[----:B------:R-:W-:Y:S01]  /*3dc0*/  LOP3.LUT R51, R5, 0x1e0, RZ, 0xfc, !PT ;  /* 0x000001e005337812 */ /* 0x000fe200078efcff */
[----:B------:R-:W-:Y:S01]  /*3dd0*/  @!P5 IMAD.MOV R21, RZ, RZ, -R21 ;  /* 0x000000ffff15d224 */ /* 0x000fe200078e0a15 */
[----:B------:R-:W-:Y:S01]  /*3de0*/  ISETP.GT.U32.AND P4, PT, R2, R22, PT ;  /* 0x000000160200720c */ /* 0x000fe20003f84070 */
[----:B------:R-:W-:Y:S01]  /*3df0*/  IMAD.HI.U32 R4, R0, R27, RZ ;  /* 0x0000001b00047227 */ /* 0x000fe200078e00ff */
[----:B------:R-:W-:-:S03]  /*3e00*/  ISETP.GT.U32.AND P5, PT, R2, R24, PT ;  /* 0x000000180200720c */ /* 0x000fc60003fa4070 */
[----:B------:R-:W-:Y:S01]  /*3e10*/  IMAD.HI.U32 R3, R0, R25, RZ ;  /* 0x0000001900037227 */ /* 0x000fe200078e00ff */
[----:B------:R-:W-:-:S03]  /*3e20*/  IABS R28, R51 ;  /* 0x00000033001c7213 */ /* 0x000fc60000000000 */
[----:B------:R-:W-:Y:S02]  /*3e30*/  IMAD.MOV R4, RZ, RZ, -R4 ;  /* 0x000000ffff047224 */ /* 0x000fe400078e0a04 */
[----:B------:R-:W-:Y:S01]  /*3e40*/  IMAD.MOV R3, RZ, RZ, -R3 ;  /* 0x000000ffff037224 */ /* 0x000fe200078e0a03 */
[----:B------:R-:W-:Y:S01]  /*3e50*/  ISETP.GE.AND P2, PT, R26, RZ, PT ;  /* 0x000000ff1a00720c */ /* 0x000fe20003f46270 */
[----:B------:R-:W-:Y:S02]  /*3e60*/  @!P3 IMAD.IADD R23, R23, 0x1, -R2 ;  /* 0x000000011717b824 */ /* 0x000fe400078e0a02 */
[C---:B------:R-:W-:Y:S01]  /*3e70*/  IMAD R26, R2.reuse, R4, R27 ;  /* 0x00000004021a7224 */ /* 0x040fe200078e021b */
[----:B------:R-:W-:Y:S01]  /*3e80*/  LOP3.LUT R52, R5, 0x1e8, RZ, 0xfc, !PT ;  /* 0x000001e805347812 */ /* 0x000fe200078efcff */
[C---:B------:R-:W-:Y:S02]  /*3e90*/  IMAD R25, R2.reuse, R3, R25 ;  /* 0x0000000302197224 */ /* 0x040fe400078e0219 */
[----:B------:R-:W-:Y:S01]  /*3ea0*/  IMAD.MOV.U32 R27, RZ, RZ, R28 ;  /* 0x000000ffff1b7224 */ /* 0x000fe200078e001c */
[----:B------:R-:W-:Y:S01]  /*3eb0*/  ISETP.GT.U32.AND P3, PT, R2, R23, PT ;  /* 0x000000170200720c */ /* 0x000fe20003f64070 */
[----:B------:R-:W-:Y:S01]  /*3ec0*/  @!P4 IMAD.IADD R22, R22, 0x1, -R2 ;  /* 0x000000011616c824 */ /* 0x000fe200078e0a02 */
[----:B------:R-:W-:Y:S01]  /*3ed0*/  IABS R29, R52 ;  /* 0x00000034001d7213 */ /* 0x000fe20000000000 */
[----:B------:R-:W-:Y:S01]  /*3ee0*/  IMAD.HI.U32 R3, R0, R27, RZ ;  /* 0x0000001b00037227 */ /* 0x000fe200078e00ff */
[----:B------:R-:W-:-:S03]  /*3ef0*/  ISETP.GT.U32.AND P4, PT, R2, R25, PT ;  /* 0x000000190200720c */ /* 0x000fc60003f84070 */
[----:B------:R-:W-:Y:S02]  /*3f00*/  @!P5 IMAD.IADD R24, R24, 0x1, -R2 ;  /* 0x000000011818d824 */ /* 0x000fe400078e0a02 */
[----:B------:R-:W-:Y:S02]  /*3f10*/  IMAD.MOV R3, RZ, RZ, -R3 ;  /* 0x000000ffff037224 */ /* 0x000fe400078e0a03 */
[----:B------:R-:W-:Y:S01]  /*3f20*/  @!P6 IMAD.MOV R22, RZ, RZ, -R22 ;  /* 0x000000ffff16e224 */ /* 0x000fe200078e0a16 */
[----:B------:R-:W-:Y:S01]  /*3f30*/  ISETP.GT.U32.AND P5, PT, R2, R24, PT ;  /* 0x000000180200720c */ /* 0x000fe20003fa4070 */
[----:B------:R-:W-:Y:S01]  /*3f40*/  IMAD.HI.U32 R4, R0, R29, RZ ;  /* 0x0000001d00047227 */ /* 0x000fe200078e00ff */
[----:B------:R-:W-:-:S03]  /*3f50*/  ISETP.GT.U32.AND P6, PT, R2, R26, PT ;  /* 0x0000001a0200720c */ /* 0x000fc60003fc4070 */
[C---:B------:R-:W-:Y:S01]  /*3f60*/  IMAD R27, R2.reuse, R3, R27 ;  /* 0x00000003021b7224 */ /* 0x040fe200078e021b */
[----:B------:R-:W-:Y:S01]  /*3f70*/  LOP3.LUT R53, R5, 0x1f0, RZ, 0xfc, !PT ;  /* 0x000001f005357812 */ /* 0x000fe200078efcff */
[----:B------:R-:W-:Y:S02]  /*3f80*/  IMAD.MOV R4, RZ, RZ, -R4 ;  /* 0x000000ffff047224 */ /* 0x000fe400078e0a04 */
[--C-:B------:R-:W-:Y:S01]  /*3f90*/  @!P3 IMAD.IADD R23, R23, 0x1, -R2.reuse ;  /* 0x000000011717b824 */ /* 0x100fe200078e0a02 */
[C---:B------:R-:W-:Y:S01]  /*3fa0*/  ISETP.GT.U32.AND P3, PT, R2.reuse, R27, PT ;  /* 0x0000001b0200720c */ /* 0x040fe20003f64070 */
[--C-:B------:R-:W-:Y:S01]  /*3fb0*/  @!P4 IMAD.IADD R25, R25, 0x1, -R2.reuse ;  /* 0x000000011919c824 */ /* 0x100fe200078e0a02 */
[----:B------:R-:W-:Y:S01]  /*3fc0*/  IABS R39, R53 ;  /* 0x0000003500277213 */ /* 0x000fe20000000000 */
[----:B------:R-:W-:Y:S01]  /*3fd0*/  IMAD R28, R2, R4, R29 ;  /* 0x00000004021c7224 */ /* 0x000fe200078e021d */
[----:B------:R-:W-:Y:S01]  /*3fe0*/  LOP3.LUT R57, R5, 0x1f8, RZ, 0xfc, !PT ;  /* 0x000001f805397812 */ /* 0x000fe200078efcff */
[--C-:B------:R-:W-:Y:S01]  /*3ff0*/  @!P5 IMAD.IADD R24, R24, 0x1, -R2.reuse ;  /* 0x000000011818d824 */ /* 0x100fe200078e0a02 */
[----:B------:R-:W-:Y:S01]  /*4000*/  ISETP.GT.U32.AND P4, PT, R2, R25, PT ;  /* 0x000000190200720c */ /* 0x000fe20003f84070 */
[----:B------:R-:W-:Y:S01]  /*4010*/  @!P6 IMAD.IADD R26, R26, 0x1, -R2 ;  /* 0x000000011a1ae824 */ /* 0x000fe200078e0a02 */
[----:B------:R-:W-:Y:S01]  /*4020*/  ISETP.GT.U32.AND P5, PT, R2, R28, PT ;  /* 0x0000001c0200720c */ /* 0x000fe20003fa4070 */
[----:B------:R-:W-:Y:S01]  /*4030*/  IMAD.HI.U32 R3, R0, R39, RZ ;  /* 0x0000002700037227 */ /* 0x000fe200078e00ff */
[----:B------:R-:W-:-:S02]  /*4040*/  ISETP.GE.AND P6, PT, R30, RZ, PT ;  /* 0x000000ff1e00720c */ /* 0x000fc40003fc6270 */
[----:B------:R-:W-:Y:S01]  /*4050*/  IABS R29, R57 ;  /* 0x00000039001d7213 */ /* 0x000fe20000000000 */
[----:B------:R-:W-:Y:S01]  /*4060*/  @!P2 IMAD.MOV R23, RZ, RZ, -R23 ;  /* 0x000000ffff17a224 */ /* 0x000fe200078e0a17 */
[C---:B------:R-:W-:Y:S01]  /*4070*/  ISETP.GT.U32.AND P2, PT, R2.reuse, R26, PT ;  /* 0x0000001a0200720c */ /* 0x040fe20003f44070 */
[----:B------:R-:W-:Y:S02]  /*4080*/  IMAD.MOV R3, RZ, RZ, -R3 ;  /* 0x000000ffff037224 */ /* 0x000fe400078e0a03 */
[----:B------:R-:W-:Y:S01]  /*4090*/  @!P3 IMAD.IADD R27, R27, 0x1, -R2 ;  /* 0x000000011b1bb824 */ /* 0x000fe200078e0a02 */
[----:B------:R-:W-:Y:S01]  /*40a0*/  ISETP.GE.AND P3, PT, R37, RZ, PT ;  /* 0x000000ff2500720c */ /* 0x000fe20003f66270 */
[----:B------:R-:W-:Y:S02]  /*40b0*/  IMAD R39, R2, R3, R39 ;  /* 0x0000000302277224 */ /* 0x000fe400078e0227 */
[----:B------:R-:W-:Y:S01]  /*40c0*/  IMAD.HI.U32 R3, R0, R29, RZ ;  /* 0x0000001d00037227 */ /* 0x000fe200078e00ff */
[----:B------:R-:W-:-:S03]  /*40d0*/  LOP3.LUT R4, R5, 0x4, RZ, 0xfc, !PT ;  /* 0x0000000405047812 */ /* 0x000fc600078efcff */
[--C-:B------:R-:W-:Y:S01]  /*40e0*/  @!P4 IMAD.IADD R25, R25, 0x1, -R2.reuse ;  /* 0x000000011919c824 */ /* 0x100fe200078e0a02 */
[----:B------:R-:W-:Y:S01]  /*40f0*/  ISETP.GE.AND P4, PT, R35, RZ, PT ;  /* 0x000000ff2300720c */ /* 0x000fe20003f86270 */
[----:B------:R-:W-:Y:S02]  /*4100*/  @!P5 IMAD.IADD R28, R28, 0x1, -R2 ;  /* 0x000000011c1cd824 */ /* 0x000fe400078e0a02 */
[----:B------:R-:W-:Y:S02]  /*4110*/  IMAD.MOV R3, RZ, RZ, -R3 ;  /* 0x000000ffff037224 */ /* 0x000fe400078e0a03 */
[----:B------:R-:W-:Y:S01]  /*4120*/  @!P6 IMAD.MOV R24, RZ, RZ, -R24 ;  /* 0x000000ffff18e224 */ /* 0x000fe200078e0a18 */
[----:B------:R-:W-:Y:S01]  /*4130*/  ISETP.GT.U32.AND P6, PT, R2, R27, PT ;  /* 0x0000001b0200720c */ /* 0x000fe20003fc4070 */
[----:B------:R-:W-:Y:S01]  /*4140*/  @!P2 IMAD.IADD R26, R26, 0x1, -R2 ;  /* 0x000000011a1aa824 */ /* 0x000fe200078e0a02 */
[C---:B------:R-:W-:Y:S01]  /*4150*/  ISETP.GT.U32.AND P5, PT, R2.reuse, R28, PT ;  /* 0x0000001c0200720c */ /* 0x040fe20003fa4070 */
[----:B------:R-:W-:Y:S01]  /*4160*/  IMAD R30, R2, R3, R29 ;  /* 0x00000003021e7224 */ /* 0x000fe200078e021d */
[----:B------:R-:W-:Y:S01]  /*4170*/  IABS R29, R4 ;  /* 0x00000004001d7213 */ /* 0x000fe20000000000 */
[----:B------:R-:W-:Y:S01]  /*4180*/  @!P3 IMAD.MOV R26, RZ, RZ, -R26 ;  /* 0x000000ffff1ab224 */ /* 0x000fe200078e0a1a */
[----:B------:R-:W-:-:S03]  /*4190*/  ISETP.GE.AND P3, PT, R52, RZ, PT ;  /* 0x000000ff3400720c */ /* 0x000fc60003f66270 */
[----:B------:R-:W-:-:S04]  /*41a0*/  IMAD.HI.U32 R3, R0, R29, RZ ;  /* 0x0000001d00037227 */ /* 0x000fc800078e00ff */
[----:B------:R-:W-:Y:S01]  /*41b0*/  @!P4 IMAD.MOV R25, RZ, RZ, -R25 ;  /* 0x000000ffff19c224 */ /* 0x000fe200078e0a19 */
[C---:B------:R-:W-:Y:S01]  /*41c0*/  ISETP.GT.U32.AND P4, PT, R2.reuse, R39, PT ;  /* 0x000000270200720c */ /* 0x040fe20003f84070 */
[----:B------:R-:W-:Y:S02]  /*41d0*/  IMAD.MOV R110, RZ, RZ, -R3 ;  /* 0x000000ffff6e7224 */ /* 0x000fe400078e0a03 */
[--C-:B------:R-:W-:Y:S01]  /*41e0*/  @!P6 IMAD.IADD R27, R27, 0x1, -R2.reuse ;  /* 0x000000011b1be824 */ /* 0x100fe200078e0a02 */
[----:B------:R-:W-:Y:S01]  /*41f0*/  ISETP.GT.U32.AND P6, PT, R2, R30, PT ;  /* 0x0000001e0200720c */ /* 0x000fe20003fc4070 */
[----:B------:R-:W-:Y:S01]  /*4200*/  @!P5 IMAD.IADD R28, R28, 0x1, -R2 ;  /* 0x000000011c1cd824 */ /* 0x000fe200078e0a02 */
[----:B------:R-:W-:Y:S01]  /*4210*/  ISETP.GE.AND P2, PT, R51, RZ, PT ;  /* 0x000000ff3300720c */ /* 0x000fe20003f46270 */
[----:B------:R-:W-:Y:S02]  /*4220*/  IMAD R110, R2, R110, R29 ;  /* 0x0000006e026e7224 */ /* 0x000fe400078e021d */
[----:B------:R-:W-:-:S03]  /*4230*/  @!P3 IMAD.MOV R28, RZ, RZ, -R28 ;  /* 0x000000ffff1cb224 */ /* 0x000fc600078e0a1c */
[----:B------:R-:W-:Y:S01]  /*4240*/  ISETP.GT.U32.AND P3, PT, R2, R110, PT ;  /* 0x0000006e0200720c */ /* 0x000fe20003f64070 */
[----:B------:R-:W-:-:S04]  /*4250*/  @!P4 IMAD.IADD R39, R39, 0x1, -R2 ;  /* 0x000000012727c824 */ /* 0x000fc800078e0a02 */
[--C-:B------:R-:W-:Y:S01]  /*4260*/  @!P6 IMAD.IADD R30, R30, 0x1, -R2.reuse ;  /* 0x000000011e1ee824 */ /* 0x100fe200078e0a02 */
[----:B------:R-:W-:Y:S01]  /*4270*/  ISETP.GE.AND P5, PT, R53, RZ, PT ;  /* 0x000000ff3500720c */ /* 0x000fe20003fa6270 */
[----:B------:R-:W-:Y:S01]  /*4280*/  @!P2 IMAD.MOV R27, RZ, RZ, -R27 ;  /* 0x000000ffff1ba224 */ /* 0x000fe200078e0a1b */
[C---:B------:R-:W-:Y:S02]  /*4290*/  ISETP.GT.U32.AND P2, PT, R2.reuse, R39, PT ;  /* 0x000000270200720c */ /* 0x040fe40003f44070 */
[C---:B------:R-:W-:Y:S02]  /*42a0*/  LOP3.LUT R53, R5.reuse, 0xc, RZ, 0xfc, !PT ;  /* 0x0000000c05357812 */ /* 0x040fe400078efcff */
[----:B------:R-:W-:Y:S01]  /*42b0*/  ISETP.GT.U32.AND P6, PT, R2, R30, PT ;  /* 0x0000001e0200720c */ /* 0x000fe20003fc4070 */
[----:B------:R-:W-:Y:S01]  /*42c0*/  @!P3 IMAD.IADD R110, R110, 0x1, -R2 ;  /* 0x000000016e6eb824 */ /* 0x000fe200078e0a02 */
[----:B------:R-:W-:Y:S02]  /*42d0*/  LOP3.LUT R51, R5, 0x14, RZ, 0xfc, !PT ;  /* 0x0000001405337812 */ /* 0x000fe400078efcff */
[----:B------:R-:W-:-:S02]  /*42e0*/  ISETP.NE.AND P3, PT, R31, RZ, PT ;  /* 0x000000ff1f00720c */ /* 0x000fc40003f65270 */
[----:B------:R-:W-:Y:S02]  /*42f0*/  ISETP.GE.AND P4, PT, R57, RZ, PT ;  /* 0x000000ff3900720c */ /* 0x000fe40003f86270 */
[----:B------:R-:W-:Y:S02]  /*4300*/  IABS R109, R53 ;  /* 0x00000035006d7213 */ /* 0x000fe40000000000 */
[----:B------:R-:W-:Y:S02]  /*4310*/  LOP3.LUT R111, R71, 0x1f, RZ, 0xc0, !PT ;  /* 0x0000001f476f7812 */ /* 0x000fe400078ec0ff */
[----:B------:R-:W-:Y:S02]  /*4320*/  LOP3.LUT R31, RZ, R31, RZ, 0x33, !PT ;  /* 0x0000001fff1f7212 */ /* 0x000fe400078e33ff */
[----:B------:R-:W-:Y:S01]  /*4330*/  IABS R37, R51 ;  /* 0x0000003300257213 */ /* 0x000fe20000000000 */
[----:B------:R-:W-:Y:S01]  /*4340*/  IMAD.HI.U32 R3, R0, R109, RZ ;  /* 0x0000006d00037227 */ /* 0x000fe200078e00ff */
[----:B------:R-:W-:Y:S01]  /*4350*/  SEL R48, R31, R48, !P3 ;  /* 0x000000301f307207 */ /* 0x000fe20005800000 */
[----:B------:R-:W-:Y:S02]  /*4360*/  STL [R1+0x4e0], R7 ;  /* 0x0004e00701007387 */ /* 0x000fe40000100800 */
[----:B------:R-:W-:-:S02]  /*4370*/  IMAD R35, R111, R165, RZ ;  /* 0x000000a56f237224 */ /* 0x000fc400078e02ff */
[----:B------:R-:W-:Y:S01]  /*4380*/  IMAD.HI.U32 R29, R0, R37, RZ ;  /* 0x00000025001d7227 */ /* 0x000fe200078e00ff */
[----:B------:R-:W-:Y:S01]  /*4390*/  STL.64 [R1+0x4b0], R32 ;  /* 0x0004b02001007387 */ /* 0x000fe20000100a00 */
[----:B------:R-:W-:Y:S02]  /*43a0*/  SEL R59, R31, R56, !P3 ;  /* 0x000000381f3b7207 */ /* 0x000fe40005800000 */
[--C-:B------:R-:W-:Y:S01]  /*43b0*/  @!P2 IMAD.IADD R39, R39, 0x1, -R2.reuse ;  /* 0x000000012727a824 */ /* 0x100fe200078e0a02 */
[----:B------:R-:W-:Y:S01]  /*43c0*/  STL [R1+0x4f0], R9 ;  /* 0x0004f00901007387 */ /* 0x000fe20000100800 */
[----:B------:R-:W-:Y:S01]  /*43d0*/  IMAD.MOV R3, RZ, RZ, -R3 ;  /* 0x000000ffff037224 */ /* 0x000fe200078e0a03 */
[----:B------:R-:W-:Y:S01]  /*43e0*/  ISETP.GE.AND P2, PT, R4, RZ, PT ;  /* 0x000000ff0400720c */ /* 0x000fe20003f46270 */
[----:B------:R-:W-:Y:S01]  /*43f0*/  @!P6 IMAD.IADD R30, R30, 0x1, -R2 ;  /* 0x000000011e1ee824 */ /* 0x000fe200078e0a02 */
[----:B------:R-:W-:Y:S01]  /*4400*/  STL.64 [R1+0x4b8], R10 ;  /* 0x0004b80a01007387 */ /* 0x000fe20000100a00 */
[----:B-1----:R-:W-:Y:S01]  /*4410*/  IMAD R48, R48, UR7, RZ ;  /* 0x0000000730307c24 */ /* 0x002fe2000f8e02ff */
[----:B------:R-:W-:Y:S01]  /*4420*/  LEA R4, P6, R35, UR18, 0x1 ;  /* 0x0000001223047c11 */ /* 0x000fe2000f8c08ff */
[----:B------:R-:W-:Y:S01]  /*4430*/  IMAD.MOV R29, RZ, RZ, -R29 ;  /* 0x000000ffff1d7224 */ /* 0x000fe200078e0a1d */
[----:B------:R0:W-:Y:S01]  /*4440*/  STL.64 [R1+0x4c8], R12 ;  /* 0x0004c80c01007387 */ /* 0x0001e20000100a00 */
[----:B------:R-:W-:Y:S01]  /*4450*/  IMAD R109, R2, R3, R109 ;  /* 0x00000003026d7224 */ /* 0x000fe200078e026d */
[----:B------:R-:W-:Y:S01]  /*4460*/  SEL R57, R31, R54, !P3 ;  /* 0x000000361f397207 */ /* 0x000fe20005800000 */
[----:B------:R-:W-:Y:S01]  /*4470*/  @!P4 IMAD.MOV R30, RZ, RZ, -R30 ;  /* 0x000000ffff1ec224 */ /* 0x000fe200078e0a1e */
[----:B------:R-:W-:Y:S01]  /*4480*/  STL.64 [R1+0x4d8], R14 ;  /* 0x0004d80e01007387 */ /* 0x000fe20000100a00 */
[----:B------:R-:W-:Y:S01]  /*4490*/  LEA.HI.X.SX32 R3, R35, UR19, 0x1, P6 ;  /* 0x0000001323037c11 */ /* 0x000fe2000b0f0eff */
[----:B------:R-:W-:Y:S01]  /*44a0*/  IMAD R59, R59, UR7, RZ ;  /* 0x000000073b3b7c24 */ /* 0x000fe2000f8e02ff */
[----:B------:R-:W-:Y:S01]  /*44b0*/  LEA R136, P4, R48, R4, 0x1 ;  /* 0x0000000430887211 */ /* 0x000fe200078808ff */
[----:B------:R-:W-:Y:S01]  /*44c0*/  STL.64 [R1+0x4e8], R16 ;  /* 0x0004e81001007387 */ /* 0x000fe20000100a00 */
[----:B------:R-:W-:-:S03]  /*44d0*/  IMAD R108, R2, R29, R37 ;  /* 0x0000001d026c7224 */ /* 0x000fc600078e0225 */
[----:B------:R-:W-:Y:S01]  /*44e0*/  STL.64 [R1+0x4f8], R18 ;  /* 0x0004f81201007387 */ /* 0x000fe20000100a00 */
[----:B------:R-:W-:-:S03]  /*44f0*/  IMAD.MOV.U32 R29, RZ, RZ, R39 ;  /* 0x000000ffff1d7224 */ /* 0x000fc600078e0027 */
[----:B------:R-:W-:Y:S01]  /*4500*/  STL [R1+0x500], R20 ;  /* 0x0005001401007387 */ /* 0x000fe20000100800 */
[----:B------:R-:W-:Y:S01]  /*4510*/  SEL R60, R31, R60, !P3 ;  /* 0x0000003c1f3c7207 */ /* 0x000fe20005800000 */
[----:B------:R-:W-:Y:S02]  /*4520*/  IMAD R57, R57, UR7, RZ ;  /* 0x0000000739397c24 */ /* 0x000fe4000f8e02ff */
[----:B------:R-:W-:Y:S01]  /*4530*/  STL [R1+0x510], R8 ;  /* 0x0005100801007387 */ /* 0x000fe20000100800 */
[----:B------:R-:W-:-:S03]  /*4540*/  LEA.HI.X.SX32 R137, R48, R3, 0x1, P4 ;  /* 0x0000000330897211 */ /* 0x000fc600020f0eff */
[----:B------:R-:W-:Y:S01]  /*4550*/  STL [R1+0x520], R21 ;  /* 0x0005201501007387 */ /* 0x000fe20000100800 */
[----:B------:R-:W-:Y:S01]  /*4560*/  SEL R62, R31, R62, !P3 ;  /* 0x0000003e1f3e7207 */ /* 0x000fe20005800000 */
[----:B------:R-:W-:Y:S01]  /*4570*/  @!P5 IMAD.MOV R29, RZ, RZ, -R29 ;  /* 0x000000ffff1dd224 */ /* 0x000fe200078e0a1d */
[----:B0-----:R-:W-:Y:S01]  /*4580*/  LEA R12, P4, R59, R4, 0x1 ;  /* 0x000000043b0c7211 */ /* 0x001fe200078808ff */
[----:B------:R-:W-:Y:S04]  /*4590*/  STL.64 [R1+0x508], R22 ;  /* 0x0005081601007387 */ /* 0x000fe80000100a00 */
[----:B------:R-:W-:Y:S01]  /*45a0*/  STL.64 [R1+0x518], R24 ;  /* 0x0005181801007387 */ /* 0x000fe20000100a00 */
[----:B------:R-:W-:-:S03]  /*45b0*/  IMAD R60, R60, UR7, RZ ;  /* 0x000000073c3c7c24 */ /* 0x000fc6000f8e02ff */
[----:B------:R-:W-:Y:S01]  /*45c0*/  STL.64 [R1+0x528], R26 ;  /* 0x0005281a01007387 */ /* 0x000fe20000100a00 */
[----:B------:R-:W-:-:S03]  /*45d0*/  LEA R134, P5, R57, R4, 0x1 ;  /* 0x0000000439867211 */ /* 0x000fc600078a08ff */
[----:B------:R-:W-:Y:S01]  /*45e0*/  STL [R1+0x290], R165 ;  /* 0x000290a501007387 */ /* 0x000fe20000100800 */
[-C--:B------:R-:W-:Y:S01]  /*45f0*/  LEA.HI.X.SX32 R13, R59, R3.reuse, 0x1, P4 ;  /* 0x000000033b0d7211 */ /* 0x080fe200020f0eff */
[----:B------:R-:W-:Y:S02]  /*4600*/  IMAD R62, R62, UR7, RZ ;  /* 0x000000073e3e7c24 */ /* 0x000fe4000f8e02ff */
[----:B------:R-:W-:Y:S04]  /*4610*/  STL [R1+0x2f0], R165 ;  /* 0x0002f0a501007387 */ /* 0x000fe80000100800 */
[----:B------:R-:W-:Y:S01]  /*4620*/  STL.64 [R1+0x328], R164 ;  /* 0x000328a401007387 */ /* 0x000fe20000100a00 */
[----:B------:R-:W-:-:S03]  /*4630*/  LEA.HI.X.SX32 R135, R57, R3, 0x1, P5 ;  /* 0x0000000339877211 */ /* 0x000fc600028f0eff */
[----:B------:R-:W-:Y:S01]  /*4640*/  STL [R1+0x530], R28 ;  /* 0x0005301c01007387 */ /* 0x000fe20000100800 */
[----:B------:R-:W-:-:S03]  /*4650*/  SEL R63, R31, R64, !P3 ;  /* 0x000000401f3f7207 */ /* 0x000fc60005800000 */
[----:B------:R-:W-:Y:S01]  /*4660*/  STL [R1+0x540], R29 ;  /* 0x0005401d01007387 */ /* 0x000fe20000100800 */
[----:B------:R-:W-:-:S03]  /*4670*/  LEA R10, P5, R60, R4, 0x1 ;  /* 0x000000043c0a7211 */ /* 0x000fc600078a08ff */
[----:B------:R-:W-:Y:S01]  /*4680*/  STL [R1+0x550], R30 ;  /* 0x0005501e01007387 */ /* 0x000fe20000100800 */
[----:B------:R-:W-:-:S03]  /*4690*/  SEL R64, R31, R66, !P3 ;  /* 0x000000421f407207 */ /* 0x000fc60005800000 */
[----:B------:R-:W-:Y:S04]  /*46a0*/  STL.64 [R1+0x178], R136 ;  /* 0x0001788801007387 */ /* 0x000fe80000100a00 */
[----:B------:R0:W-:Y:S01]  /*46b0*/  STL.64 [R1+0x158], R12 ;  /* 0x0001580c01007387 */ /* 0x0001e20000100a00 */
[----:B------:R-:W-:Y:S01]  /*46c0*/  LEA.HI.X.SX32 R11, R60, R3, 0x1, P5 ;  /* 0x000000033c0b7211 */ /* 0x000fe200028f0eff */
[----:B------:R-:W-:Y:S02]  /*46d0*/  IMAD R63, R63, UR7, RZ ;  /* 0x000000073f3f7c24 */ /* 0x000fe4000f8e02ff */
[----:B------:R-:W-:Y:S01]  /*46e0*/  IMAD R64, R64, UR7, RZ ;  /* 0x0000000740407c24 */ /* 0x000fe2000f8e02ff */
[----:B------:R-:W-:Y:S01]  /*46f0*/  STL.64 [R1+0x168], R134 ;  /* 0x0001688601007387 */ /* 0x000fe20000100a00 */
[----:B0-----:R-:W-:-:S04]  /*4700*/  LEA R12, P4, R62, R4, 0x1 ;  /* 0x000000043e0c7211 */ /* 0x001fc800078808ff */
[----:B------:R-:W-:Y:S01]  /*4710*/  LEA.HI.X.SX32 R13, R62, R3, 0x1, P4 ;  /* 0x000000033e0d7211 */ /* 0x000fe200020f0eff */
[----:B------:R0:W-:Y:S01]  /*4720*/  STL.64 [R1+0x148], R10 ;  /* 0x0001480a01007387 */ /* 0x0001e20000100a00 */
[C---:B------:R-:W-:Y:S02]  /*4730*/  SEL R65, R31.reuse, R68, !P3 ;  /* 0x000000441f417207 */ /* 0x040fe40005800000 */
[C---:B------:R-:W-:Y:S01]  /*4740*/  SEL R66, R31.reuse, R70, !P3 ;  /* 0x000000461f427207 */ /* 0x040fe20005800000 */
[----:B------:R1:W-:Y:S01]  /*4750*/  STL.64 [R1+0x138], R12 ;  /* 0x0001380c01007387 */ /* 0x0003e20000100a00 */
[----:B------:R-:W-:Y:S01]  /*4760*/  SEL R68, R31, R74, !P3 ;  /* 0x0000004a1f447207 */ /* 0x000fe20005800000 */
[----:B------:R-:W-:Y:S01]  /*4770*/  IMAD R65, R65, UR7, RZ ;  /* 0x0000000741417c24 */ /* 0x000fe2000f8e02ff */
[-C--:B0-----:R-:W-:Y:S02]  /*4780*/  LEA R10, P5, R63, R4.reuse, 0x1 ;  /* 0x000000043f0a7211 */ /* 0x081fe400078a08ff */
[----:B-1----:R-:W-:-:S02]  /*4790*/  LEA R12, P4, R64, R4, 0x1 ;  /* 0x00000004400c7211 */ /* 0x002fc400078808ff */
[-C--:B------:R-:W-:Y:S01]  /*47a0*/  LEA.HI.X.SX32 R11, R63, R3.reuse, 0x1, P5 ;  /* 0x000000033f0b7211 */ /* 0x080fe200028f0eff */
[----:B------:R-:W-:Y:S01]  /*47b0*/  IMAD R66, R66, UR7, RZ ;  /* 0x0000000742427c24 */ /* 0x000fe2000f8e02ff */
[----:B------:R-:W-:Y:S01]  /*47c0*/  LEA.HI.X.SX32 R13, R64, R3, 0x1, P4 ;  /* 0x00000003400d7211 */ /* 0x000fe200020f0eff */
[----:B------:R-:W-:Y:S01]  /*47d0*/  IMAD R68, R68, UR7, RZ ;  /* 0x0000000744447c24 */ /* 0x000fe2000f8e02ff */
[C---:B------:R-:W-:Y:S01]  /*47e0*/  SEL R67, R31.reuse, R72, !P3 ;  /* 0x000000481f437207 */ /* 0x040fe20005800000 */
[----:B------:R0:W-:Y:S01]  /*47f0*/  STL.64 [R1+0x128], R10 ;  /* 0x0001280a01007387 */ /* 0x0001e20000100a00 */
[----:B------:R-:W-:-:S03]  /*4800*/  SEL R56, R31, R78, !P3 ;  /* 0x0000004e1f387207 */ /* 0x000fc60005800000 */
[----:B------:R1:W-:Y:S01]  /*4810*/  STL.64 [R1+0x118], R12 ;  /* 0x0001180c01007387 */ /* 0x0003e20000100a00 */
[----:B------:R-:W-:Y:S01]  /*4820*/  SEL R54, R31, R76, !P3 ;  /* 0x0000004c1f367207 */ /* 0x000fe20005800000 */
[----:B------:R-:W-:Y:S01]  /*4830*/  IMAD R67, R67, UR7, RZ ;  /* 0x0000000743437c24 */ /* 0x000fe2000f8e02ff */
[CC--:B0-----:R-:W-:Y:S02]  /*4840*/  LEA R10, P5, R65.reuse, R4.reuse, 0x1 ;  /* 0x00000004410a7211 */ /* 0x0c1fe400078a08ff */
[----:B-1----:R-:W-:Y:S02]  /*4850*/  LEA R12, P4, R66, R4, 0x1 ;  /* 0x00000004420c7211 */ /* 0x002fe400078808ff */
[-C--:B------:R-:W-:Y:S01]  /*4860*/  LEA.HI.X.SX32 R11, R65, R3.reuse, 0x1, P5 ;  /* 0x00000003410b7211 */ /* 0x080fe200028f0eff */
[----:B------:R-:W-:Y:S01]  /*4870*/  IMAD R56, R56, UR7, RZ ;  /* 0x0000000738387c24 */ /* 0x000fe2000f8e02ff */
[----:B------:R-:W-:Y:S02]  /*4880*/  LEA.HI.X.SX32 R13, R66, R3, 0x1, P4 ;  /* 0x00000003420d7211 */ /* 0x000fe400020f0eff */
[----:B------:R-:W-:-:S02]  /*4890*/  SEL R82, R31, R82, !P3 ;  /* 0x000000521f527207 */ /* 0x000fc40005800000 */
[----:B------:R-:W-:Y:S01]  /*48a0*/  LEA R26, P4, R68, R4, 0x1 ;  /* 0x00000004441a7211 */ /* 0x000fe200078808ff */
[----:B------:R0:W-:Y:S01]  /*48b0*/  STL.64 [R1+0x108], R10 ;  /* 0x0001080a01007387 */ /* 0x0001e20000100a00 */
[C---:B------:R-:W-:Y:S01]  /*48c0*/  SEL R80, R31.reuse, R80, !P3 ;  /* 0x000000501f507207 */ /* 0x040fe20005800000 */
[----:B------:R-:W-:Y:S01]  /*48d0*/  IMAD R54, R54, UR7, RZ ;  /* 0x0000000736367c24 */ /* 0x000fe2000f8e02ff */
[----:B------:R-:W-:Y:S01]  /*48e0*/  LEA.HI.X.SX32 R27, R68, R3, 0x1, P4 ;  /* 0x00000003441b7211 */ /* 0x000fe200020f0eff */
[----:B------:R-:W-:Y:S01]  /*48f0*/  IMAD R82, R82, UR7, RZ ;  /* 0x0000000752527c24 */ /* 0x000fe2000f8e02ff */
[----:B------:R-:W-:Y:S02]  /*4900*/  SEL R86, R31, R86, !P3 ;  /* 0x000000561f567207 */ /* 0x000fe40005800000 */
[----:B------:R-:W-:Y:S02]  /*4910*/  LEA R22, P4, R56, R4, 0x1 ;  /* 0x0000000438167211 */ /* 0x000fe400078808ff */
[----:B------:R-:W-:-:S02]  /*4920*/  ISETP.GT.U32.AND P6, PT, R2, R109, PT ;  /* 0x0000006d0200720c */ /* 0x000fc40003fc4070 */
[----:B0-----:R-:W-:Y:S01]  /*4930*/  LEA R10, P5, R67, R4, 0x1 ;  /* 0x00000004430a7211 */ /* 0x001fe200078a08ff */
[----:B------:R-:W-:Y:S01]  /*4940*/  IMAD R48, R80, UR7, RZ ;  /* 0x0000000750307c24 */ /* 0x000fe2000f8e02ff */
[----:B------:R-:W-:Y:S02]  /*4950*/  SEL R84, R31, R84, !P3 ;  /* 0x000000541f547207 */ /* 0x000fe40005800000 */
[-C--:B------:R-:W-:Y:S01]  /*4960*/  LEA.HI.X.SX32 R11, R67, R3.reuse, 0x1, P5 ;  /* 0x00000003430b7211 */ /* 0x080fe200028f0eff */
[----:B------:R-:W-:Y:S01]  /*4970*/  IMAD R86, R86, UR7, RZ ;  /* 0x0000000756567c24 */ /* 0x000fe2000f8e02ff */
[----:B------:R-:W-:Y:S02]  /*4980*/  LEA R24, P5, R54, R4, 0x1 ;  /* 0x0000000436187211 */ /* 0x000fe400078a08ff */
[----:B------:R-:W-:Y:S02]  /*4990*/  LEA.HI.X.SX32 R23, R56, R3, 0x1, P4 ;  /* 0x0000000338177211 */ /* 0x000fe400020f0eff */
[----:B------:R-:W-:-:S02]  /*49a0*/  SEL R90, R31, R90, !P3 ;  /* 0x0000005a1f5a7207 */ /* 0x000fc40005800000 */
[----:B------:R-:W-:Y:S02]  /*49b0*/  LEA R16, P4, R82, R4, 0x1 ;  /* 0x0000000452107211 */ /* 0x000fe400078808ff */
[----:B------:R-:W-:Y:S01]  /*49c0*/  LOP3.LUT R52, R5, 0x1c, RZ, 0xfc, !PT ;  /* 0x0000001c05347812 */ /* 0x000fe200078efcff */
[----:B------:R-:W-:Y:S01]  /*49d0*/  IMAD R84, R84, UR7, RZ ;  /* 0x0000000754547c24 */ /* 0x000fe2000f8e02ff */
[-C--:B------:R-:W-:Y:S01]  /*49e0*/  LEA.HI.X.SX32 R25, R54, R3.reuse, 0x1, P5 ;  /* 0x0000000336197211 */ /* 0x080fe200028f0eff */
[----:B------:R0:W-:Y:S01]  /*49f0*/  STL.64 [R1+0xf8], R12 ;  /* 0x0000f80c01007387 */ /* 0x0001e20000100a00 */
[----:B------:R-:W-:Y:S01]  /*4a00*/  SEL R88, R31, R88, !P3 ;  /* 0x000000581f587207 */ /* 0x000fe20005800000 */
[----:B------:R-:W-:Y:S01]  /*4a10*/  IMAD R90, R90, UR7, RZ ;  /* 0x000000075a5a7c24 */ /* 0x000fe2000f8e02ff */
[----:B------:R-:W-:Y:S02]  /*4a20*/  LEA R18, P5, R48, R4, 0x1 ;  /* 0x0000000430127211 */ /* 0x000fe400078a08ff */
[----:B------:R-:W-:-:S02]  /*4a30*/  LEA.HI.X.SX32 R17, R82, R3, 0x1, P4 ;  /* 0x0000000352117211 */ /* 0x000fc400020f0eff */
[----:B------:R-:W-:Y:S02]  /*4a40*/  SEL R94, R31, R94, !P3 ;  /* 0x0000005e1f5e7207 */ /* 0x000fe40005800000 */
[----:B------:R-:W-:Y:S02]  /*4a50*/  IABS R107, R52 ;  /* 0x00000034006b7213 */ /* 0x000fe40000000000 */
[----:B0-----:R-:W-:Y:S01]  /*4a60*/  LEA R12, P4, R86, R4, 0x1 ;  /* 0x00000004560c7211 */ /* 0x001fe200078808ff */
[----:B------:R-:W-:Y:S01]  /*4a70*/  @!P6 IMAD.IADD R109, R109, 0x1, -R2 ;  /* 0x000000016d6de824 */ /* 0x000fe200078e0a02 */
[----:B------:R-:W-:Y:S01]  /*4a80*/  LEA.HI.X.SX32 R19, R48, R3, 0x1, P5 ;  /* 0x0000000330137211 */ /* 0x000fe200028f0eff */
[----:B------:R-:W-:Y:S01]  /*4a90*/  IMAD R88, R88, UR7, RZ ;  /* 0x0000000758587c24 */ /* 0x000fe2000f8e02ff */
[----:B------:R-:W-:Y:S01]  /*4aa0*/  SEL R92, R31, R92, !P3 ;  /* 0x0000005c1f5c7207 */ /* 0x000fe20005800000 */
[----:B------:R-:W-:Y:S01]  /*4ab0*/  IMAD R94, R94, UR7, RZ ;  /* 0x000000075e5e7c24 */ /* 0x000fe2000f8e02ff */
[----:B------:R-:W-:-:S02]  /*4ac0*/  LEA R14, P5, R84, R4, 0x1 ;  /* 0x00000004540e7211 */ /* 0x000fc400078a08ff */
[----:B------:R-:W-:Y:S01]  /*4ad0*/  LEA.HI.X.SX32 R13, R86, R3, 0x1, P4 ;  /* 0x00000003560d7211 */ /* 0x000fe200020f0eff */
[----:B------:R-:W-:Y:S01]  /*4ae0*/  IMAD.HI.U32 R39, R0, R107, RZ ;  /* 0x0000006b00277227 */ /* 0x000fe200078e00ff */
[----:B------:R-:W-:Y:S01]  /*4af0*/  SEL R96, R31, R96, !P3 ;  /* 0x000000601f607207 */ /* 0x000fe20005800000 */
[----:B------:R0:W-:Y:S01]  /*4b00*/  STL.64 [R1+0xe8], R10 ;  /* 0x0000e80a01007387 */ /* 0x0001e20000100a00 */
[----:B------:R-:W-:Y:S02]  /*4b10*/  LEA R32, P4, R90, R4, 0x1 ;  /* 0x000000045a207211 */ /* 0x000fe400078808ff */
[----:B------:R-:W-:Y:S01]  /*4b20*/  ISETP.GT.U32.AND P6, PT, R2, R110, PT ;  /* 0x0000006e0200720c */ /* 0x000fe20003fc4070 */
[----:B------:R-:W-:Y:S01]  /*4b30*/  STL.64 [R1+0xd8], R26 ;  /* 0x0000d81a01007387 */ /* 0x000fe20000100a00 */
[-C--:B------:R-:W-:Y:S01]  /*4b40*/  LEA.HI.X.SX32 R15, R84, R3.reuse, 0x1, P5 ;  /* 0x00000003540f7211 */ /* 0x080fe200028f0eff */
[----:B------:R-:W-:Y:S01]  /*4b50*/  IMAD R92, R92, UR7, RZ ;  /* 0x000000075c5c7c24 */ /* 0x000fe2000f8e02ff */
[----:B------:R-:W-:Y:S01]  /*4b60*/  LEA.HI.X.SX32 R33, R90, R3, 0x1, P4 ;  /* 0x000000035a217211 */ /* 0x000fe200020f0eff */
[----:B------:R1:W-:Y:S01]  /*4b70*/  STL.64 [R1+0x538], R26 ;  /* 0x0005381a01007387 */ /* 0x0003e20000100a00 */
[----:B------:R-:W-:Y:S01]  /*4b80*/  IMAD R96, R96, UR7, RZ ;  /* 0x0000000760607c24 */ /* 0x000fe2000f8e02ff */
[----:B------:R-:W-:Y:S01]  /*4b90*/  LOP3.LUT R37, R5, 0x24, RZ, 0xfc, !PT ;  /* 0x0000002405257812 */ /* 0x000fe200078efcff */
[----:B------:R-:W-:Y:S01]  /*4ba0*/  IMAD.MOV R48, RZ, RZ, -R39 ;  /* 0x000000ffff307224 */ /* 0x000fe200078e0a27 */
[-C--:B0-----:R-:W-:Y:S01]  /*4bb0*/  LEA R10, P5, R88, R4.reuse, 0x1 ;  /* 0x00000004580a7211 */ /* 0x081fe200078a08ff */
[----:B------:R-:W-:Y:S04]  /*4bc0*/  STL.64 [R1+0xc8], R24 ;  /* 0x0000c81801007387 */ /* 0x000fe80000100a00 */
[----:B------:R-:W-:Y:S01]  /*4bd0*/  STL.64 [R1+0x548], R24 ;  /* 0x0005481801007387 */ /* 0x000fe20000100a00 */
[----:B-1----:R-:W-:Y:S01]  /*4be0*/  IMAD.MOV.U32 R26, RZ, RZ, R132 ;  /* 0x000000ffff1a7224 */ /* 0x002fe200078e0084 */
[----:B------:R-:W-:-:S02]  /*4bf0*/  LEA R132, P4, R94, R4, 0x1 ;  /* 0x000000045e847211 */ /* 0x000fc400078808ff */
[----:B------:R-:W-:Y:S01]  /*4c00*/  STL.64 [R1+0xb8], R22 ;  /* 0x0000b81601007387 */ /* 0x000fe20000100a00 */
[----:B------:R-:W-:Y:S01]  /*4c10*/  IMAD.MOV.U32 R27, RZ, RZ, R133 ;  /* 0x000000ffff1b7224 */ /* 0x000fe200078e0085 */
[-C--:B------:R-:W-:Y:S01]  /*4c20*/  LEA.HI.X.SX32 R11, R88, R3.reuse, 0x1, P5 ;  /* 0x00000003580b7211 */ /* 0x080fe200028f0eff */
[----:B------:R-:W-:Y:S01]  /*4c30*/  IMAD R107, R2, R48, R107 ;  /* 0x00000030026b7224 */ /* 0x000fe200078e026b */
[----:B------:R0:W-:Y:S01]  /*4c40*/  STL.64 [R1+0x558], R22 ;  /* 0x0005581601007387 */ /* 0x0001e20000100a00 */
[-C--:B------:R-:W-:Y:S02]  /*4c50*/  LEA R164, P5, R92, R4.reuse, 0x1 ;  /* 0x000000045ca47211 */ /* 0x080fe400078a08ff */
[----:B------:R-:W-:Y:S02]  /*4c60*/  LEA.HI.X.SX32 R133, R94, R3, 0x1, P4 ;  /* 0x000000035e857211 */ /* 0x000fe400020f0eff */
[----:B------:R-:W-:Y:S01]  /*4c70*/  IABS R54, R37 ;  /* 0x0000002500367213 */ /* 0x000fe20000000000 */
[----:B------:R-:W-:Y:S01]  /*4c80*/  @!P6 IMAD.IADD R110, R110, 0x1, -R2 ;  /* 0x000000016e6ee824 */ /* 0x000fe200078e0a02 */
[----:B------:R-:W-:Y:S01]  /*4c90*/  LEA.HI.X.SX32 R165, R92, R3, 0x1, P5 ;  /* 0x000000035ca57211 */ /* 0x000fe200028f0eff */
[----:B0-----:R-:W-:Y:S01]  /*4ca0*/  IMAD.MOV.U32 R22, RZ, RZ, R128 ;  /* 0x000000ffff167224 */ /* 0x001fe200078e0080 */
[----:B------:R-:W-:Y:S01]  /*4cb0*/  LEA R128, P4, R96, R4, 0x1 ;  /* 0x0000000460807211 */ /* 0x000fe200078808ff */
[----:B------:R-:W-:Y:S01]  /*4cc0*/  IMAD.MOV.U32 R23, RZ, RZ, R129 ;  /* 0x000000ffff177224 */ /* 0x000fe200078e0081 */
[----:B------:R-:W-:Y:S01]  /*4cd0*/  ISETP.GT.U32.AND P5, PT, R2, R109, PT ;  /* 0x0000006d0200720c */ /* 0x000fe20003fa4070 */
[----:B------:R-:W-:Y:S01]  /*4ce0*/  IMAD.MOV.U32 R39, RZ, RZ, R54 ;  /* 0x000000ffff277224 */ /* 0x000fe200078e0036 */
[----:B------:R-:W-:-:S02]  /*4cf0*/  LEA.HI.X.SX32 R129, R96, R3, 0x1, P4 ;  /* 0x0000000360817211 */ /* 0x000fc400020f0eff */
[C---:B------:R-:W-:Y:S02]  /*4d00*/  ISETP.GT.U32.AND P6, PT, R2.reuse, R107, PT ;  /* 0x0000006b0200720c */ /* 0x040fe40003fc4070 */
[----:B------:R-:W-:Y:S01]  /*4d10*/  ISETP.GT.U32.AND P4, PT, R2, R108, PT ;  /* 0x0000006c0200720c */ /* 0x000fe20003f84070 */
[----:B------:R-:W-:Y:S01]  /*4d20*/  IMAD.HI.U32 R48, R0, R39, RZ ;  /* 0x0000002700307227 */ /* 0x000fe200078e00ff */
[----:B------:R-:W-:Y:S02]  /*4d30*/  SEL R40, R31, R40, !P3 ;  /* 0x000000281f287207 */ /* 0x000fe40005800000 */
[----:B------:R-:W-:Y:S01]  /*4d40*/  LOP3.LUT R35, R5, 0x2c, RZ, 0xfc, !PT ;  /* 0x0000002c05237812 */ /* 0x000fe200078efcff */
[----:B------:R-:W-:Y:S01]  /*4d50*/  STL.64 [R1+0xa8], R18 ;  /* 0x0000a81201007387 */ /* 0x000fe20000100a00 */
[----:B------:R-:W-:Y:S02]  /*4d60*/  IMAD.MOV R106, RZ, RZ, -R48 ;  /* 0x000000ffff6a7224 */ /* 0x000fe400078e0a30 */
[----:B------:R-:W-:Y:S01]  /*4d70*/  IABS R57, R35 ;  /* 0x0000002300397213 */ /* 0x000fe20000000000 */
[----:B------:R-:W-:Y:S01]  /*4d80*/  STL [R1+0x570], R18 ;  /* 0x0005701201007387 */ /* 0x000fe20000100800 */
[----:B------:R-:W-:-:S03]  /*4d90*/  IMAD R48, R40, UR7, RZ ;  /* 0x0000000728307c24 */ /* 0x000fc6000f8e02ff */
[----:B------:R-:W-:Y:S01]  /*4da0*/  STL [R1+0x560], R19 ;  /* 0x0005601301007387 */ /* 0x000fe20000100800 */
[--C-:B------:R-:W-:Y:S01]  /*4db0*/  @!P5 IMAD.IADD R109, R109, 0x1, -R2.reuse ;  /* 0x000000016d6dd824 */ /* 0x100fe200078e0a02 */
[----:B------:R-:W-:Y:S01]  /*4dc0*/  ISETP.GE.AND P5, PT, R53, RZ, PT ;  /* 0x000000ff3500720c */ /* 0x000fe20003fa6270 */
[--C-:B------:R-:W-:Y:S01]  /*4dd0*/  @!P6 IMAD.IADD R107, R107, 0x1, -R2.reuse ;  /* 0x000000016b6be824 */ /* 0x100fe200078e0a02 */
[----:B------:R-:W-:Y:S01]  /*4de0*/  STL.64 [R1+0x98], R16 ;  /* 0x0000981001007387 */ /* 0x000fe20000100a00 */
[----:B------:R-:W-:-:S03]  /*4df0*/  @!P4 IMAD.IADD R108, R108, 0x1, -R2 ;  /* 0x000000016c6cc824 */ /* 0x000fc600078e0a02 */
[----:B------:R0:W-:Y:S01]  /*4e00*/  STL.64 [R1+0x568], R16 ;  /* 0x0005681001007387 */ /* 0x0001e20000100a00 */
[----:B------:R-:W-:Y:S01]  /*4e10*/  IMAD.HI.U32 R40, R0, R57, RZ ;  /* 0x0000003900287227 */ /* 0x000fe200078e00ff */
[----:B------:R-:W-:-:S03]  /*4e20*/  ISETP.GT.U32.AND P6, PT, R2, R107, PT ;  /* 0x0000006b0200720c */ /* 0x000fc60003fc4070 */
[----:B------:R-:W-:Y:S02]  /*4e30*/  IMAD R106, R2, R106, R39 ;  /* 0x0000006a026a7224 */ /* 0x000fe400078e0227 */
[----:B------:R-:W-:Y:S02]  /*4e40*/  IMAD.MOV R40, RZ, RZ, -R40 ;  /* 0x000000ffff287224 */ /* 0x000fe400078e0a28 */
[----:B0-----:R-:W-:Y:S01]  /*4e50*/  IMAD.MOV.U32 R16, RZ, RZ, R126 ;  /* 0x000000ffff107224 */ /* 0x001fe200078e007e */
[----:B------:R-:W-:Y:S01]  /*4e60*/  LEA R126, P4, R48, R4, 0x1 ;  /* 0x00000004307e7211 */ /* 0x000fe200078808ff */
[----:B------:R-:W-:-:S03]  /*4e70*/  IMAD.MOV.U32 R17, RZ, RZ, R127 ;  /* 0x000000ffff117224 */ /* 0x000fc600078e007f */
[----:B------:R-:W-:Y:S02]  /*4e80*/  LEA.HI.X.SX32 R127, R48, R3, 0x1, P4 ;  /* 0x00000003307f7211 */ /* 0x000fe400020f0eff */
[C---:B------:R-:W-:Y:S01]  /*4e90*/  ISETP.GT.U32.AND P4, PT, R2.reuse, R108, PT ;  /* 0x0000006c0200720c */ /* 0x040fe20003f84070 */
[C---:B------:R-:W-:Y:S01]  /*4ea0*/  IMAD R92, R2.reuse, R40, R57 ;  /* 0x00000028025c7224 */ /* 0x040fe200078e0239 */
[----:B------:R-:W-:Y:S01]  /*4eb0*/  LOP3.LUT R39, R5, 0x34, RZ, 0xfc, !PT ;  /* 0x0000003405277812 */ /* 0x000fe200078efcff */
[----:B------:R-:W-:Y:S01]  /*4ec0*/  @!P2 IMAD.MOV R110, RZ, RZ, -R110 ;  /* 0x000000ffff6ea224 */ /* 0x000fe200078e0a6e */
[C---:B------:R-:W-:Y:S01]  /*4ed0*/  ISETP.GT.U32.AND P2, PT, R2.reuse, R106, PT ;  /* 0x0000006a0200720c */ /* 0x040fe20003f44070 */
[----:B------:R-:W-:Y:S01]  /*4ee0*/  @!P5 IMAD.MOV R109, RZ, RZ, -R109 ;  /* 0x000000ffff6dd224 */ /* 0x000fe200078e0a6d */
[----:B------:R-:W-:Y:S02]  /*4ef0*/  IABS R91, R39 ;  /* 0x00000027005b7213 */ /* 0x000fe40000000000 */
[----:B------:R-:W-:Y:S01]  /*4f00*/  ISETP.GT.U32.AND P5, PT, R2, R92, PT ;  /* 0x0000005c0200720c */ /* 0x000fe20003fa4070 */
[--C-:B------:R-:W-:Y:S01]  /*4f10*/  @!P6 IMAD.IADD R107, R107, 0x1, -R2.reuse ;  /* 0x000000016b6be824 */ /* 0x100fe200078e0a02 */
[----:B------:R-:W-:Y:S01]  /*4f20*/  STL.64 [R1+0x88], R14 ;  /* 0x0000880e01007387 */ /* 0x000fe20000100a00 */
[----:B------:R-:W-:Y:S01]  /*4f30*/  SEL R34, R31, R34, !P3 ;  /* 0x000000221f227207 */ /* 0x000fe20005800000 */
[----:B------:R-:W-:Y:S01]  /*4f40*/  IMAD.HI.U32 R40, R0, R91, RZ ;  /* 0x0000005b00287227 */ /* 0x000fe200078e00ff */
[----:B------:R-:W-:Y:S01]  /*4f50*/  ISETP.GE.AND P6, PT, R52, RZ, PT ;  /* 0x000000ff3400720c */ /* 0x000fe20003fc6270 */
[----:B------:R-:W-:Y:S02]  /*4f60*/  STL.64 [R1+0x578], R14 ;  /* 0x0005780e01007387 */ /* 0x000fe40000100a00 */
[----:B------:R-:W-:Y:S01]  /*4f70*/  @!P4 IMAD.IADD R108, R108, 0x1, -R2 ;  /* 0x000000016c6cc824 */ /* 0x000fe200078e0a02 */
[----:B------:R-:W-:Y:S01]  /*4f80*/  ISETP.GE.AND P4, PT, R51, RZ, PT ;  /* 0x000000ff3300720c */ /* 0x000fe20003f86270 */
[----:B------:R-:W-:Y:S01]  /*4f90*/  STL.64 [R1+0x78], R12 ;  /* 0x0000780c01007387 */ /* 0x000fe20000100a00 */
[----:B------:R-:W-:-:S03]  /*4fa0*/  IMAD.MOV R48, RZ, RZ, -R40 ;  /* 0x000000ffff307224 */ /* 0x000fc600078e0a28 */
[----:B------:R-:W-:Y:S01]  /*4fb0*/  STL [R1+0x590], R12 ;  /* 0x0005900c01007387 */ /* 0x000fe20000100800 */
[----:B------:R-:W-:Y:S01]  /*4fc0*/  IMAD R34, R34, UR7, RZ ;  /* 0x0000000722227c24 */ /* 0x000fe2000f8e02ff */
[----:B------:R-:W-:Y:S01]  /*4fd0*/  LOP3.LUT R40, R5, 0x3c, RZ, 0xfc, !PT ;  /* 0x0000003c05287812 */ /* 0x000fe200078efcff */
[--C-:B------:R-:W-:Y:S01]  /*4fe0*/  @!P2 IMAD.IADD R106, R106, 0x1, -R2.reuse ;  /* 0x000000016a6aa824 */ /* 0x100fe200078e0a02 */
[----:B------:R-:W-:Y:S04]  /*4ff0*/  STL [R1+0x580], R13 ;  /* 0x0005800d01007387 */ /* 0x000fe80000100800 */
[----:B------:R-:W-:Y:S01]  /*5000*/  STL.64 [R1+0x68], R10 ;  /* 0x0000680a01007387 */ /* 0x000fe20000100a00 */
[----:B------:R-:W-:-:S03]  /*5010*/  @!P5 IMAD.IADD R92, R92, 0x1, -R2 ;  /* 0x000000015c5cd824 */ /* 0x000fc600078e0a02 */
[----:B------:R-:W-:Y:S01]  /*5020*/  STL.64 [R1+0x588], R10 ;  /* 0x0005880a01007387 */ /* 0x000fe20000100a00 */
[----:B------:R-:W-:-:S03]  /*5030*/  IABS R51, R40 ;  /* 0x0000002800337213 */ /* 0x000fc60000000000 */
[----:B------:R-:W-:Y:S01]  /*5040*/  STL.64 [R1+0x58], R32 ;  /* 0x0000582001007387 */ /* 0x000fe20000100a00 */
[----:B------:R-:W-:-:S03]  /*5050*/  ISETP.GT.U32.AND P5, PT, R2, R106, PT ;  /* 0x0000006a0200720c */ /* 0x000fc60003fa4070 */
[----:B------:R0:W-:Y:S01]  /*5060*/  STL.64 [R1+0x598], R32 ;  /* 0x0005982001007387 */ /* 0x0001e20000100a00 */
[----:B------:R-:W-:Y:S02]  /*5070*/  IMAD R91, R2, R48, R91 ;  /* 0x00000030025b7224 */ /* 0x000fe400078e025b */
[----:B------:R-:W-:Y:S01]  /*5080*/  @!P6 IMAD.MOV R107, RZ, RZ, -R107 ;  /* 0x000000ffff6be224 */ /* 0x000fe200078e0a6b */
[----:B------:R-:W-:Y:S01]  /*5090*/  ISETP.GE.AND P6, PT, R37, RZ, PT ;  /* 0x000000ff2500720c */ /* 0x000fe20003fc6270 */
[----:B------:R-:W-:Y:S02]  /*50a0*/  @!P4 IMAD.MOV R108, RZ, RZ, -R108 ;  /* 0x000000ffff6cc224 */ /* 0x000fe400078e0a6c */
[----:B0-----:R-:W-:Y:S01]  /*50b0*/  IMAD.MOV.U32 R32, RZ, RZ, R122 ;  /* 0x000000ffff207224 */ /* 0x001fe200078e007a */
[----:B------:R-:W-:Y:S01]  /*50c0*/  LEA R122, P2, R34, R4, 0x1 ;  /* 0x00000004227a7211 */ /* 0x000fe200078408ff */
[----:B------:R-:W-:Y:S01]  /*50d0*/  IMAD.MOV.U32 R33, RZ, RZ, R123 ;  /* 0x000000ffff217224 */ /* 0x000fe200078e007b */
[----:B------:R-:W-:-:S02]  /*50e0*/  ISETP.GT.U32.AND P4, PT, R2, R91, PT ;  /* 0x0000005b0200720c */ /* 0x000fc40003f84070 */
[----:B------:R-:W-:Y:S01]  /*50f0*/  LEA.HI.X.SX32 R123, R34, R3, 0x1, P2 ;  /* 0x00000003227b7211 */ /* 0x000fe200010f0eff */
[----:B------:R-:W-:-:S04]  /*5100*/  IMAD.HI.U32 R34, R0, R51, RZ ;  /* 0x0000003300227227 */ /* 0x000fc800078e00ff */
[----:B------:R-:W-:Y:S01]  /*5110*/  IMAD.MOV R34, RZ, RZ, -R34 ;  /* 0x000000ffff227224 */ /* 0x000fe200078e0a22 */
[----:B------:R-:W-:Y:S01]  /*5120*/  ISETP.GT.U32.AND P2, PT, R2, R92, PT ;  /* 0x0000005c0200720c */ /* 0x000fe20003f44070 */
[----:B------:R-:W-:Y:S02]  /*5130*/  @!P5 IMAD.IADD R106, R106, 0x1, -R2 ;  /* 0x000000016a6ad824 */ /* 0x000fe400078e0a02 */
[C---:B------:R-:W-:Y:S01]  /*5140*/  IMAD R90, R2.reuse, R34, R51 ;  /* 0x00000022025a7224 */ /* 0x040fe200078e0233 */
[----:B------:R-:W-:Y:S01]  /*5150*/  LOP3.LUT R48, R5, 0x44, RZ, 0xfc, !PT ;  /* 0x0000004405307812 */ /* 0x000fe200078efcff */
[----:B------:R-:W-:Y:S02]  /*5160*/  @!P6 IMAD.MOV R106, RZ, RZ, -R106 ;  /* 0x000000ffff6ae224 */ /* 0x000fe400078e0a6a */
[----:B------:R-:W-:Y:S01]  /*5170*/  @!P4 IMAD.IADD R91, R91, 0x1, -R2 ;  /* 0x000000015b5bc824 */ /* 0x000fe200078e0a02 */
[----:B------:R-:W-:Y:S02]  /*5180*/  ISETP.GT.U32.AND P6, PT, R2, R90, PT ;  /* 0x0000005a0200720c */ /* 0x000fe40003fc4070 */
[----:B------:R-:W-:-:S02]  /*5190*/  IABS R89, R48 ;  /* 0x0000003000597213 */ /* 0x000fc40000000000 */
[----:B------:R-:W-:Y:S02]  /*51a0*/  ISETP.GE.AND P5, PT, R35, RZ, PT ;  /* 0x000000ff2300720c */ /* 0x000fe40003fa6270 */
[----:B------:R-:W-:Y:S01]  /*51b0*/  ISETP.GT.U32.AND P4, PT, R2, R91, PT ;  /* 0x0000005b0200720c */ /* 0x000fe20003f84070 */
[----:B------:R-:W-:-:S04]  /*51c0*/  IMAD.HI.U32 R35, R0, R89, RZ ;  /* 0x0000005900237227 */ /* 0x000fc800078e00ff */
[--C-:B------:R-:W-:Y:S01]  /*51d0*/  @!P2 IMAD.IADD R92, R92, 0x1, -R2.reuse ;  /* 0x000000015c5ca824 */ /* 0x100fe200078e0a02 */
[----:B------:R-:W-:Y:S01]  /*51e0*/  ISETP.GE.AND P2, PT, R39, RZ, PT ;  /* 0x000000ff2700720c */ /* 0x000fe20003f46270 */
[----:B------:R-:W-:Y:S01]  /*51f0*/  IMAD.MOV R35, RZ, RZ, -R35 ;  /* 0x000000ffff237224 */ /* 0x000fe200078e0a23 */
[C---:B------:R-:W-:Y:S01]  /*5200*/  LOP3.LUT R39, R5.reuse, 0x4c, RZ, 0xfc, !PT ;  /* 0x0000004c05277812 */ /* 0x040fe200078efcff */
[--C-:B------:R-:W-:Y:S01]  /*5210*/  @!P6 IMAD.IADD R90, R90, 0x1, -R2.reuse ;  /* 0x000000015a5ae824 */ /* 0x100fe200078e0a02 */
[----:B------:R-:W-:Y:S01]  /*5220*/  LOP3.LUT R34, R5, 0x54, RZ, 0xfc, !PT ;  /* 0x0000005405227812 */ /* 0x000fe200078efcff */
[C---:B------:R-:W-:Y:S01]  /*5230*/  IMAD R89, R2.reuse, R35, R89 ;  /* 0x0000002302597224 */ /* 0x040fe200078e0259 */
[----:B------:R-:W-:Y:S01]  /*5240*/  IABS R86, R39 ;  /* 0x0000002700567213 */ /* 0x000fe20000000000 */
[----:B------:R-:W-:Y:S01]  /*5250*/  @!P4 IMAD.IADD R91, R91, 0x1, -R2 ;  /* 0x000000015b5bc824 */ /* 0x000fe200078e0a02 */
[----:B------:R-:W-:Y:S02]  /*5260*/  ISETP.GT.U32.AND P6, PT, R2, R90, PT ;  /* 0x0000005a0200720c */ /* 0x000fe40003fc4070 */
[----:B------:R-:W-:Y:S01]  /*5270*/  IABS R85, R34 ;  /* 0x0000002200557213 */ /* 0x000fe20000000000 */
[----:B------:R-:W-:Y:S01]  /*5280*/  IMAD.HI.U32 R51, R0, R86, RZ ;  /* 0x0000005600337227 */ /* 0x000fe200078e00ff */
[----:B------:R-:W-:-:S03]  /*5290*/  ISETP.GT.U32.AND P4, PT, R2, R89, PT ;  /* 0x000000590200720c */ /* 0x000fc60003f84070 */
[----:B------:R-:W-:Y:S01]  /*52a0*/  @!P5 IMAD.MOV R92, RZ, RZ, -R92 ;  /* 0x000000ffff5cd224 */ /* 0x000fe200078e0a5c */
[----:B------:R-:W-:Y:S01]  /*52b0*/  ISETP.GE.AND P5, PT, R40, RZ, PT ;  /* 0x000000ff2800720c */ /* 0x000fe20003fa6270 */
[----:B------:R-:W-:Y:S02]  /*52c0*/  IMAD.MOV R51, RZ, RZ, -R51 ;  /* 0x000000ffff337224 */ /* 0x000fe400078e0a33 */
[----:B------:R-:W-:Y:S01]  /*52d0*/  IMAD.HI.U32 R40, R0, R85, RZ ;  /* 0x0000005500287227 */ /* 0x000fe200078e00ff */
[----:B------:R-:W-:-:S03]  /*52e0*/  LOP3.LUT R37, R5, 0x5c, RZ, 0xfc, !PT ;  /* 0x0000005c05257812 */ /* 0x000fc600078efcff */
[----:B------:R-:W-:Y:S02]  /*52f0*/  IMAD R86, R2, R51, R86 ;  /* 0x0000003302567224 */ /* 0x000fe400078e0256 */
[----:B------:R-:W-:Y:S02]  /*5300*/  IMAD.MOV R40, RZ, RZ, -R40 ;  /* 0x000000ffff287224 */ /* 0x000fe400078e0a28 */
[--C-:B------:R-:W-:Y:S01]  /*5310*/  @!P6 IMAD.IADD R90, R90, 0x1, -R2.reuse ;  /* 0x000000015a5ae824 */ /* 0x100fe200078e0a02 */
[C---:B------:R-:W-:Y:S01]  /*5320*/  ISETP.GT.U32.AND P6, PT, R2.reuse, R86, PT ;  /* 0x000000560200720c */ /* 0x040fe20003fc4070 */
[C---:B------:R-:W-:Y:S01]  /*5330*/  IMAD R85, R2.reuse, R40, R85 ;  /* 0x0000002802557224 */ /* 0x040fe200078e0255 */
[----:B------:R-:W-:Y:S01]  /*5340*/  IABS R82, R37 ;  /* 0x0000002500527213 */ /* 0x000fe20000000000 */
[----:B------:R-:W-:Y:S01]  /*5350*/  @!P4 IMAD.IADD R89, R89, 0x1, -R2 ;  /* 0x000000015959c824 */ /* 0x000fe200078e0a02 */
[----:B------:R-:W-:Y:S01]  /*5360*/  SEL R36, R31, R36, !P3 ;  /* 0x000000241f247207 */ /* 0x000fe20005800000 */
[----:B------:R-:W-:Y:S01]  /*5370*/  @!P5 IMAD.MOV R90, RZ, RZ, -R90 ;  /* 0x000000ffff5ad224 */ /* 0x000fe200078e0a5a */
[----:B------:R-:W-:Y:S01]  /*5380*/  ISETP.GT.U32.AND P5, PT, R2, R85, PT ;  /* 0x000000550200720c */ /* 0x000fe20003fa4070 */
[----:B------:R-:W-:Y:S01]  /*5390*/  IMAD.HI.U32 R35, R0, R82, RZ ;  /* 0x0000005200237227 */ /* 0x000fe200078e00ff */
[----:B------:R-:W-:-:S02]  /*53a0*/  ISETP.GT.U32.AND P4, PT, R2, R89, PT ;  /* 0x000000590200720c */ /* 0x000fc40003f84070 */
[C---:B------:R-:W-:Y:S01]  /*53b0*/  SEL R42, R31.reuse, R42, !P3 ;  /* 0x0000002a1f2a7207 */ /* 0x040fe20005800000 */
[----:B------:R-:W-:Y:S01]  /*53c0*/  IMAD R36, R36, UR7, RZ ;  /* 0x0000000724247c24 */ /* 0x000fe2000f8e02ff */
[----:B------:R-:W-:Y:S01]  /*53d0*/  SEL R45, R31, R45, !P3 ;  /* 0x0000002d1f2d7207 */ /* 0x000fe20005800000 */
[----:B------:R-:W-:Y:S02]  /*53e0*/  IMAD.MOV R35, RZ, RZ, -R35 ;  /* 0x000000ffff237224 */ /* 0x000fe400078e0a23 */
[----:B------:R-:W-:Y:S01]  /*53f0*/  @!P6 IMAD.IADD R86, R86, 0x1, -R2 ;  /* 0x000000015656e824 */ /* 0x000fe200078e0a02 */
[----:B------:R-:W-:Y:S01]  /*5400*/  LEA R160, P6, R36, R4, 0x1 ;  /* 0x0000000424a07211 */ /* 0x000fe200078c08ff */
[----:B------:R-:W-:Y:S02]  /*5410*/  IMAD R42, R42, UR7, RZ ;  /* 0x000000072a2a7c24 */ /* 0x000fe4000f8e02ff */
[----:B------:R-:W-:Y:S01]  /*5420*/  IMAD R82, R2, R35, R82 ;  /* 0x0000002302527224 */ /* 0x000fe200078e0252 */
[----:B------:R-:W-:Y:S01]  /*5430*/  LOP3.LUT R35, R5, 0x64, RZ, 0xfc, !PT ;  /* 0x0000006405237812 */ /* 0x000fe200078efcff */
[----:B------:R-:W-:-:S02]  /*5440*/  IMAD R45, R45, UR7, RZ ;  /* 0x000000072d2d7c24 */ /* 0x000fc4000f8e02ff */
[----:B------:R-:W-:Y:S01]  /*5450*/  @!P2 IMAD.MOV R91, RZ, RZ, -R91 ;  /* 0x000000ffff5ba224 */ /* 0x000fe200078e0a5b */
[----:B------:R-:W-:Y:S01]  /*5460*/  ISETP.GE.AND P2, PT, R48, RZ, PT ;  /* 0x000000ff3000720c */ /* 0x000fe20003f46270 */
[--C-:B------:R-:W-:Y:S01]  /*5470*/  @!P4 IMAD.IADD R89, R89, 0x1, -R2.reuse ;  /* 0x000000015959c824 */ /* 0x100fe200078e0a02 */
[----:B------:R-:W-:Y:S01]  /*5480*/  LEA.HI.X.SX32 R161, R36, R3, 0x1, P6 ;  /* 0x0000000324a17211 */ /* 0x000fe200030f0eff */
[----:B------:R-:W-:Y:S01]  /*5490*/  @!P5 IMAD.IADD R85, R85, 0x1, -R2 ;  /* 0x000000015555d824 */ /* 0x000fe200078e0a02 */
[-C--:B------:R-:W-:Y:S02]  /*54a0*/  LEA R158, P6, R42, R4.reuse, 0x1 ;  /* 0x000000042a9e7211 */ /* 0x080fe400078c08ff */
[----:B------:R-:W-:Y:S02]  /*54b0*/  IABS R81, R35 ;  /* 0x0000002300517213 */ /* 0x000fe40000000000 */
[----:B------:R-:W-:Y:S02]  /*54c0*/  LEA R162, P4, R45, R4, 0x1 ;  /* 0x000000042da27211 */ /* 0x000fe400078808ff */
[----:B------:R-:W-:-:S02]  /*54d0*/  LOP3.LUT R40, R5, 0x6c, RZ, 0xfc, !PT ;  /* 0x0000006c05287812 */ /* 0x000fc400078efcff */
[-C--:B------:R-:W-:Y:S02]  /*54e0*/  LEA.HI.X.SX32 R159, R42, R3.reuse, 0x1, P6 ;  /* 0x000000032a9f7211 */ /* 0x080fe400030f0eff */
[----:B------:R-:W-:Y:S01]  /*54f0*/  LEA.HI.X.SX32 R163, R45, R3, 0x1, P4 ;  /* 0x000000032da37211 */ /* 0x000fe200020f0eff */
[----:B------:R-:W-:Y:S01]  /*5500*/  IMAD.HI.U32 R45, R0, R81, RZ ;  /* 0x00000051002d7227 */ /* 0x000fe200078e00ff */
[C---:B------:R-:W-:Y:S02]  /*5510*/  ISETP.GT.U32.AND P6, PT, R2.reuse, R85, PT ;  /* 0x000000550200720c */ /* 0x040fe40003fc4070 */
[----:B------:R-:W-:Y:S02]  /*5520*/  IABS R80, R40 ;  /* 0x0000002800507213 */ /* 0x000fe40000000000 */
[C---:B------:R-:W-:Y:S01]  /*5530*/  ISETP.GT.U32.AND P4, PT, R2.reuse, R86, PT ;  /* 0x000000560200720c */ /* 0x040fe20003f84070 */
[----:B------:R-:W-:Y:S01]  /*5540*/  IMAD.MOV R45, RZ, RZ, -R45 ;  /* 0x000000ffff2d7224 */ /* 0x000fe200078e0a2d */
[----:B------:R-:W-:Y:S01]  /*5550*/  ISETP.GE.AND P5, PT, R39, RZ, PT ;  /* 0x000000ff2700720c */ /* 0x000fe20003fa6270 */
[----:B------:R-:W-:Y:S01]  /*5560*/  @!P2 IMAD.MOV R89, RZ, RZ, -R89 ;  /* 0x000000ffff59a224 */ /* 0x000fe200078e0a59 */
[----:B------:R-:W-:Y:S01]  /*5570*/  ISETP.GT.U32.AND P2, PT, R2, R82, PT ;  /* 0x000000520200720c */ /* 0x000fe20003f44070 */
[----:B------:R-:W-:-:S04]  /*5580*/  IMAD.HI.U32 R36, R0, R80, RZ ;  /* 0x0000005000247227 */ /* 0x000fc800078e00ff */
[C---:B------:R-:W-:Y:S02]  /*5590*/  IMAD R81, R2.reuse, R45, R81 ;  /* 0x0000002d02517224 */ /* 0x040fe400078e0251 */
[----:B------:R-:W-:Y:S02]  /*55a0*/  IMAD.MOV R36, RZ, RZ, -R36 ;  /* 0x000000ffff247224 */ /* 0x000fe400078e0a24 */
[--C-:B------:R-:W-:Y:S01]  /*55b0*/  @!P6 IMAD.IADD R85, R85, 0x1, -R2.reuse ;  /* 0x000000015555e824 */ /* 0x100fe200078e0a02 */
[----:B------:R-:W-:Y:S01]  /*55c0*/  ISETP.GT.U32.AND P6, PT, R2, R81, PT ;  /* 0x000000510200720c */ /* 0x000fe20003fc4070 */
[----:B------:R-:W-:Y:S01]  /*55d0*/  @!P4 IMAD.IADD R86, R86, 0x1, -R2 ;  /* 0x000000015656c824 */ /* 0x000fe200078e0a02 */
[----:B------:R-:W-:Y:S01]  /*55e0*/  ISETP.GE.AND P4, PT, R34, RZ, PT ;  /* 0x000000ff2200720c */ /* 0x000fe20003f86270 */
[----:B------:R-:W-:Y:S02]  /*55f0*/  IMAD R80, R2, R36, R80 ;  /* 0x0000002402507224 */ /* 0x000fe400078e0250 */
[----:B------:R-:W-:Y:S01]  /*5600*/  @!P5 IMAD.MOV R86, RZ, RZ, -R86 ;  /* 0x000000ffff56d224 */ /* 0x000fe200078e0a56 */
[----:B------:R-:W-:Y:S01]  /*5610*/  LOP3.LUT R39, R5, 0x74, RZ, 0xfc, !PT ;  /* 0x0000007405277812 */ /* 0x000fe200078efcff */
[----:B------:R-:W-:Y:S01]  /*5620*/  @!P2 IMAD.IADD R82, R82, 0x1, -R2 ;  /* 0x000000015252a824 */ /* 0x000fe200078e0a02 */
[----:B------:R-:W-:-:S02]  /*5630*/  ISETP.GT.U32.AND P5, PT, R2, R80, PT ;  /* 0x000000500200720c */ /* 0x000fc40003fa4070 */
[----:B------:R-:W-:Y:S02]  /*5640*/  LOP3.LUT R36, R5, 0x7c, RZ, 0xfc, !PT ;  /* 0x0000007c05247812 */ /* 0x000fe400078efcff */
[----:B------:R-:W-:Y:S02]  /*5650*/  IABS R79, R39 ;  /* 0x00000027004f7213 */ /* 0x000fe40000000000 */
[----:B------:R-:W-:Y:S01]  /*5660*/  ISETP.GT.U32.AND P2, PT, R2, R82, PT ;  /* 0x000000520200720c */ /* 0x000fe20003f44070 */
[----:B------:R-:W-:Y:S01]  /*5670*/  @!P6 IMAD.IADD R81, R81, 0x1, -R2 ;  /* 0x000000015151e824 */ /* 0x000fe200078e0a02 */
[----:B------:R-:W-:Y:S01]  /*5680*/  IABS R78, R36 ;  /* 0x00000024004e7213 */ /* 0x000fe20000000000 */
[----:B------:R-:W-:Y:S01]  /*5690*/  @!P4 IMAD.MOV R85, RZ, RZ, -R85 ;  /* 0x000000ffff55c224 */ /* 0x000fe200078e0a55 */
[----:B------:R-:W-:Y:S01]  /*56a0*/  ISETP.GE.AND P4, PT, R37, RZ, PT ;  /* 0x000000ff2500720c */ /* 0x000fe20003f86270 */
[----:B------:R-:W-:Y:S01]  /*56b0*/  IMAD.HI.U32 R34, R0, R79, RZ ;  /* 0x0000004f00227227 */ /* 0x000fe200078e00ff */
[----:B------:R-:W-:-:S03]  /*56c0*/  ISETP.GT.U32.AND P6, PT, R2, R81, PT ;  /* 0x000000510200720c */ /* 0x000fc60003fc4070 */
[----:B------:R-:W-:Y:S02]  /*56d0*/  @!P5 IMAD.IADD R80, R80, 0x1, -R2 ;  /* 0x000000015050d824 */ /* 0x000fe400078e0a02 */
[----:B------:R-:W-:-:S04]  /*56e0*/  IMAD.HI.U32 R37, R0, R78, RZ ;  /* 0x0000004e00257227 */ /* 0x000fc800078e00ff */
[----:B------:R-:W-:Y:S01]  /*56f0*/  IMAD.MOV R34, RZ, RZ, -R34 ;  /* 0x000000ffff227224 */ /* 0x000fe200078e0a22 */
[----:B------:R-:W-:Y:S01]  /*5700*/  ISETP.GT.U32.AND P5, PT, R2, R80, PT ;  /* 0x000000500200720c */ /* 0x000fe20003fa4070 */
[----:B------:R-:W-:Y:S02]  /*5710*/  IMAD.MOV R37, RZ, RZ, -R37 ;  /* 0x000000ffff257224 */ /* 0x000fe400078e0a25 */
[----:B------:R-:W-:Y:S02]  /*5720*/  @!P2 IMAD.IADD R82, R82, 0x1, -R2 ;  /* 0x000000015252a824 */ /* 0x000fe400078e0a02 */
[C---:B------:R-:W-:Y:S02]  /*5730*/  IMAD R79, R2.reuse, R34, R79 ;  /* 0x00000022024f7224 */ /* 0x040fe400078e024f */
[C---:B------:R-:W-:Y:S02]  /*5740*/  IMAD R78, R2.reuse, R37, R78 ;  /* 0x00000025024e7224 */ /* 0x040fe400078e024e */
[----:B------:R-:W-:Y:S01]  /*5750*/  @!P4 IMAD.MOV R82, RZ, RZ, -R82 ;  /* 0x000000ffff52c224 */ /* 0x000fe200078e0a52 */
[----:B------:R-:W-:Y:S01]  /*5760*/  ISETP.GT.U32.AND P4, PT, R2, R79, PT ;  /* 0x0000004f0200720c */ /* 0x000fe20003f84070 */
[----:B------:R-:W-:Y:S01]  /*5770*/  @!P6 IMAD.IADD R81, R81, 0x1, -R2 ;  /* 0x000000015151e824 */ /* 0x000fe200078e0a02 */
[----:B------:R-:W-:-:S02]  /*5780*/  ISETP.GE.AND P2, PT, R35, RZ, PT ;  /* 0x000000ff2300720c */ /* 0x000fc40003f46270 */
[----:B------:R-:W-:Y:S02]  /*5790*/  ISETP.GT.U32.AND P6, PT, R2, R78, PT ;  /* 0x0000004e0200720c */ /* 0x000fe40003fc4070 */
[----:B------:R-:W-:Y:S02]  /*57a0*/  LOP3.LUT R35, R5, 0x84, RZ, 0xfc, !PT ;  /* 0x0000008405237812 */ /* 0x000fe400078efcff */
[----:B------:R-:W-:Y:S01]  /*57b0*/  SEL R41, R31, R41, !P3 ;  /* 0x000000291f297207 */ /* 0x000fe20005800000 */
[----:B------:R-:W-:Y:S01]  /*57c0*/  @!P5 IMAD.IADD R80, R80, 0x1, -R2 ;  /* 0x000000015050d824 */ /* 0x000fe200078e0a02 */
[----:B------:R-:W-:Y:S02]  /*57d0*/  IABS R77, R35 ;  /* 0x00000023004d7213 */ /* 0x000fe40000000000 */
[----:B------:R-:W-:Y:S01]  /*57e0*/  ISETP.GE.AND P5, PT, R40, RZ, PT ;  /* 0x000000ff2800720c */ /* 0x000fe20003fa6270 */
[----:B------:R-:W-:Y:S02]  /*57f0*/  IMAD R40, R41, UR7, RZ ;  /* 0x0000000729287c24 */ /* 0x000fe4000f8e02ff */
[----:B------:R-:W-:-:S04]  /*5800*/  IMAD.HI.U32 R37, R0, R77, RZ ;  /* 0x0000004d00257227 */ /* 0x000fc800078e00ff */
[--C-:B------:R-:W-:Y:S01]  /*5810*/  @!P4 IMAD.IADD R79, R79, 0x1, -R2.reuse ;  /* 0x000000014f4fc824 */ /* 0x100fe200078e0a02 */
[----:B------:R-:W-:Y:S01]  /*5820*/  LEA R156, P4, R40, R4, 0x1 ;  /* 0x00000004289c7211 */ /* 0x000fe200078808ff */
[----:B------:R-:W-:Y:S02]  /*5830*/  @!P6 IMAD.IADD R78, R78, 0x1, -R2 ;  /* 0x000000014e4ee824 */ /* 0x000fe400078e0a02 */
[----:B------:R-:W-:Y:S01]  /*5840*/  IMAD.MOV R37, RZ, RZ, -R37 ;  /* 0x000000ffff257224 */ /* 0x000fe200078e0a25 */
[----:B------:R-:W-:Y:S02]  /*5850*/  LEA.HI.X.SX32 R157, R40, R3, 0x1, P4 ;  /* 0x00000003289d7211 */ /* 0x000fe400020f0eff */
[C---:B------:R-:W-:Y:S01]  /*5860*/  ISETP.GT.U32.AND P4, PT, R2.reuse, R79, PT ;  /* 0x0000004f0200720c */ /* 0x040fe20003f84070 */
[C---:B------:R-:W-:Y:S01]  /*5870*/  IMAD R77, R2.reuse, R37, R77 ;  /* 0x00000025024d7224 */ /* 0x040fe200078e024d */
[----:B------:R-:W-:Y:S02]  /*5880*/  LOP3.LUT R34, R5, 0x8c, RZ, 0xfc, !PT ;  /* 0x0000008c05227812 */ /* 0x000fe400078efcff */
[----:B------:R-:W-:Y:S01]  /*5890*/  ISETP.GT.U32.AND P6, PT, R2, R78, PT ;  /* 0x0000004e0200720c */ /* 0x000fe20003fc4070 */
[----:B------:R-:W-:Y:S01]  /*58a0*/  @!P2 IMAD.MOV R81, RZ, RZ, -R81 ;  /* 0x000000ffff51a224 */ /* 0x000fe200078e0a51 */
[----:B------:R-:W-:-:S02]  /*58b0*/  IABS R76, R34 ;  /* 0x00000022004c7213 */ /* 0x000fc40000000000 */
[----:B------:R-:W-:Y:S02]  /*58c0*/  LOP3.LUT R37, R5, 0x94, RZ, 0xfc, !PT ;  /* 0x0000009405257812 */ /* 0x000fe400078efcff */
[----:B------:R-:W-:Y:S01]  /*58d0*/  ISETP.GT.U32.AND P2, PT, R2, R77, PT ;  /* 0x0000004d0200720c */ /* 0x000fe20003f44070 */
[C---:B------:R-:W-:Y:S01]  /*58e0*/  IMAD.HI.U32 R41, R0.reuse, R76, RZ ;  /* 0x0000004c00297227 */ /* 0x040fe200078e00ff */
[----:B------:R-:W-:Y:S02]  /*58f0*/  IABS R75, R37 ;  /* 0x00000025004b7213 */ /* 0x000fe40000000000 */
[----:B------:R-:W-:Y:S01]  /*5900*/  SEL R38, R31, R38, !P3 ;  /* 0x000000261f267207 */ /* 0x000fe20005800000 */
[----:B------:R-:W-:Y:S01]  /*5910*/  @!P4 IMAD.IADD R79, R79, 0x1, -R2 ;  /* 0x000000014f4fc824 */ /* 0x000fe200078e0a02 */
[----:B------:R-:W-:Y:S01]  /*5920*/  ISETP.GE.AND P4, PT, R39, RZ, PT ;  /* 0x000000ff2700720c */ /* 0x000fe20003f86270 */
[----:B------:R-:W-:Y:S02]  /*5930*/  IMAD.MOV R41, RZ, RZ, -R41 ;  /* 0x000000ffff297224 */ /* 0x000fe400078e0a29 */
[----:B------:R-:W-:-:S04]  /*5940*/  IMAD.HI.U32 R40, R0, R75, RZ ;  /* 0x0000004b00287227 */ /* 0x000fc800078e00ff */
[----:B------:R-:W-:Y:S01]  /*5950*/  @!P6 IMAD.IADD R78, R78, 0x1, -R2 ;  /* 0x000000014e4ee824 */ /* 0x000fe200078e0a02 */
[----:B------:R-:W-:Y:S01]  /*5960*/  ISETP.GE.AND P6, PT, R36, RZ, PT ;  /* 0x000000ff2400720c */ /* 0x000fe20003fc6270 */
[----:B------:R-:W-:Y:S02]  /*5970*/  IMAD R38, R38, UR7, RZ ;  /* 0x0000000726267c24 */ /* 0x000fe4000f8e02ff */
[----:B------:R-:W-:Y:S02]  /*5980*/  IMAD R76, R2, R41, R76 ;  /* 0x00000029024c7224 */ /* 0x000fe400078e024c */
[----:B------:R-:W-:Y:S02]  /*5990*/  IMAD.MOV R39, RZ, RZ, -R40 ;  /* 0x000000ffff277224 */ /* 0x000fe400078e0a28 */
[----:B------:R-:W-:Y:S01]  /*59a0*/  @!P2 IMAD.IADD R77, R77, 0x1, -R2 ;  /* 0x000000014d4da824 */ /* 0x000fe200078e0a02 */
[----:B------:R-:W-:Y:S01]  /*59b0*/  LEA R154, P2, R38, R4, 0x1 ;  /* 0x00000004269a7211 */ /* 0x000fe200078408ff */
[----:B------:R-:W-:Y:S01]  /*59c0*/  @!P5 IMAD.MOV R80, RZ, RZ, -R80 ;  /* 0x000000ffff50d224 */ /* 0x000fe200078e0a50 */
[----:B------:R-:W-:Y:S01]  /*59d0*/  LOP3.LUT R36, R5, 0x9c, RZ, 0xfc, !PT ;  /* 0x0000009c05247812 */ /* 0x000fe200078efcff */
[C---:B------:R-:W-:Y:S01]  /*59e0*/  IMAD R75, R2.reuse, R39, R75 ;  /* 0x00000027024b7224 */ /* 0x040fe200078e024b */
[----:B------:R-:W-:-:S02]  /*59f0*/  ISETP.GT.U32.AND P5, PT, R2, R76, PT ;  /* 0x0000004c0200720c */ /* 0x000fc40003fa4070 */
[----:B------:R-:W-:Y:S01]  /*5a00*/  LEA.HI.X.SX32 R155, R38, R3, 0x1, P2 ;  /* 0x00000003269b7211 */ /* 0x000fe200010f0eff */
[----:B------:R-:W-:Y:S01]  /*5a10*/  @!P4 IMAD.MOV R79, RZ, RZ, -R79 ;  /* 0x000000ffff4fc224 */ /* 0x000fe200078e0a4f */
[----:B------:R-:W-:Y:S02]  /*5a20*/  IABS R74, R36 ;  /* 0x00000024004a7213 */ /* 0x000fe40000000000 */
[C---:B------:R-:W-:Y:S01]  /*5a30*/  ISETP.GT.U32.AND P2, PT, R2.reuse, R77, PT ;  /* 0x0000004d0200720c */ /* 0x040fe20003f44070 */
[----:B------:R-:W-:Y:S01]  /*5a40*/  @!P6 IMAD.MOV R78, RZ, RZ, -R78 ;  /* 0x000000ffff4ee224 */ /* 0x000fe200078e0a4e */
[----:B------:R-:W-:Y:S01]  /*5a50*/  ISETP.GT.U32.AND P4, PT, R2, R75, PT ;  /* 0x0000004b0200720c */ /* 0x000fe20003f84070 */
[----:B------:R-:W-:Y:S01]  /*5a60*/  IMAD.HI.U32 R38, R0, R74, RZ ;  /* 0x0000004a00267227 */ /* 0x000fe200078e00ff */
[----:B------:R-:W-:-:S03]  /*5a70*/  ISETP.GE.AND P6, PT, R35, RZ, PT ;  /* 0x000000ff2300720c */ /* 0x000fc60003fc6270 */
[----:B------:R-:W-:Y:S01]  /*5a80*/  IMAD.MOV R38, RZ, RZ, -R38 ;  /* 0x000000ffff267224 */ /* 0x000fe200078e0a26 */
[----:B------:R-:W-:Y:S01]  /*5a90*/  LOP3.LUT R35, R5, 0xa4, RZ, 0xfc, !PT ;  /* 0x000000a405237812 */ /* 0x000fe200078efcff */
[----:B------:R-:W-:Y:S02]  /*5aa0*/  @!P5 IMAD.IADD R76, R76, 0x1, -R2 ;  /* 0x000000014c4cd824 */ /* 0x000fe400078e0a02 */
[----:B------:R-:W-:Y:S02]  /*5ab0*/  IMAD R74, R2, R38, R74 ;  /* 0x00000026024a7224 */ /* 0x000fe400078e024a */
[--C-:B------:R-:W-:Y:S01]  /*5ac0*/  @!P2 IMAD.IADD R77, R77, 0x1, -R2.reuse ;  /* 0x000000014d4da824 */ /* 0x100fe200078e0a02 */
[----:B------:R-:W-:Y:S01]  /*5ad0*/  ISETP.GE.AND P2, PT, R34, RZ, PT ;  /* 0x000000ff2200720c */ /* 0x000fe20003f46270 */
[----:B------:R-:W-:Y:S01]  /*5ae0*/  @!P4 IMAD.IADD R75, R75, 0x1, -R2 ;  /* 0x000000014b4bc824 */ /* 0x000fe200078e0a02 */
[----:B------:R-:W-:Y:S01]  /*5af0*/  ISETP.GT.U32.AND P5, PT, R2, R76, PT ;  /* 0x0000004c0200720c */ /* 0x000fe20003fa4070 */
[----:B------:R-:W-:Y:S01]  /*5b00*/  @!P6 IMAD.MOV R77, RZ, RZ, -R77 ;  /* 0x000000ffff4de224 */ /* 0x000fe200078e0a4d */
[----:B------:R-:W-:-:S02]  /*5b10*/  IABS R34, R35 ;  /* 0x0000002300227213 */ /* 0x000fc40000000000 */
[C---:B------:R-:W-:Y:S02]  /*5b20*/  ISETP.GT.U32.AND P6, PT, R2.reuse, R74, PT ;  /* 0x0000004a0200720c */ /* 0x040fe40003fc4070 */
[----:B------:R-:W-:Y:S01]  /*5b30*/  ISETP.GT.U32.AND P4, PT, R2, R75, PT ;  /* 0x0000004b0200720c */ /* 0x000fe20003f84070 */
[----:B------:R-:W-:Y:S01]  /*5b40*/  IMAD.HI.U32 R39, R0, R34, RZ ;  /* 0x0000002200277227 */ /* 0x000fe200078e00ff */
[----:B------:R-:W-:-:S03]  /*5b50*/  LOP3.LUT R45, R5, 0xac, RZ, 0xfc, !PT ;  /* 0x000000ac052d7812 */ /* 0x000fc600078efcff */
[----:B------:R-:W-:Y:S02]  /*5b60*/  IMAD.MOV R39, RZ, RZ, -R39 ;  /* 0x000000ffff277224 */ /* 0x000fe400078e0a27 */
[----:B------:R-:W-:Y:S01]  /*5b70*/  @!P5 IMAD.IADD R76, R76, 0x1, -R2 ;  /* 0x000000014c4cd824 */ /* 0x000fe200078e0a02 */
[----:B------:R-:W-:Y:S01]  /*5b80*/  ISETP.GE.AND P5, PT, R37, RZ, PT ;  /* 0x000000ff2500720c */ /* 0x000fe20003fa6270 */
[----:B------:R-:W-:Y:S01]  /*5b90*/  IMAD R34, R2, R39, R34 ;  /* 0x0000002702227224 */ /* 0x000fe200078e0222 */
[----:B------:R-:W-:Y:S01]  /*5ba0*/  IABS R42, R45 ;  /* 0x0000002d002a7213 */ /* 0x000fe20000000000 */
[--C-:B------:R-:W-:Y:S02]  /*5bb0*/  @!P6 IMAD.IADD R74, R74, 0x1, -R2.reuse ;  /* 0x000000014a4ae824 */ /* 0x100fe400078e0a02 */
[----:B------:R-:W-:Y:S01]  /*5bc0*/  @!P4 IMAD.IADD R75, R75, 0x1, -R2 ;  /* 0x000000014b4bc824 */ /* 0x000fe200078e0a02 */
[----:B------:R-:W-:Y:S01]  /*5bd0*/  ISETP.GT.U32.AND P4, PT, R2, R34, PT ;  /* 0x000000220200720c */ /* 0x000fe20003f84070 */
[----:B------:R-:W-:Y:S01]  /*5be0*/  IMAD.HI.U32 R48, R0, R42, RZ ;  /* 0x0000002a00307227 */ /* 0x000fe200078e00ff */
[----:B------:R-:W-:-:S02]  /*5bf0*/  ISETP.GT.U32.AND P6, PT, R2, R74, PT ;  /* 0x0000004a0200720c */ /* 0x000fc40003fc4070 */
[----:B------:R-:W-:Y:S01]  /*5c00*/  LOP3.LUT R38, R5, 0xb4, RZ, 0xfc, !PT ;  /* 0x000000b405267812 */ /* 0x000fe200078efcff */
[----:B------:R-:W-:Y:S01]  /*5c10*/  @!P2 IMAD.MOV R76, RZ, RZ, -R76 ;  /* 0x000000ffff4ca224 */ /* 0x000fe200078e0a4c */
[----:B------:R-:W-:Y:S01]  /*5c20*/  ISETP.GE.AND P2, PT, R36, RZ, PT ;  /* 0x000000ff2400720c */ /* 0x000fe20003f46270 */
[----:B------:R-:W-:Y:S01]  /*5c30*/  IMAD.MOV R48, RZ, RZ, -R48 ;  /* 0x000000ffff307224 */ /* 0x000fe200078e0a30 */
[----:B------:R-:W-:Y:S01]  /*5c40*/  IABS R36, R38 ;  /* 0x0000002600247213 */ /* 0x000fe20000000000 */
[----:B------:R-:W-:Y:S01]  /*5c50*/  @!P5 IMAD.MOV R75, RZ, RZ, -R75 ;  /* 0x000000ffff4bd224 */ /* 0x000fe200078e0a4b */
[----:B------:R-:W-:Y:S01]  /*5c60*/  ISETP.GE.AND P5, PT, R35, RZ, PT ;  /* 0x000000ff2300720c */ /* 0x000fe20003fa6270 */
[----:B------:R-:W-:Y:S01]  /*5c70*/  IMAD R35, R2, R48, R42 ;  /* 0x0000003002237224 */ /* 0x000fe200078e022a */
[----:B------:R-:W-:Y:S01]  /*5c80*/  LOP3.LUT R41, R5, 0xbc, RZ, 0xfc, !PT ;  /* 0x000000bc05297812 */ /* 0x000fe200078efcff */
[----:B------:R-:W-:Y:S02]  /*5c90*/  @!P4 IMAD.IADD R34, R34, 0x1, -R2 ;  /* 0x000000012222c824 */ /* 0x000fe400078e0a02 */
[----:B------:R-:W-:Y:S01]  /*5ca0*/  IMAD.HI.U32 R40, R0, R36, RZ ;  /* 0x0000002400287227 */ /* 0x000fe200078e00ff */
[----:B------:R-:W-:-:S03]  /*5cb0*/  IABS R37, R41 ;  /* 0x0000002900257213 */ /* 0x000fc60000000000 */
[----:B------:R-:W-:Y:S01]  /*5cc0*/  @!P6 IMAD.IADD R74, R74, 0x1, -R2 ;  /* 0x000000014a4ae824 */ /* 0x000fe200078e0a02 */
[C---:B------:R-:W-:Y:S01]  /*5cd0*/  ISETP.GT.U32.AND P6, PT, R2.reuse, R35, PT ;  /* 0x000000230200720c */ /* 0x040fe20003fc4070 */
[----:B------:R-:W-:Y:S01]  /*5ce0*/  IMAD.MOV R40, RZ, RZ, -R40 ;  /* 0x000000ffff287224 */ /* 0x000fe200078e0a28 */
[----:B------:R-:W-:Y:S02]  /*5cf0*/  ISETP.GT.U32.AND P4, PT, R2, R34, PT ;  /* 0x000000220200720c */ /* 0x000fe40003f84070 */
[C---:B------:R-:W-:Y:S01]  /*5d00*/  SEL R43, R31.reuse, R43, !P3 ;  /* 0x0000002b1f2b7207 */ /* 0x040fe20005800000 */
[----:B------:R-:W-:Y:S01]  /*5d10*/  IMAD.HI.U32 R39, R0, R37, RZ ;  /* 0x0000002500277227 */ /* 0x000fe200078e00ff */
[----:B------:R-:W-:-:S03]  /*5d20*/  SEL R47, R31, R47, !P3 ;  /* 0x0000002f1f2f7207 */ /* 0x000fc60005800000 */
[C---:B------:R-:W-:Y:S02]  /*5d30*/  IMAD R36, R2.reuse, R40, R36 ;  /* 0x0000002802247224 */ /* 0x040fe400078e0224 */
[----:B------:R-:W-:Y:S02]  /*5d40*/  IMAD R43, R43, UR7, RZ ;  /* 0x000000072b2b7c24 */ /* 0x000fe4000f8e02ff */
[----:B------:R-:W-:Y:S02]  /*5d50*/  IMAD.MOV R39, RZ, RZ, -R39 ;  /* 0x000000ffff277224 */ /* 0x000fe400078e0a27 */
[----:B------:R-:W-:Y:S01]  /*5d60*/  @!P2 IMAD.MOV R74, RZ, RZ, -R74 ;  /* 0x000000ffff4aa224 */ /* 0x000fe200078e0a4a */
[C---:B------:R-:W-:Y:S01]  /*5d70*/  ISETP.GT.U32.AND P2, PT, R2.reuse, R36, PT ;  /* 0x000000240200720c */ /* 0x040fe20003f44070 */
[----:B------:R-:W-:Y:S01]  /*5d80*/  IMAD R47, R47, UR7, RZ ;  /* 0x000000072f2f7c24 */ /* 0x000fe2000f8e02ff */
[----:B------:R-:W-:Y:S01]  /*5d90*/  SEL R46, R31, R46, !P3 ;  /* 0x0000002e1f2e7207 */ /* 0x000fe20005800000 */
[----:B------:R-:W-:Y:S01]  /*5da0*/  @!P6 IMAD.IADD R35, R35, 0x1, -R2 ;  /* 0x000000012323e824 */ /* 0x000fe200078e0a02 */
[----:B------:R-:W-:Y:S01]  /*5db0*/  LEA R150, P6, R43, R4, 0x1 ;  /* 0x000000042b967211 */ /* 0x000fe200078c08ff */
[----:B------:R-:W-:-:S02]  /*5dc0*/  IMAD R37, R2, R39, R37 ;  /* 0x0000002702257224 */ /* 0x000fc400078e0225 */
[----:B------:R-:W-:Y:S01]  /*5dd0*/  @!P4 IMAD.IADD R34, R34, 0x1, -R2 ;  /* 0x000000012222c824 */ /* 0x000fe200078e0a02 */
[----:B------:R-:W-:Y:S01]  /*5de0*/  LEA R152, P4, R47, R4, 0x1 ;  /* 0x000000042f987211 */ /* 0x000fe200078808ff */
[----:B------:R-:W-:Y:S01]  /*5df0*/  IMAD R46, R46, UR7, RZ ;  /* 0x000000072e2e7c24 */ /* 0x000fe2000f8e02ff */
[----:B------:R-:W-:Y:S02]  /*5e00*/  LEA.HI.X.SX32 R151, R43, R3, 0x1, P6 ;  /* 0x000000032b977211 */ /* 0x000fe400030f0eff */
[----:B------:R-:W-:Y:S02]  /*5e10*/  LOP3.LUT R42, R5, 0xc4, RZ, 0xfc, !PT ;  /* 0x000000c4052a7812 */ /* 0x000fe400078efcff */
[C---:B------:R-:W-:Y:S01]  /*5e20*/  ISETP.GT.U32.AND P6, PT, R2.reuse, R37, PT ;  /* 0x000000250200720c */ /* 0x040fe20003fc4070 */
[----:B------:R-:W-:Y:S01]  /*5e30*/  @!P5 IMAD.MOV R34, RZ, RZ, -R34 ;  /* 0x000000ffff22d224 */ /* 0x000fe200078e0a22 */
[----:B------:R-:W-:Y:S02]  /*5e40*/  LEA.HI.X.SX32 R153, R47, R3, 0x1, P4 ;  /* 0x000000032f997211 */ /* 0x000fe400020f0eff */
[----:B------:R-:W-:-:S02]  /*5e50*/  ISETP.GT.U32.AND P4, PT, R2, R35, PT ;  /* 0x000000230200720c */ /* 0x000fc40003f84070 */
[----:B------:R-:W-:Y:S01]  /*5e60*/  LEA R148, P5, R46, R4, 0x1 ;  /* 0x000000042e947211 */ /* 0x000fe200078a08ff */
[----:B------:R-:W-:Y:S01]  /*5e70*/  @!P2 IMAD.IADD R36, R36, 0x1, -R2 ;  /* 0x000000012424a824 */ /* 0x000fe200078e0a02 */
[----:B------:R-:W-:Y:S02]  /*5e80*/  IABS R40, R42 ;  /* 0x0000002a00287213 */ /* 0x000fe40000000000 */
[----:B------:R-:W-:Y:S02]  /*5e90*/  LOP3.LUT R51, R5, 0xcc, RZ, 0xfc, !PT ;  /* 0x000000cc05337812 */ /* 0x000fe400078efcff */
[----:B------:R-:W-:Y:S01]  /*5ea0*/  LEA.HI.X.SX32 R149, R46, R3, 0x1, P5 ;  /* 0x000000032e957211 */ /* 0x000fe200028f0eff */
[----:B------:R-:W-:Y:S01]  /*5eb0*/  IMAD.HI.U32 R47, R0, R40, RZ ;  /* 0x00000028002f7227 */ /* 0x000fe200078e00ff */
[----:B------:R-:W-:Y:S02]  /*5ec0*/  ISETP.GE.AND P5, PT, R45, RZ, PT ;  /* 0x000000ff2d00720c */ /* 0x000fe40003fa6270 */
[----:B------:R-:W-:-:S02]  /*5ed0*/  IABS R39, R51 ;  /* 0x0000003300277213 */ /* 0x000fc40000000000 */
[----:B------:R-:W-:Y:S01]  /*5ee0*/  ISETP.GT.U32.AND P2, PT, R2, R36, PT ;  /* 0x000000240200720c */ /* 0x000fe20003f44070 */
[----:B------:R-:W-:Y:S01]  /*5ef0*/  IMAD.MOV R47, RZ, RZ, -R47 ;  /* 0x000000ffff2f7224 */ /* 0x000fe200078e0a2f */
[----:B------:R-:W-:Y:S01]  /*5f00*/  LOP3.LUT R45, R5, 0xd4, RZ, 0xfc, !PT ;  /* 0x000000d4052d7812 */ /* 0x000fe200078efcff */
[----:B------:R-:W-:Y:S02]  /*5f10*/  @!P6 IMAD.IADD R37, R37, 0x1, -R2 ;  /* 0x000000012525e824 */ /* 0x000fe400078e0a02 */
[----:B------:R-:W-:Y:S01]  /*5f20*/  IMAD.HI.U32 R43, R0, R39, RZ ;  /* 0x00000027002b7227 */ /* 0x000fe200078e00ff */
[----:B------:R-:W-:-:S03]  /*5f30*/  LOP3.LUT R46, R5, 0xdc, RZ, 0xfc, !PT ;  /* 0x000000dc052e7812 */ /* 0x000fc600078efcff */
[----:B------:R-:W-:Y:S01]  /*5f40*/  @!P4 IMAD.IADD R35, R35, 0x1, -R2 ;  /* 0x000000012323c824 */ /* 0x000fe200078e0a02 */
[----:B------:R-:W-:Y:S01]  /*5f50*/  ISETP.GE.AND P4, PT, R38, RZ, PT ;  /* 0x000000ff2600720c */ /* 0x000fe20003f86270 */
[C---:B------:R-:W-:Y:S01]  /*5f60*/  IMAD R38, R2.reuse, R47, R40 ;  /* 0x0000002f02267224 */ /* 0x040fe200078e0228 */
[----:B------:R-:W-:Y:S01]  /*5f70*/  IABS R40, R45 ;  /* 0x0000002d00287213 */ /* 0x000fe20000000000 */
[----:B------:R-:W-:Y:S01]  /*5f80*/  IMAD.MOV R43, RZ, RZ, -R43 ;  /* 0x000000ffff2b7224 */ /* 0x000fe200078e0a2b */
[C---:B------:R-:W-:Y:S01]  /*5f90*/  ISETP.GT.U32.AND P6, PT, R2.reuse, R37, PT ;  /* 0x000000250200720c */ /* 0x040fe20003fc4070 */
[----:B------:R-:W-:Y:S01]  /*5fa0*/  @!P5 IMAD.MOV R35, RZ, RZ, -R35 ;  /* 0x000000ffff23d224 */ /* 0x000fe200078e0a23 */
[----:B------:R-:W-:Y:S01]  /*5fb0*/  IABS R47, R46 ;  /* 0x0000002e002f7213 */ /* 0x000fe20000000000 */
[----:B------:R-:W-:Y:S01]  /*5fc0*/  IMAD R39, R2, R43, R39 ;  /* 0x0000002b02277224 */ /* 0x000fe200078e0227 */
[----:B------:R-:W-:Y:S01]  /*5fd0*/  ISETP.GE.AND P5, PT, R41, RZ, PT ;  /* 0x000000ff2900720c */ /* 0x000fe20003fa6270 */
[----:B------:R-:W-:Y:S01]  /*5fe0*/  @!P2 IMAD.IADD R36, R36, 0x1, -R2 ;  /* 0x000000012424a824 */ /* 0x000fe200078e0a02 */
[----:B------:R-:W-:Y:S01]  /*5ff0*/  ISETP.GT.U32.AND P2, PT, R2, R38, PT ;  /* 0x000000260200720c */ /* 0x000fe20003f44070 */
[----:B------:R-:W-:-:S04]  /*6000*/  IMAD.HI.U32 R43, R0, R40, RZ ;  /* 0x00000028002b7227 */ /* 0x000fc800078e00ff */
[----:B------:R-:W-:Y:S02]  /*6010*/  IMAD.MOV.U32 R41, RZ, RZ, R47 ;  /* 0x000000ffff297224 */ /* 0x000fe400078e002f */
[----:B------:R-:W-:Y:S02]  /*6020*/  IMAD.MOV R47, RZ, RZ, -R43 ;  /* 0x000000ffff2f7224 */ /* 0x000fe400078e0a2b */
[----:B------:R-:W-:Y:S01]  /*6030*/  @!P4 IMAD.MOV R36, RZ, RZ, -R36 ;  /* 0x000000ffff24c224 */ /* 0x000fe200078e0a24 */
[C---:B------:R-:W-:Y:S01]  /*6040*/  ISETP.GT.U32.AND P4, PT, R2.reuse, R39, PT ;  /* 0x000000270200720c */ /* 0x040fe20003f84070 */
[----:B------:R-:W-:Y:S02]  /*6050*/  @!P6 IMAD.IADD R37, R37, 0x1, -R2 ;  /* 0x000000012525e824 */ /* 0x000fe400078e0a02 */
[----:B------:R-:W-:Y:S02]  /*6060*/  IMAD R40, R2, R47, R40 ;  /* 0x0000002f02287224 */ /* 0x000fe400078e0228 */
[----:B------:R-:W-:-:S02]  /*6070*/  @!P5 IMAD.MOV R37, RZ, RZ, -R37 ;  /* 0x000000ffff25d224 */ /* 0x000fc400078e0a25 */
[----:B------:R-:W-:Y:S01]  /*6080*/  @!P2 IMAD.IADD R38, R38, 0x1, -R2 ;  /* 0x000000012626a824 */ /* 0x000fe200078e0a02 */
[----:B------:R-:W-:Y:S01]  /*6090*/  ISETP.GT.U32.AND P5, PT, R2, R40, PT ;  /* 0x000000280200720c */ /* 0x000fe20003fa4070 */
[----:B------:R-:W-:-:S03]  /*60a0*/  IMAD.HI.U32 R43, R0, R41, RZ ;  /* 0x00000029002b7227 */ /* 0x000fc600078e00ff */
[----:B------:R-:W-:Y:S01]  /*60b0*/  ISETP.GT.U32.AND P2, PT, R2, R38, PT ;  /* 0x000000260200720c */ /* 0x000fe20003f44070 */
[--C-:B------:R-:W-:Y:S01]  /*60c0*/  @!P4 IMAD.IADD R39, R39, 0x1, -R2.reuse ;  /* 0x000000012727c824 */ /* 0x100fe200078e0a02 */
[C---:B------:R-:W-:Y:S01]  /*60d0*/  LOP3.LUT R54, R5.reuse, 0xe4, RZ, 0xfc, !PT ;  /* 0x000000e405367812 */ /* 0x040fe200078efcff */
[----:B------:R-:W-:Y:S01]  /*60e0*/  IMAD.MOV R43, RZ, RZ, -R43 ;  /* 0x000000ffff2b7224 */ /* 0x000fe200078e0a2b */
[----:B------:R-:W-:Y:S02]  /*60f0*/  ISETP.GE.AND P6, PT, R42, RZ, PT ;  /* 0x000000ff2a00720c */ /* 0x000fe40003fc6270 */
[----:B------:R-:W-:Y:S01]  /*6100*/  IABS R42, R54 ;  /* 0x00000036002a7213 */ /* 0x000fe20000000000 */
[C---:B------:R-:W-:Y:S01]  /*6110*/  IMAD R41, R2.reuse, R43, R41 ;  /* 0x0000002b02297224 */ /* 0x040fe200078e0229 */
[----:B------:R-:W-:Y:S01]  /*6120*/  ISETP.GT.U32.AND P4, PT, R2, R39, PT ;  /* 0x000000270200720c */ /* 0x000fe20003f84070 */
[----:B------:R-:W-:Y:S01]  /*6130*/  @!P5 IMAD.IADD R40, R40, 0x1, -R2 ;  /* 0x000000012828d824 */ /* 0x000fe200078e0a02 */
[----:B------:R-:W-:Y:S01]  /*6140*/  LOP3.LUT R48, R5, 0xec, RZ, 0xfc, !PT ;  /* 0x000000ec05307812 */ /* 0x000fe200078efcff */
[----:B------:R-:W-:-:S03]  /*6150*/  IMAD.HI.U32 R47, R0, R42, RZ ;  /* 0x0000002a002f7227 */ /* 0x000fc600078e00ff */
[----:B------:R-:W-:Y:S01]  /*6160*/  ISETP.GT.U32.AND P5, PT, R2, R40, PT ;  /* 0x000000280200720c */ /* 0x000fe20003fa4070 */
[----:B------:R-:W-:Y:S01]  /*6170*/  @!P2 IMAD.IADD R38, R38, 0x1, -R2 ;  /* 0x000000012626a824 */ /* 0x000fe200078e0a02 */
[----:B------:R-:W-:Y:S02]  /*6180*/  ISETP.GT.U32.AND P2, PT, R2, R41, PT ;  /* 0x000000290200720c */ /* 0x000fe40003f44070 */
[----:B------:R-:W-:Y:S01]  /*6190*/  IABS R43, R48 ;  /* 0x00000030002b7213 */ /* 0x000fe20000000000 */
[----:B------:R-:W-:Y:S02]  /*61a0*/  IMAD.MOV R47, RZ, RZ, -R47 ;  /* 0x000000ffff2f7224 */ /* 0x000fe400078e0a2f */
[----:B------:R-:W-:Y:S01]  /*61b0*/  @!P6 IMAD.MOV R38, RZ, RZ, -R38 ;  /* 0x000000ffff26e224 */ /* 0x000fe200078e0a26 */
[----:B------:R-:W-:Y:S01]  /*61c0*/  ISETP.GE.AND P6, PT, R51, RZ, PT ;  /* 0x000000ff3300720c */ /* 0x000fe20003fc6270 */
[----:B------:R-:W-:-:S04]  /*61d0*/  IMAD.HI.U32 R52, R0, R43, RZ ;  /* 0x0000002b00347227 */ /* 0x000fc800078e00ff */
[----:B------:R-:W-:Y:S01]  /*61e0*/  @!P4 IMAD.IADD R39, R39, 0x1, -R2 ;  /* 0x000000012727c824 */ /* 0x000fe200078e0a02 */
[----:B------:R-:W-:Y:S01]  /*61f0*/  ISETP.GE.AND P4, PT, R45, RZ, PT ;  /* 0x000000ff2d00720c */ /* 0x000fe20003f86270 */
[----:B------:R-:W-:Y:S02]  /*6200*/  IMAD R42, R2, R47, R42 ;  /* 0x0000002f022a7224 */ /* 0x000fe400078e022a */
[----:B------:R-:W-:Y:S02]  /*6210*/  IMAD.MOV R45, RZ, RZ, -R52 ;  /* 0x000000ffff2d7224 */ /* 0x000fe400078e0a34 */
[--C-:B------:R-:W-:Y:S01]  /*6220*/  @!P5 IMAD.IADD R40, R40, 0x1, -R2.reuse ;  /* 0x000000012828d824 */ /* 0x100fe200078e0a02 */
[C---:B------:R-:W-:Y:S01]  /*6230*/  ISETP.GT.U32.AND P5, PT, R2.reuse, R42, PT ;  /* 0x0000002a0200720c */ /* 0x040fe20003fa4070 */
[----:B------:R-:W-:Y:S01]  /*6240*/  @!P2 IMAD.IADD R41, R41, 0x1, -R2 ;  /* 0x000000012929a824 */ /* 0x000fe200078e0a02 */
[----:B------:R-:W-:Y:S01]  /*6250*/  LOP3.LUT R52, R5, 0xf4, RZ, 0xfc, !PT ;  /* 0x000000f405347812 */ /* 0x000fe200078efcff */
[----:B------:R-:W-:Y:S01]  /*6260*/  IMAD R43, R2, R45, R43 ;  /* 0x0000002d022b7224 */ /* 0x000fe200078e022b */
[----:B------:R-:W-:Y:S01]  /*6270*/  SEL R44, R31, R44, !P3 ;  /* 0x0000002c1f2c7207 */ /* 0x000fe20005800000 */
[----:B------:R-:W-:Y:S01]  /*6280*/  @!P6 IMAD.MOV R39, RZ, RZ, -R39 ;  /* 0x000000ffff27e224 */ /* 0x000fe200078e0a27 */
[----:B------:R-:W-:-:S02]  /*6290*/  IABS R47, R52 ;  /* 0x00000034002f7213 */ /* 0x000fc40000000000 */
[C---:B------:R-:W-:Y:S02]  /*62a0*/  ISETP.GT.U32.AND P2, PT, R2.reuse, R41, PT ;  /* 0x000000290200720c */ /* 0x040fe40003f44070 */
[----:B------:R-:W-:Y:S01]  /*62b0*/  ISETP.GT.U32.AND P6, PT, R2, R43, PT ;  /* 0x0000002b0200720c */ /* 0x000fe20003fc4070 */
[----:B------:R-:W-:Y:S01]  /*62c0*/  @!P4 IMAD.MOV R40, RZ, RZ, -R40 ;  /* 0x000000ffff28c224 */ /* 0x000fe200078e0a28 */
[----:B------:R-:W-:Y:S01]  /*62d0*/  ISETP.GE.AND P4, PT, R46, RZ, PT ;  /* 0x000000ff2e00720c */ /* 0x000fe20003f86270 */
[----:B------:R-:W-:Y:S02]  /*62e0*/  IMAD R44, R44, UR7, RZ ;  /* 0x000000072c2c7c24 */ /* 0x000fe4000f8e02ff */
[----:B------:R-:W-:Y:S01]  /*62f0*/  IMAD.HI.U32 R51, R0, R47, RZ ;  /* 0x0000002f00337227 */ /* 0x000fe200078e00ff */
[----:B------:R-:W-:-:S03]  /*6300*/  LOP3.LUT R53, R5, 0xfc, RZ, 0xfc, !PT ;  /* 0x000000fc05357812 */ /* 0x000fc600078efcff */
[--C-:B------:R-:W-:Y:S01]  /*6310*/  @!P5 IMAD.IADD R42, R42, 0x1, -R2.reuse ;  /* 0x000000012a2ad824 */ /* 0x100fe200078e0a02 */
[C---:B------:R-:W-:Y:S01]  /*6320*/  LEA R146, P5, R44.reuse, R4, 0x1 ;  /* 0x000000042c927211 */ /* 0x040fe200078a08ff */
[----:B------:R-:W-:Y:S01]  /*6330*/  IMAD.MOV R51, RZ, RZ, -R51 ;  /* 0x000000ffff337224 */ /* 0x000fe200078e0a33 */
[----:B------:R-:W-:Y:S01]  /*6340*/  IABS R45, R53 ;  /* 0x00000035002d7213 */ /* 0x000fe20000000000 */
[--C-:B------:R-:W-:Y:S01]  /*6350*/  @!P2 IMAD.IADD R41, R41, 0x1, -R2.reuse ;  /* 0x000000012929a824 */ /* 0x100fe200078e0a02 */
[----:B------:R-:W-:Y:S01]  /*6360*/  LEA.HI.X.SX32 R147, R44, R3, 0x1, P5 ;  /* 0x000000032c937211 */ /* 0x000fe200028f0eff */
[C---:B------:R-:W-:Y:S01]  /*6370*/  IMAD R44, R2.reuse, R51, R47 ;  /* 0x00000033022c7224 */ /* 0x040fe200078e022f */
[----:B------:R-:W-:Y:S01]  /*6380*/  ISETP.GT.U32.AND P5, PT, R2, R42, PT ;  /* 0x0000002a0200720c */ /* 0x000fe20003fa4070 */
[----:B------:R-:W-:Y:S02]  /*6390*/  @!P6 IMAD.IADD R43, R43, 0x1, -R2 ;  /* 0x000000012b2be824 */ /* 0x000fe400078e0a02 */
[----:B------:R-:W-:-:S04]  /*63a0*/  IMAD.HI.U32 R46, R0, R45, RZ ;  /* 0x0000002d002e7227 */ /* 0x000fc800078e00ff */
[----:B------:R-:W-:Y:S01]  /*63b0*/  @!P4 IMAD.MOV R41, RZ, RZ, -R41 ;  /* 0x000000ffff29c224 */ /* 0x000fe200078e0a29 */
[C---:B------:R-:W-:Y:S01]  /*63c0*/  ISETP.GT.U32.AND P4, PT, R2.reuse, R44, PT ;  /* 0x0000002c0200720c */ /* 0x040fe20003f84070 */
[----:B------:R-:W-:Y:S01]  /*63d0*/  IMAD.MOV R46, RZ, RZ, -R46 ;  /* 0x000000ffff2e7224 */ /* 0x000fe200078e0a2e */
[C---:B------:R-:W-:Y:S02]  /*63e0*/  ISETP.GT.U32.AND P6, PT, R2.reuse, R43, PT ;  /* 0x0000002b0200720c */ /* 0x040fe40003fc4070 */
[----:B------:R-:W-:Y:S01]  /*63f0*/  SEL R55, R31, R55, !P3 ;  /* 0x000000371f377207 */ /* 0x000fe20005800000 */
[----:B------:R-:W-:Y:S01]  /*6400*/  IMAD R45, R2, R46, R45 ;  /* 0x0000002e022d7224 */ /* 0x000fe200078e022d */
[C---:B------:R-:W-:Y:S02]  /*6410*/  LOP3.LUT R51, R5.reuse, 0x104, RZ, 0xfc, !PT ;  /* 0x0000010405337812 */ /* 0x040fe400078efcff */
[----:B------:R-:W-:Y:S01]  /*6420*/  LOP3.LUT R57, R5, 0x10c, RZ, 0xfc, !PT ;  /* 0x0000010c05397812 */ /* 0x000fe200078efcff */
[----:B------:R-:W-:Y:S01]  /*6430*/  IMAD R55, R55, UR7, RZ ;  /* 0x0000000737377c24 */ /* 0x000fe2000f8e02ff */
[----:B------:R-:W-:Y:S01]  /*6440*/  IABS R46, R51 ;  /* 0x00000033002e7213 */ /* 0x000fe20000000000 */
[----:B------:R-:W-:Y:S01]  /*6450*/  @!P5 IMAD.IADD R42, R42, 0x1, -R2 ;  /* 0x000000012a2ad824 */ /* 0x000fe200078e0a02 */
[----:B------:R-:W-:-:S02]  /*6460*/  IABS R47, R57 ;  /* 0x00000039002f7213 */ /* 0x000fc40000000000 */
[----:B------:R-:W-:Y:S01]  /*6470*/  ISETP.GT.U32.AND P5, PT, R2, R45, PT ;  /* 0x0000002d0200720c */ /* 0x000fe20003fa4070 */
[--C-:B------:R-:W-:Y:S01]  /*6480*/  @!P4 IMAD.IADD R44, R44, 0x1, -R2.reuse ;  /* 0x000000012c2cc824 */ /* 0x100fe200078e0a02 */
[----:B------:R-:W-:Y:S01]  /*6490*/  ISETP.GE.AND P2, PT, R54, RZ, PT ;  /* 0x000000ff3600720c */ /* 0x000fe20003f46270 */
[----:B------:R-:W-:Y:S01]  /*64a0*/  @!P6 IMAD.IADD R43, R43, 0x1, -R2 ;  /* 0x000000012b2be824 */ /* 0x000fe200078e0a02 */
[----:B------:R-:W-:Y:S01]  /*64b0*/  LEA R144, P4, R55, R4, 0x1 ;  /* 0x0000000437907211 */ /* 0x000fe200078808ff */
[----:B------:R-:W-:Y:S01]  /*64c0*/  IMAD.HI.U32 R59, R0, R46, RZ ;  /* 0x0000002e003b7227 */ /* 0x000fe200078e00ff */
[----:B------:R-:W-:-:S03]  /*64d0*/  ISETP.GE.AND P6, PT, R48, RZ, PT ;  /* 0x000000ff3000720c */ /* 0x000fc60003fc6270 */
[----:B------:R-:W-:Y:S01]  /*64e0*/  IMAD.HI.U32 R56, R0, R47, RZ ;  /* 0x0000002f00387227 */ /* 0x000fe200078e00ff */
[----:B------:R-:W-:Y:S02]  /*64f0*/  LEA.HI.X.SX32 R145, R55, R3, 0x1, P4 ;  /* 0x0000000337917211 */ /* 0x000fe400020f0eff */
[C---:B------:R-:W-:Y:S01]  /*6500*/  ISETP.GT.U32.AND P4, PT, R2.reuse, R44, PT ;  /* 0x0000002c0200720c */ /* 0x040fe20003f84070 */
[----:B------:R-:W-:Y:S02]  /*6510*/  IMAD.MOV R59, RZ, RZ, -R59 ;  /* 0x000000ffff3b7224 */ /* 0x000fe400078e0a3b */
[----:B------:R-:W-:Y:S02]  /*6520*/  IMAD.MOV R56, RZ, RZ, -R56 ;  /* 0x000000ffff387224 */ /* 0x000fe400078e0a38 */
[----:B------:R-:W-:Y:S01]  /*6530*/  IMAD R46, R2, R59, R46 ;  /* 0x0000003b022e7224 */ /* 0x000fe200078e022e */
[----:B------:R-:W-:Y:S01]  /*6540*/  LOP3.LUT R54, R5, 0x114, RZ, 0xfc, !PT ;  /* 0x0000011405367812 */ /* 0x000fe200078efcff */
[----:B------:R-:W-:-:S02]  /*6550*/  @!P5 IMAD.IADD R45, R45, 0x1, -R2 ;  /* 0x000000012d2dd824 */ /* 0x000fc400078e0a02 */
[C---:B------:R-:W-:Y:S02]  /*6560*/  IMAD R47, R2.reuse, R56, R47 ;  /* 0x00000038022f7224 */ /* 0x040fe400078e022f */
[----:B------:R-:W-:Y:S01]  /*6570*/  @!P2 IMAD.MOV R42, RZ, RZ, -R42 ;  /* 0x000000ffff2aa224 */ /* 0x000fe200078e0a2a */
[C---:B------:R-:W-:Y:S01]  /*6580*/  ISETP.GT.U32.AND P2, PT, R2.reuse, R46, PT ;  /* 0x0000002e0200720c */ /* 0x040fe20003f44070 */
[----:B------:R-:W-:Y:S01]  /*6590*/  @!P6 IMAD.MOV R43, RZ, RZ, -R43 ;  /* 0x000000ffff2be224 */ /* 0x000fe200078e0a2b */
[----:B------:R-:W-:Y:S02]  /*65a0*/  IABS R48, R54 ;  /* 0x0000003600307213 */ /* 0x000fe40000000000 */
[C---:B------:R-:W-:Y:S02]  /*65b0*/  ISETP.GT.U32.AND P5, PT, R2.reuse, R45, PT ;  /* 0x0000002d0200720c */ /* 0x040fe40003fa4070 */
[----:B------:R-:W-:Y:S01]  /*65c0*/  ISETP.GT.U32.AND P6, PT, R2, R47, PT ;  /* 0x0000002f0200720c */ /* 0x000fe20003fc4070 */
[----:B------:R-:W-:Y:S01]  /*65d0*/  @!P4 IMAD.IADD R44, R44, 0x1, -R2 ;  /* 0x000000012c2cc824 */ /* 0x000fe200078e0a02 */
[----:B------:R-:W-:Y:S01]  /*65e0*/  SEL R56, R31, R50, !P3 ;  /* 0x000000321f387207 */ /* 0x000fe20005800000 */
[----:B------:R-:W-:Y:S01]  /*65f0*/  IMAD.HI.U32 R55, R0, R48, RZ ;  /* 0x0000003000377227 */ /* 0x000fe200078e00ff */
[----:B------:R-:W-:-:S03]  /*6600*/  ISETP.GE.AND P4, PT, R52, RZ, PT ;  /* 0x000000ff3400720c */ /* 0x000fc60003f86270 */
[----:B------:R-:W-:Y:S02]  /*6610*/  IMAD R56, R56, UR7, RZ ;  /* 0x0000000738387c24 */ /* 0x000fe4000f8e02ff */
[----:B------:R-:W-:Y:S02]  /*6620*/  IMAD.MOV R55, RZ, RZ, -R55 ;  /* 0x000000ffff377224 */ /* 0x000fe400078e0a37 */
[--C-:B------:R-:W-:Y:S01]  /*6630*/  @!P2 IMAD.IADD R46, R46, 0x1, -R2.reuse ;  /* 0x000000012e2ea824 */ /* 0x100fe200078e0a02 */
[----:B------:R-:W-:Y:S01]  /*6640*/  LEA R142, P2, R56, R4, 0x1 ;  /* 0x00000004388e7211 */ /* 0x000fe200078408ff */
[----:B------:R-:W-:Y:S01]  /*6650*/  @!P5 IMAD.IADD R45, R45, 0x1, -R2 ;  /* 0x000000012d2dd824 */ /* 0x000fe200078e0a02 */
[----:B------:R-:W-:Y:S01]  /*6660*/  ISETP.GE.AND P5, PT, R53, RZ, PT ;  /* 0x000000ff3500720c */ /* 0x000fe20003fa6270 */
[----:B------:R-:W-:Y:S02]  /*6670*/  IMAD R48, R2, R55, R48 ;  /* 0x0000003702307224 */ /* 0x000fe400078e0230 */
[----:B------:R-:W-:Y:S01]  /*6680*/  @!P6 IMAD.IADD R47, R47, 0x1, -R2 ;  /* 0x000000012f2fe824 */ /* 0x000fe200078e0a02 */
[----:B------:R-:W-:Y:S01]  /*6690*/  LEA.HI.X.SX32 R143, R56, R3, 0x1, P2 ;  /* 0x00000003388f7211 */ /* 0x000fe200010f0eff */
[----:B------:R-:W-:Y:S01]  /*66a0*/  @!P4 IMAD.MOV R44, RZ, RZ, -R44 ;  /* 0x000000ffff2cc224 */ /* 0x000fe200078e0a2c */
[----:B------:R-:W-:-:S02]  /*66b0*/  ISETP.GT.U32.AND P6, PT, R2, R46, PT ;  /* 0x0000002e0200720c */ /* 0x000fc40003fc4070 */
[C---:B------:R-:W-:Y:S02]  /*66c0*/  ISETP.GT.U32.AND P2, PT, R2.reuse, R47, PT ;  /* 0x0000002f0200720c */ /* 0x040fe40003f44070 */
[----:B------:R-:W-:Y:S02]  /*66d0*/  ISETP.GT.U32.AND P4, PT, R2, R48, PT ;  /* 0x000000300200720c */ /* 0x000fe40003f84070 */
[----:B------:R-:W-:Y:S02]  /*66e0*/  LOP3.LUT R53, R5, 0x11c, RZ, 0xfc, !PT ;  /* 0x0000011c05357812 */ /* 0x000fe400078efcff */
[----:B------:R-:W-:Y:S02]  /*66f0*/  SEL R49, R31, R49, !P3 ;  /* 0x000000311f317207 */ /* 0x000fe40005800000 */
[----:B------:R-:W-:Y:S02]  /*6700*/  LOP3.LUT R55, R5, 0x124, RZ, 0xfc, !PT ;  /* 0x0000012405377812 */ /* 0x000fe400078efcff */
[----:B------:R-:W-:Y:S01]  /*6710*/  IABS R52, R53 ;  /* 0x0000003500347213 */ /* 0x000fe20000000000 */
[----:B------:R-:W-:Y:S01]  /*6720*/  @!P5 IMAD.MOV R45, RZ, RZ, -R45 ;  /* 0x000000ffff2dd224 */ /* 0x000fe200078e0a2d */
[----:B------:R-:W-:Y:S01]  /*6730*/  IABS R50, R55 ;  /* 0x0000003700327213 */ /* 0x000fe20000000000 */
[----:B------:R-:W-:Y:S01]  /*6740*/  IMAD R49, R49, UR7, RZ ;  /* 0x0000000731317c24 */ /* 0x000fe2000f8e02ff */
[----:B------:R-:W-:Y:S01]  /*6750*/  ISETP.GE.AND P5, PT, R51, RZ, PT ;  /* 0x000000ff3300720c */ /* 0x000fe20003fa6270 */
[----:B------:R-:W-:-:S04]  /*6760*/  IMAD.HI.U32 R56, R0, R52, RZ ;  /* 0x0000003400387227 */ /* 0x000fc800078e00ff */
[--C-:B------:R-:W-:Y:S01]  /*6770*/  @!P6 IMAD.IADD R46, R46, 0x1, -R2.reuse ;  /* 0x000000012e2ee824 */ /* 0x100fe200078e0a02 */
[----:B------:R-:W-:Y:S01]  /*6780*/  ISETP.GE.AND P6, PT, R57, RZ, PT ;  /* 0x000000ff3900720c */ /* 0x000fe20003fc6270 */
[--C-:B------:R-:W-:Y:S01]  /*6790*/  @!P2 IMAD.IADD R47, R47, 0x1, -R2.reuse ;  /* 0x000000012f2fa824 */ /* 0x100fe200078e0a02 */
[C---:B------:R-:W-:Y:S01]  /*67a0*/  LEA R140, P2, R49.reuse, R4, 0x1 ;  /* 0x00000004318c7211 */ /* 0x040fe200078408ff */
[----:B------:R-:W-:Y:S02]  /*67b0*/  @!P4 IMAD.IADD R48, R48, 0x1, -R2 ;  /* 0x000000013030c824 */ /* 0x000fe400078e0a02 */
[----:B------:R-:W-:Y:S01]  /*67c0*/  IMAD.HI.U32 R51, R0, R50, RZ ;  /* 0x0000003200337227 */ /* 0x000fe200078e00ff */
[----:B------:R-:W-:-:S03]  /*67d0*/  LEA.HI.X.SX32 R141, R49, R3, 0x1, P2 ;  /* 0x00000003318d7211 */ /* 0x000fc600010f0eff */
[----:B------:R-:W-:Y:S01]  /*67e0*/  IMAD.MOV R56, RZ, RZ, -R56 ;  /* 0x000000ffff387224 */ /* 0x000fe200078e0a38 */
[C---:B------:R-:W-:Y:S01]  /*67f0*/  ISETP.GT.U32.AND P4, PT, R2.reuse, R48, PT ;  /* 0x000000300200720c */ /* 0x040fe20003f84070 */
[----:B------:R-:W-:Y:S02]  /*6800*/  IMAD.MOV R51, RZ, RZ, -R51 ;  /* 0x000000ffff337224 */ /* 0x000fe400078e0a33 */
[C---:B------:R-:W-:Y:S01]  /*6810*/  IMAD R49, R2.reuse, R56, R52 ;  /* 0x0000003802317224 */ /* 0x040fe200078e0234 */
[----:B------:R-:W-:Y:S01]  /*6820*/  LOP3.LUT R59, R5, 0x12c, RZ, 0xfc, !PT ;  /* 0x0000012c053b7812 */ /* 0x000fe200078efcff */
[C---:B------:R-:W-:Y:S02]  /*6830*/  IMAD R50, R2.reuse, R51, R50 ;  /* 0x0000003302327224 */ /* 0x040fe400078e0232 */
[----:B------:R-:W-:Y:S01]  /*6840*/  @!P5 IMAD.MOV R46, RZ, RZ, -R46 ;  /* 0x000000ffff2ed224 */ /* 0x000fe200078e0a2e */
[----:B------:R-:W-:Y:S01]  /*6850*/  ISETP.GT.U32.AND P5, PT, R2, R49, PT ;  /* 0x000000310200720c */ /* 0x000fe20003fa4070 */
[----:B------:R-:W-:Y:S01]  /*6860*/  @!P6 IMAD.MOV R47, RZ, RZ, -R47 ;  /* 0x000000ffff2fe224 */ /* 0x000fe200078e0a2f */
[----:B------:R-:W-:-:S02]  /*6870*/  IABS R51, R59 ;  /* 0x0000003b00337213 */ /* 0x000fc40000000000 */
[----:B------:R-:W-:Y:S01]  /*6880*/  ISETP.GT.U32.AND P6, PT, R2, R50, PT ;  /* 0x000000320200720c */ /* 0x000fe20003fc4070 */
[--C-:B------:R-:W-:Y:S01]  /*6890*/  @!P4 IMAD.IADD R48, R48, 0x1, -R2.reuse ;  /* 0x000000013030c824 */ /* 0x100fe200078e0a02 */
[----:B------:R-:W-:Y:S02]  /*68a0*/  ISETP.GE.AND P2, PT, R54, RZ, PT ;  /* 0x000000ff3600720c */ /* 0x000fe40003f46270 */
[----:B------:R-:W-:Y:S01]  /*68b0*/  ISETP.GE.AND P4, PT, R53, RZ, PT ;  /* 0x000000ff3500720c */ /* 0x000fe20003f86270 */
[----:B------:R-:W-:Y:S01]  /*68c0*/  IMAD.HI.U32 R53, R0, R51, RZ ;  /* 0x0000003300357227 */ /* 0x000fe200078e00ff */
[----:B------:R-:W-:Y:S02]  /*68d0*/  LOP3.LUT R54, R5, 0x134, RZ, 0xfc, !PT ;  /* 0x0000013405367812 */ /* 0x000fe400078efcff */
[----:B------:R-:W-:Y:S01]  /*68e0*/  SEL R61, R31, R61, !P3 ;  /* 0x0000003d1f3d7207 */ /* 0x000fe20005800000 */
[----:B------:R-:W-:Y:S01]  /*68f0*/  @!P5 IMAD.IADD R49, R49, 0x1, -R2 ;  /* 0x000000013131d824 */ /* 0x000fe200078e0a02 */
[----:B------:R-:W-:Y:S01]  /*6900*/  IABS R52, R54 ;  /* 0x0000003600347213 */ /* 0x000fe20000000000 */
[----:B------:R-:W-:Y:S01]  /*6910*/  IMAD.MOV R53, RZ, RZ, -R53 ;  /* 0x000000ffff357224 */ /* 0x000fe200078e0a35 */
[----:B------:R-:W-:Y:S01]  /*6920*/  LOP3.LUT R56, R5, 0x13c, RZ, 0xfc, !PT ;  /* 0x0000013c05387812 */ /* 0x000fe200078efcff */
[----:B------:R-:W-:-:S02]  /*6930*/  IMAD R61, R61, UR7, RZ ;  /* 0x000000073d3d7c24 */ /* 0x000fc4000f8e02ff */
[----:B------:R-:W-:Y:S01]  /*6940*/  @!P6 IMAD.IADD R50, R50, 0x1, -R2 ;  /* 0x000000013232e824 */ /* 0x000fe200078e0a02 */
[C---:B------:R-:W-:Y:S01]  /*6950*/  ISETP.GT.U32.AND P6, PT, R2.reuse, R49, PT ;  /* 0x000000310200720c */ /* 0x040fe20003fc4070 */
[----:B------:R-:W-:Y:S01]  /*6960*/  IMAD R51, R2, R53, R51 ;  /* 0x0000003502337224 */ /* 0x000fe200078e0233 */
[----:B------:R-:W-:Y:S01]  /*6970*/  IABS R60, R56 ;  /* 0x00000038003c7213 */ /* 0x000fe20000000000 */
[----:B------:R-:W-:Y:S01]  /*6980*/  IMAD.HI.U32 R57, R0, R52, RZ ;  /* 0x0000003400397227 */ /* 0x000fe200078e00ff */
[----:B------:R-:W-:-:S03]  /*6990*/  LEA R138, P5, R61, R4, 0x1 ;  /* 0x000000043d8a7211 */ /* 0x000fc600078a08ff */
[----:B------:R-:W-:Y:S01]  /*69a0*/  @!P2 IMAD.MOV R48, RZ, RZ, -R48 ;  /* 0x000000ffff30a224 */ /* 0x000fe200078e0a30 */
[C---:B------:R-:W-:Y:S01]  /*69b0*/  ISETP.GT.U32.AND P2, PT, R2.reuse, R51, PT ;  /* 0x000000330200720c */ /* 0x040fe20003f44070 */
[----:B------:R-:W-:Y:S01]  /*69c0*/  IMAD.MOV R57, RZ, RZ, -R57 ;  /* 0x000000ffff397224 */ /* 0x000fe200078e0a39 */
[----:B------:R-:W-:Y:S01]  /*69d0*/  LEA.HI.X.SX32 R139, R61, R3, 0x1, P5 ;  /* 0x000000033d8b7211 */ /* 0x000fe200028f0eff */
[----:B------:R-:W-:Y:S01]  /*69e0*/  IMAD.MOV.U32 R53, RZ, RZ, R60 ;  /* 0x000000ffff357224 */ /* 0x000fe200078e003c */
[C---:B------:R-:W-:Y:S01]  /*69f0*/  ISETP.GT.U32.AND P5, PT, R2.reuse, R50, PT ;  /* 0x000000320200720c */ /* 0x040fe20003fa4070 */
[----:B------:R-:W-:Y:S02]  /*6a00*/  IMAD R52, R2, R57, R52 ;  /* 0x0000003902347224 */ /* 0x000fe400078e0234 */
[----:B------:R-:W-:-:S04]  /*6a10*/  IMAD.HI.U32 R61, R0, R53, RZ ;  /* 0x00000035003d7227 */ /* 0x000fc800078e00ff */
[--C-:B------:R-:W-:Y:S01]  /*6a20*/  @!P6 IMAD.IADD R49, R49, 0x1, -R2.reuse ;  /* 0x000000013131e824 */ /* 0x100fe200078e0a02 */
[C---:B------:R-:W-:Y:S01]  /*6a30*/  ISETP.GT.U32.AND P6, PT, R2.reuse, R52, PT ;  /* 0x000000340200720c */ /* 0x040fe20003fc4070 */
[----:B------:R-:W-:Y:S02]  /*6a40*/  IMAD.MOV R64, RZ, RZ, -R61 ;  /* 0x000000ffff407224 */ /* 0x000fe400078e0a3d */
[--C-:B------:R-:W-:Y:S02]  /*6a50*/  @!P2 IMAD.IADD R51, R51, 0x1, -R2.reuse ;  /* 0x000000013333a824 */ /* 0x100fe400078e0a02 */
[----:B------:R-:W-:Y:S01]  /*6a60*/  IMAD R53, R2, R64, R53 ;  /* 0x0000004002357224 */ /* 0x000fe200078e0235 */
[----:B------:R-:W-:Y:S01]  /*6a70*/  LOP3.LUT R57, R5, 0x144, RZ, 0xfc, !PT ;  /* 0x0000014405397812 */ /* 0x000fe200078efcff */
[----:B------:R-:W-:Y:S01]  /*6a80*/  @!P5 IMAD.IADD R50, R50, 0x1, -R2 ;  /* 0x000000013232d824 */ /* 0x000fe200078e0a02 */
[----:B------:R-:W-:Y:S01]  /*6a90*/  ISETP.GE.AND P5, PT, R55, RZ, PT ;  /* 0x000000ff3700720c */ /* 0x000fe20003fa6270 */
[----:B------:R-:W-:Y:S01]  /*6aa0*/  @!P4 IMAD.MOV R49, RZ, RZ, -R49 ;  /* 0x000000ffff31c224 */ /* 0x000fe200078e0a31 */
[----:B------:R-:W-:-:S02]  /*6ab0*/  ISETP.GT.U32.AND P2, PT, R2, R51, PT ;  /* 0x000000330200720c */ /* 0x000fc40003f44070 */
[----:B------:R-:W-:Y:S02]  /*6ac0*/  ISETP.GT.U32.AND P4, PT, R2, R53, PT ;  /* 0x000000350200720c */ /* 0x000fe40003f84070 */
[----:B------:R-:W-:Y:S01]  /*6ad0*/  IABS R62, R57 ;  /* 0x00000039003e7213 */ /* 0x000fe20000000000 */
[----:B------:R-:W-:Y:S01]  /*6ae0*/  @!P6 IMAD.IADD R52, R52, 0x1, -R2 ;  /* 0x000000013434e824 */ /* 0x000fe200078e0a02 */
[C---:B------:R-:W-:Y:S02]  /*6af0*/  LOP3.LUT R60, R5.reuse, 0x14c, RZ, 0xfc, !PT ;  /* 0x0000014c053c7812 */ /* 0x040fe400078efcff */
[----:B------:R-:W-:Y:S01]  /*6b00*/  LOP3.LUT R63, R5, 0x154, RZ, 0xfc, !PT ;  /* 0x00000154053f7812 */ /* 0x000fe200078efcff */
[----:B------:R-:W-:Y:S01]  /*6b10*/  IMAD.MOV.U32 R61, RZ, RZ, R62 ;  /* 0x000000ffff3d7224 */ /* 0x000fe200078e003e */
[----:B------:R-:W-:Y:S02]  /*6b20*/  IABS R55, R60 ;  /* 0x0000003c00377213 */ /* 0x000fe40000000000 */
[----:B------:R-:W-:Y:S01]  /*6b30*/  ISETP.GT.U32.AND P6, PT, R2, R52, PT ;  /* 0x000000340200720c */ /* 0x000fe20003fc4070 */
[----:B------:R-:W-:Y:S01]  /*6b40*/  IMAD.HI.U32 R62, R0, R61, RZ ;  /* 0x0000003d003e7227 */ /* 0x000fe200078e00ff */
[----:B------:R-:W-:-:S03]  /*6b50*/  IABS R65, R63 ;  /* 0x0000003f00417213 */ /* 0x000fc60000000000 */
[----:B------:R-:W-:Y:S01]  /*6b60*/  @!P5 IMAD.MOV R50, RZ, RZ, -R50 ;  /* 0x000000ffff32d224 */ /* 0x000fe200078e0a32 */
[----:B------:R-:W-:Y:S01]  /*6b70*/  ISETP.GE.AND P5, PT, R59, RZ, PT ;  /* 0x000000ff3b00720c */ /* 0x000fe20003fa6270 */
[----:B------:R-:W-:Y:S01]  /*6b80*/  @!P2 IMAD.IADD R51, R51, 0x1, -R2 ;  /* 0x000000013333a824 */ /* 0x000fe200078e0a02 */
[----:B------:R-:W-:Y:S01]  /*6b90*/  ISETP.GE.AND P2, PT, R54, RZ, PT ;  /* 0x000000ff3600720c */ /* 0x000fe20003f46270 */
[----:B------:R-:W-:-:S04]  /*6ba0*/  IMAD.HI.U32 R64, R0, R55, RZ ;  /* 0x0000003700407227 */ /* 0x000fc800078e00ff */
[----:B------:R-:W-:Y:S02]  /*6bb0*/  @!P4 IMAD.IADD R53, R53, 0x1, -R2 ;  /* 0x000000013535c824 */ /* 0x000fe400078e0a02 */
[----:B------:R-:W-:Y:S02]  /*6bc0*/  IMAD.MOV R62, RZ, RZ, -R62 ;  /* 0x000000ffff3e7224 */ /* 0x000fe400078e0a3e */
[----:B------:R-:W-:Y:S01]  /*6bd0*/  IMAD.MOV.U32 R59, RZ, RZ, R65 ;  /* 0x000000ffff3b7224 */ /* 0x000fe200078e0041 */
[C---:B------:R-:W-:Y:S01]  /*6be0*/  ISETP.GT.U32.AND P4, PT, R2.reuse, R53, PT ;  /* 0x000000350200720c */ /* 0x040fe20003f84070 */
[----:B------:R-:W-:Y:S02]  /*6bf0*/  IMAD.MOV R64, RZ, RZ, -R64 ;  /* 0x000000ffff407224 */ /* 0x000fe400078e0a40 */
[----:B------:R-:W-:Y:S02]  /*6c00*/  IMAD R54, R2, R62, R61 ;  /* 0x0000003e02367224 */ /* 0x000fe400078e023d */
[----:B------:R-:W-:-:S04]  /*6c10*/  IMAD.HI.U32 R61, R0, R59, RZ ;  /* 0x0000003b003d7227 */ /* 0x000fc800078e00ff */
[----:B------:R-:W-:Y:S02]  /*6c20*/  IMAD R55, R2, R64, R55 ;  /* 0x0000004002377224 */ /* 0x000fe400078e0237 */
[----:B------:R-:W-:Y:S02]  /*6c30*/  @!P6 IMAD.IADD R52, R52, 0x1, -R2 ;  /* 0x000000013434e824 */ /* 0x000fe400078e0a02 */
[----:B------:R-:W-:Y:S02]  /*6c40*/  IMAD.MOV R61, RZ, RZ, -R61 ;  /* 0x000000ffff3d7224 */ /* 0x000fe400078e0a3d */
[----:B------:R-:W-:Y:S01]  /*6c50*/  @!P5 IMAD.MOV R51, RZ, RZ, -R51 ;  /* 0x000000ffff33d224 */ /* 0x000fe200078e0a33 */
[----:B------:R-:W-:Y:S01]  /*6c60*/  ISETP.GT.U32.AND P5, PT, R2, R55, PT ;  /* 0x000000370200720c */ /* 0x000fe20003fa4070 */
[----:B------:R-:W-:Y:S01]  /*6c70*/  @!P2 IMAD.MOV R52, RZ, RZ, -R52 ;  /* 0x000000ffff34a224 */ /* 0x000fe200078e0a34 */
[----:B------:R-:W-:Y:S01]  /*6c80*/  ISETP.GE.AND P2, PT, R56, RZ, PT ;  /* 0x000000ff3800720c */ /* 0x000fe20003f46270 */
[C---:B------:R-:W-:Y:S01]  /*6c90*/  IMAD R56, R2.reuse, R61, R59 ;  /* 0x0000003d02387224 */ /* 0x040fe200078e023b */
[----:B------:R-:W-:Y:S01]  /*6ca0*/  ISETP.GT.U32.AND P6, PT, R2, R54, PT ;  /* 0x000000360200720c */ /* 0x000fe20003fc4070 */
[----:B------:R-:W-:-:S03]  /*6cb0*/  @!P4 IMAD.IADD R53, R53, 0x1, -R2 ;  /* 0x000000013535c824 */ /* 0x000fc600078e0a02 */
[----:B------:R-:W-:Y:S02]  /*6cc0*/  ISETP.GT.U32.AND P4, PT, R2, R56, PT ;  /* 0x000000380200720c */ /* 0x000fe40003f84070 */
[----:B------:R-:W-:-:S03]  /*6cd0*/  LOP3.LUT R59, R5, 0x15c, RZ, 0xfc, !PT ;  /* 0x0000015c053b7812 */ /* 0x000fc600078efcff */
[----:B------:R-:W-:Y:S01]  /*6ce0*/  @!P5 IMAD.IADD R55, R55, 0x1, -R2 ;  /* 0x000000013737d824 */ /* 0x000fe200078e0a02 */
[----:B------:R-:W-:-:S03]  /*6cf0*/  IABS R62, R59 ;  /* 0x0000003b003e7213 */ /* 0x000fc60000000000 */
[--C-:B------:R-:W-:Y:S01]  /*6d00*/  @!P6 IMAD.IADD R54, R54, 0x1, -R2.reuse ;  /* 0x000000013636e824 */ /* 0x100fe200078e0a02 */
[----:B------:R-:W-:Y:S01]  /*6d10*/  ISETP.GT.U32.AND P5, PT, R2, R55, PT ;  /* 0x000000370200720c */ /* 0x000fe20003fa4070 */
[----:B------:R-:W-:Y:S01]  /*6d20*/  IMAD.HI.U32 R66, R0, R62, RZ ;  /* 0x0000003e00427227 */ /* 0x000fe200078e00ff */
[----:B------:R-:W-:Y:S02]  /*6d30*/  LOP3.LUT R65, R5, 0x164, RZ, 0xfc, !PT ;  /* 0x0000016405417812 */ /* 0x000fe400078efcff */
[----:B------:R-:W-:Y:S01]  /*6d40*/  ISETP.GT.U32.AND P6, PT, R2, R54, PT ;  /* 0x000000360200720c */ /* 0x000fe20003fc4070 */
[----:B------:R-:W-:Y:S02]  /*6d50*/  @!P4 IMAD.IADD R56, R56, 0x1, -R2 ;  /* 0x000000013838c824 */ /* 0x000fe400078e0a02 */
[----:B------:R-:W-:Y:S01]  /*6d60*/  @!P2 IMAD.MOV R53, RZ, RZ, -R53 ;  /* 0x000000ffff35a224 */ /* 0x000fe200078e0a35 */
[----:B------:R-:W-:Y:S01]  /*6d70*/  ISETP.GE.AND P2, PT, R57, RZ, PT ;  /* 0x000000ff3900720c */ /* 0x000fe20003f46270 */
[----:B------:R-:W-:Y:S01]  /*6d80*/  IMAD.MOV R57, RZ, RZ, -R66 ;  /* 0x000000ffff397224 */ /* 0x000fe200078e0a42 */
[----:B------:R-:W-:-:S02]  /*6d90*/  ISETP.GT.U32.AND P4, PT, R2, R56, PT ;  /* 0x000000380200720c */ /* 0x000fc40003f84070 */
[----:B------:R-:W-:Y:S01]  /*6da0*/  IABS R61, R65 ;  /* 0x00000041003d7213 */ /* 0x000fe20000000000 */
[----:B------:R-:W-:Y:S01]  /*6db0*/  IMAD R57, R2, R57, R62 ;  /* 0x0000003902397224 */ /* 0x000fe200078e023e */
[----:B------:R-:W-:Y:S01]  /*6dc0*/  LOP3.LUT R64, R5, 0x16c, RZ, 0xfc, !PT ;  /* 0x0000016c05407812 */ /* 0x000fe200078efcff */
[--C-:B------:R-:W-:Y:S02]  /*6dd0*/  @!P5 IMAD.IADD R55, R55, 0x1, -R2.reuse ;  /* 0x000000013737d824 */ /* 0x100fe400078e0a02 */
[----:B------:R-:W-:Y:S01]  /*6de0*/  IMAD.HI.U32 R66, R0, R61, RZ ;  /* 0x0000003d00427227 */ /* 0x000fe200078e00ff */
[----:B------:R-:W-:Y:S02]  /*6df0*/  IABS R67, R64 ;  /* 0x0000004000437213 */ /* 0x000fe40000000000 */
[----:B------:R-:W-:Y:S01]  /*6e00*/  ISETP.GT.U32.AND P5, PT, R2, R57, PT ;  /* 0x000000390200720c */ /* 0x000fe20003fa4070 */
[----:B------:R-:W-:Y:S01]  /*6e10*/  @!P6 IMAD.IADD R54, R54, 0x1, -R2 ;  /* 0x000000013636e824 */ /* 0x000fe200078e0a02 */
[----:B------:R-:W-:Y:S01]  /*6e20*/  ISETP.GE.AND P6, PT, R60, RZ, PT ;  /* 0x000000ff3c00720c */ /* 0x000fe20003fc6270 */
[----:B------:R-:W-:-:S02]  /*6e30*/  IMAD.MOV R62, RZ, RZ, -R66 ;  /* 0x000000ffff3e7224 */ /* 0x000fc400078e0a42 */
[----:B------:R-:W-:Y:S01]  /*6e40*/  IMAD.MOV.U32 R60, RZ, RZ, R67 ;  /* 0x000000ffff3c7224 */ /* 0x000fe200078e0043 */
[----:B------:R-:W-:Y:S01]  /*6e50*/  SEL R66, R31, R58, !P3 ;  /* 0x0000003a1f427207 */ /* 0x000fe20005800000 */
[----:B------:R-:W-:Y:S01]  /*6e60*/  @!P4 IMAD.IADD R56, R56, 0x1, -R2 ;  /* 0x000000013838c824 */ /* 0x000fe200078e0a02 */
[----:B------:R-:W-:Y:S01]  /*6e70*/  ISETP.GE.AND P4, PT, R63, RZ, PT ;  /* 0x000000ff3f00720c */ /* 0x000fe20003f86270 */
[----:B------:R-:W-:Y:S02]  /*6e80*/  IMAD R58, R2, R62, R61 ;  /* 0x0000003e023a7224 */ /* 0x000fe400078e023d */
[----:B------:R-:W-:-:S04]  /*6e90*/  IMAD.HI.U32 R61, R0, R60, RZ ;  /* 0x0000003c003d7227 */ /* 0x000fc800078e00ff */
[----:B------:R-:W-:Y:S02]  /*6ea0*/  IMAD.MOV R61, RZ, RZ, -R61 ;  /* 0x000000ffff3d7224 */ /* 0x000fe400078e0a3d */
[----:B------:R-:W-:Y:S01]  /*6eb0*/  @!P5 IMAD.IADD R57, R57, 0x1, -R2 ;  /* 0x000000013939d824 */ /* 0x000fe200078e0a02 */
[----:B------:R-:W-:Y:S01]  /*6ec0*/  ISETP.GE.AND P5, PT, R59, RZ, PT ;  /* 0x000000ff3b00720c */ /* 0x000fe20003fa6270 */
[----:B------:R-:W-:Y:S02]  /*6ed0*/  IMAD R59, R2, R61, R60 ;  /* 0x0000003d023b7224 */ /* 0x000fe400078e023c */
[----:B------:R-:W-:-:S03]  /*6ee0*/  @!P4 IMAD.MOV R56, RZ, RZ, -R56 ;  /* 0x000000ffff38c224 */ /* 0x000fc600078e0a38 */
[----:B------:R-:W-:Y:S02]  /*6ef0*/  ISETP.GT.U32.AND P4, PT, R2, R59, PT ;  /* 0x0000003b0200720c */ /* 0x000fe40003f84070 */
[----:B------:R-:W-:-:S11]  /*6f00*/  SHF.R.U32.HI R25, RZ, 0x6, R71 ;  /* 0x00000006ff197819 */ /* 0x000fd60000011647 */
[----:B------:R-:W-:-:S05]  /*6f10*/  @!P4 IMAD.IADD R59, R59, 0x1, -R2 ;  /* 0x000000013b3bc824 */ /* 0x000fca00078e0a02 */
[----:B------:R-:W-:Y:S02]  /*6f20*/  ISETP.GT.U32.AND P4, PT, R2, R59, PT ;  /* 0x0000003b0200720c */ /* 0x000fe40003f84070 */
[----:B------:R-:W-:Y:S02]  /*6f30*/  SGXT.U32 R25, R25, 0x1 ;  /* 0x000000011919781a */ /* 0x000fe40000000000 */
[----:B------:R-:W-:-:S09]  /*6f40*/  PRMT R14, RZ, 0x7610, R14 ;  /* 0x00007610ff0e7816 */ /* 0x000fd2000000000e */
[----:B------:R-:W-:Y:S01]  /*6f50*/  @!P4 IMAD.IADD R59, R59, 0x1, -R2 ;  /* 0x000000013b3bc824 */ /* 0x000fe200078e0a02 */
[----:B------:R-:W-:-:S13]  /*6f60*/  ISETP.LT.AND P4, PT, R25, R112, P0 ;  /* 0x000000701900720c */ /* 0x000fda0000781270 */
[----:B------:R-:W2:Y:S01]  /*6f70*/  @P4 LDG.E.U16 R14, desc[UR20][R32.64] ;  /* 0x00000014200e4981 */ /* 0x000ea2000c1e1500 */
[----:B------:R-:W-:Y:S01]  /*6f80*/  @!P2 IMAD.MOV R54, RZ, RZ, -R54 ;  /* 0x000000ffff36a224 */ /* 0x000fe200078e0a36 */
[----:B------:R-:W-:Y:S01]  /*6f90*/  ISETP.GT.U32.AND P2, PT, R2, R58, PT ;  /* 0x0000003a0200720c */ /* 0x000fe20003f44070 */
[----:B------:R-:W-:Y:S02]  /*6fa0*/  IMAD R66, R66, UR7, RZ ;  /* 0x0000000742427c24 */ /* 0x000fe4000f8e02ff */
[----:B------:R-:W-:-:S03]  /*6fb0*/  @!P6 IMAD.MOV R55, RZ, RZ, -R55 ;  /* 0x000000ffff37e224 */ /* 0x000fc600078e0a37 */
[----:B------:R-:W-:-:S04]  /*6fc0*/  LEA R136, P6, R66, R4, 0x1 ;  /* 0x0000000442887211 */ /* 0x000fc800078c08ff */
[----:B------:R-:W-:Y:S02]  /*6fd0*/  LEA.HI.X.SX32 R137, R66, R3, 0x1, P6 ;  /* 0x0000000342897211 */ /* 0x000fe400030f0eff */
[----:B------:R-:W-:Y:S01]  /*6fe0*/  ISETP.GT.U32.AND P6, PT, R2, R57, PT ;  /* 0x000000390200720c */ /* 0x000fe20003fc4070 */
[----:B------:R-:W-:Y:S01]  /*6ff0*/  @!P2 IMAD.IADD R58, R58, 0x1, -R2 ;  /* 0x000000013a3aa824 */ /* 0x000fe200078e0a02 */
[----:B------:R-:W-:-:S04]  /*7000*/  LOP3.LUT R66, R5, 0x17c, RZ, 0xfc, !PT ;  /* 0x0000017c05427812 */ /* 0x000fc800078efcff */
[----:B------:R-:W-:Y:S02]  /*7010*/  ISETP.GT.U32.AND P2, PT, R2, R58, PT ;  /* 0x0000003a0200720c */ /* 0x000fe40003f44070 */
[----:B------:R-:W-:-:S05]  /*7020*/  IABS R61, R66 ;  /* 0x00000042003d7213 */ /* 0x000fca0000000000 */
[----:B------:R-:W-:Y:S01]  /*7030*/  @!P6 IMAD.IADD R57, R57, 0x1, -R2 ;  /* 0x000000013939e824 */ /* 0x000fe200078e0a02 */
[----:B------:R-:W-:Y:S01]  /*7040*/  ISETP.GE.AND P6, PT, R65, RZ, PT ;  /* 0x000000ff4100720c */ /* 0x000fe20003fc6270 */
[----:B------:R-:W-:-:S04]  /*7050*/  IMAD.HI.U32 R69, R0, R61, RZ ;  /* 0x0000003d00457227 */ /* 0x000fc800078e00ff */
[----:B------:R-:W-:Y:S01]  /*7060*/  @!P2 IMAD.IADD R58, R58, 0x1, -R2 ;  /* 0x000000013a3aa824 */ /* 0x000fe200078e0a02 */
[----:B------:R-:W-:Y:S01]  /*7070*/  ISETP.GE.AND P2, PT, R64, RZ, PT ;  /* 0x000000ff4000720c */ /* 0x000fe20003f46270 */
[----:B------:R-:W-:-:S04]  /*7080*/  IMAD.MOV R64, RZ, RZ, -R69 ;  /* 0x000000ffff407224 */ /* 0x000fc800078e0a45 */
[----:B------:R-:W-:Y:S02]  /*7090*/  IMAD R61, R2, R64, R61 ;  /* 0x00000040023d7224 */ /* 0x000fe400078e023d */
[----:B------:R-:W-:-:S03]  /*70a0*/  @!P6 IMAD.MOV R58, RZ, RZ, -R58 ;  /* 0x000000ffff3ae224 */ /* 0x000fc600078e0a3a */
[----:B------:R-:W-:-:S13]  /*70b0*/  ISETP.GT.U32.AND P6, PT, R2, R61, PT ;  /* 0x0000003d0200720c */ /* 0x000fda0003fc4070 */
[----:B------:R-:W-:-:S05]  /*70c0*/  @!P6 IMAD.IADD R61, R61, 0x1, -R2 ;  /* 0x000000013d3de824 */ /* 0x000fca00078e0a02 */
[----:B------:R-:W-:Y:S01]  /*70d0*/  ISETP.GT.U32.AND P4, PT, R2, R61, PT ;  /* 0x0000003d0200720c */ /* 0x000fe20003f84070 */
[----:B------:R-:W-:Y:S04]  /*70e0*/  STL.64 [R1+0x48], R164 ;  /* 0x000048a401007387 */ /* 0x000fe80000100a00 */
[----:B------:R-:W-:Y:S04]  /*70f0*/  STL [R1+0x5b0], R164 ;  /* 0x0005b0a401007387 */ /* 0x000fe80000100800 */
[----:B------:R-:W-:Y:S04]  /*7100*/  STL [R1+0x5a0], R165 ;  /* 0x0005a0a501007387 */ /* 0x000fe80000100800 */
[----:B------:R-:W-:Y:S01]  /*7110*/  STL.64 [R1+0x38], R132 ;  /* 0x0000388401007387 */ /* 0x000fe20000100a00 */
[----:B------:R-:W-:Y:S01]  /*7120*/  @!P4 IMAD.IADD R61, R61, 0x1, -R2 ;  /* 0x000000013d3dc824 */ /* 0x000fe200078e0a02 */
[----:B------:R-:W-:-:S02]  /*7130*/  ISETP.GE.AND P4, PT, R66, RZ, PT ;  /* 0x000000ff4200720c */ /* 0x000fc40003f86270 */
[----:B------:R-:W-:Y:S04]  /*7140*/  STL.64 [R1+0x5a8], R132 ;  /* 0x0005a88401007387 */ /* 0x000fe80000100a00 */
[----:B------:R-:W-:Y:S04]  /*7150*/  STL.64 [R1+0x28], R128 ;  /* 0x0000288001007387 */ /* 0x000fe80000100a00 */
[----:B------:R-:W-:Y:S04]  /*7160*/  STL.64 [R1+0x5b8], R128 ;  /* 0x0005b88001007387 */ /* 0x000fe80000100a00 */
[----:B------:R-:W-:Y:S04]  /*7170*/  STL.64 [R1+0x18], R126 ;  /* 0x0000187e01007387 */ /* 0x000fe80000100a00 */
[----:B------:R-:W-:Y:S04]  /*7180*/  STL [R1+0x5d0], R126 ;  /* 0x0005d07e01007387 */ /* 0x000fe80000100800 */
[----:B------:R-:W-:Y:S04]  /*7190*/  STL [R1+0x5c0], R127 ;  /* 0x0005c07f01007387 */ /* 0x000fe80000100800 */
[----:B------:R-:W-:Y:S04]  /*71a0*/  STL.64 [R1+0x8], R122 ;  /* 0x0000087a01007387 */ /* 0x000fe80000100a00 */
[----:B------:R-:W-:Y:S04]  /*71b0*/  STL.64 [R1+0x5c8], R122 ;  /* 0x0005c87a01007387 */ /* 0x000fe80000100a00 */
[----:B------:R-:W-:Y:S01]  /*71c0*/  STL.64 [R1+0x5d8], R108 ;  /* 0x0005d86c01007387 */ /* 0x000fe20000100a00 */
[----:B------:R-:W-:Y:S01]  /*71d0*/  @!P4 IMAD.MOV R61, RZ, RZ, -R61 ;  /* 0x000000ffff3dc224 */ /* 0x000fe200078e0a3d */
[----:B------:R-:W-:-:S02]  /*71e0*/  PRMT R11, RZ, 0x7610, R11 ;  /* 0x00007610ff0b7816 */ /* 0x000fc4000000000b */
[----:B--2---:R0:W-:Y:S02]  /*71f0*/  STL [R1+0xf4], R14 ;  /* 0x0000f40e01007387 */ /* 0x0041e40000100800 */
[----:B0-----:R-:W-:-:S04]  /*7200*/  LOP3.LUT R14, R25, 0x2, RZ, 0xfc, !PT ;  /* 0x00000002190e7812 */ /* 0x001fc800078efcff */
[----:B------:R-:W-:-:S13]  /*7210*/  ISETP.LT.AND P4, PT, R14, R112, P0 ;  /* 0x000000700e00720c */ /* 0x000fda0000781270 */
[----:B------:R-:W2:Y:S01]  /*7220*/  @P4 LDG.E.U16 R11, desc[UR20][R16.64] ;  /* 0x00000014100b4981 */ /* 0x000ea2000c1e1500 */
[----:B------:R-:W-:-:S04]  /*7230*/  LOP3.LUT R67, R5, 0x174, RZ, 0xfc, !PT ;  /* 0x0000017405437812 */ /* 0x000fc800078efcff */
[----:B------:R-:W-:-:S05]  /*7240*/  IABS R60, R67 ;  /* 0x00000043003c7213 */ /* 0x000fca0000000000 */
[----:B------:R-:W-:-:S04]  /*7250*/  IMAD.HI.U32 R63, R0, R60, RZ ;  /* 0x0000003c003f7227 */ /* 0x000fc800078e00ff */
[----:B------:R-:W-:-:S04]  /*7260*/  IMAD.MOV R68, RZ, RZ, -R63 ;  /* 0x000000ffff447224 */ /* 0x000fc800078e0a3f */
[----:B------:R-:W-:Y:S02]  /*7270*/  IMAD R60, R2, R68, R60 ;  /* 0x00000044023c7224 */ /* 0x000fe400078e023c */
[----:B------:R-:W-:-:S03]  /*7280*/  @!P5 IMAD.MOV R57, RZ, RZ, -R57 ;  /* 0x000000ffff39d224 */ /* 0x000fc600078e0a39 */
[----:B------:R-:W-:Y:S02]  /*7290*/  ISETP.GT.U32.AND P5, PT, R2, R60, PT ;  /* 0x0000003c0200720c */ /* 0x000fe40003fa4070 */
[C---:B------:R-:W-:Y:S02]  /*72a0*/  LOP3.LUT R72, R5.reuse, 0x18c, RZ, 0xfc, !PT ;  /* 0x0000018c05487812 */ /* 0x040fe400078efcff */
[----:B------:R-:W-:Y:S02]  /*72b0*/  LOP3.LUT R73, R5, 0x184, RZ, 0xfc, !PT ;  /* 0x0000018405497812 */ /* 0x000fe400078efcff */
[----:B------:R-:W-:Y:S02]  /*72c0*/  IABS R65, R72 ;  /* 0x0000004800417213 */ /* 0x000fe40000000000 */
[----:B------:R-:W-:-:S05]  /*72d0*/  IABS R62, R73 ;  /* 0x00000049003e7213 */ /* 0x000fca0000000000 */
[----:B------:R-:W-:Y:S01]  /*72e0*/  @!P5 IMAD.IADD R60, R60, 0x1, -R2 ;  /* 0x000000013c3cd824 */ /* 0x000fe200078e0a02 */
[----:B------:R-:W-:Y:S01]  /*72f0*/  SEL R6, R31, R6, !P3 ;  /* 0x000000061f067207 */ /* 0x000fe20005800000 */
[----:B------:R-:W-:Y:S02]  /*7300*/  IMAD.MOV.U32 R63, RZ, RZ, R65 ;  /* 0x000000ffff3f7224 */ /* 0x000fe400078e0041 */
[----:B------:R-:W-:Y:S01]  /*7310*/  IMAD.HI.U32 R65, R0, R62, RZ ;  /* 0x0000003e00417227 */ /* 0x000fe200078e00ff */
[----:B------:R-:W-:Y:S02]  /*7320*/  ISETP.GT.U32.AND P6, PT, R2, R60, PT ;  /* 0x0000003c0200720c */ /* 0x000fe40003fc4070 */
[----:B------:R-:W-:Y:S01]  /*7330*/  LOP3.LUT R71, R5, 0x194, RZ, 0xfc, !PT ;  /* 0x0000019405477812 */ /* 0x000fe200078efcff */
[----:B------:R-:W-:Y:S02]  /*7340*/  IMAD.MOV R64, RZ, RZ, -R65 ;  /* 0x000000ffff407224 */ /* 0x000fe400078e0a41 */
[----:B------:R-:W-:-:S02]  /*7350*/  IMAD R6, R6, UR7, RZ ;  /* 0x0000000706067c24 */ /* 0x000fc4000f8e02ff */
[----:B------:R-:W-:-:S03]  /*7360*/  IMAD.HI.U32 R68, R0, R63, RZ ;  /* 0x0000003f00447227 */ /* 0x000fc600078e00ff */
[----:B------:R-:W-:Y:S01]  /*7370*/  LEA R134, P5, R6, R4, 0x1 ;  /* 0x0000000406867211 */ /* 0x000fe200078a08ff */
[----:B------:R-:W-:Y:S01]  /*7380*/  IMAD R62, R2, R64, R62 ;  /* 0x00000040023e7224 */ /* 0x000fe200078e023e */
[----:B------:R-:W-:Y:S01]  /*7390*/  IABS R64, R71 ;  /* 0x0000004700407213 */ /* 0x000fe20000000000 */
[----:B------:R-:W-:Y:S01]  /*73a0*/  IMAD.MOV R65, RZ, RZ, -R68 ;  /* 0x000000ffff417224 */ /* 0x000fe200078e0a44 */
[----:B------:R-:W-:Y:S01]  /*73b0*/  LEA.HI.X.SX32 R135, R6, R3, 0x1, P5 ;  /* 0x0000000306877211 */ /* 0x000fe200028f0eff */
[----:B------:R-:W-:Y:S01]  /*73c0*/  @!P6 IMAD.IADD R60, R60, 0x1, -R2 ;  /* 0x000000013c3ce824 */ /* 0x000fe200078e0a02 */
[----:B------:R-:W-:Y:S01]  /*73d0*/  ISETP.GE.AND P6, PT, R67, RZ, PT ;  /* 0x000000ff4300720c */ /* 0x000fe20003fc6270 */
[----:B------:R-:W-:Y:S02]  /*73e0*/  IMAD R63, R2, R65, R63 ;  /* 0x00000041023f7224 */ /* 0x000fe400078e023f */
[----:B------:R-:W-:-:S04]  /*73f0*/  IMAD.HI.U32 R6, R0, R64, RZ ;  /* 0x0000004000067227 */ /* 0x000fc800078e00ff */
[----:B------:R-:W-:Y:S01]  /*7400*/  @!P2 IMAD.MOV R59, RZ, RZ, -R59 ;  /* 0x000000ffff3ba224 */ /* 0x000fe200078e0a3b */
[----:B------:R-:W-:Y:S01]  /*7410*/  ISETP.GT.U32.AND P2, PT, R2, R63, PT ;  /* 0x0000003f0200720c */ /* 0x000fe20003f44070 */
[----:B------:R-:W-:-:S04]  /*7420*/  IMAD.MOV R69, RZ, RZ, -R6 ;  /* 0x000000ffff457224 */ /* 0x000fc800078e0a06 */
[----:B------:R-:W-:Y:S02]  /*7430*/  IMAD R64, R2, R69, R64 ;  /* 0x0000004502407224 */ /* 0x000fe400078e0240 */
[----:B------:R-:W-:-:S03]  /*7440*/  @!P6 IMAD.MOV R60, RZ, RZ, -R60 ;  /* 0x000000ffff3ce224 */ /* 0x000fc600078e0a3c */
[----:B------:R-:W-:-:S03]  /*7450*/  ISETP.GT.U32.AND P6, PT, R2, R64, PT ;  /* 0x000000400200720c */ /* 0x000fc60003fc4070 */
[----:B------:R-:W-:-:S05]  /*7460*/  @!P2 IMAD.IADD R63, R63, 0x1, -R2 ;  /* 0x000000013f3fa824 */ /* 0x000fca00078e0a02 */
[----:B------:R-:W-:-:S05]  /*7470*/  ISETP.GT.U32.AND P2, PT, R2, R63, PT ;  /* 0x0000003f0200720c */ /* 0x000fca0003f44070 */
[----:B------:R-:W-:Y:S01]  /*7480*/  @!P6 IMAD.IADD R64, R64, 0x1, -R2 ;  /* 0x000000014040e824 */ /* 0x000fe200078e0a02 */
[----:B------:R-:W-:-:S07]  /*7490*/  ISETP.GE.AND P6, PT, R72, RZ, PT ;  /* 0x000000ff4800720c */ /* 0x000fce0003fc6270 */
[----:B------:R-:W-:-:S06]  /*74a0*/  @!P2 IMAD.IADD R63, R63, 0x1, -R2 ;  /* 0x000000013f3fa824 */ /* 0x000fcc00078e0a02 */
[----:B------:R-:W-:Y:S01]  /*74b0*/  @!P6 IMAD.MOV R63, RZ, RZ, -R63 ;  /* 0x000000ffff3fe224 */ /* 0x000fe200078e0a3f */
[----:B------:R-:W-:Y:S01]  /*74c0*/  PRMT R10, RZ, 0x7610, R10 ;  /* 0x00007610ff0a7816 */ /* 0x000fe2000000000a */
[----:B--2---:R0:W-:Y:S02]  /*74d0*/  STL [R1+0xf0], R11 ;  /* 0x0000f00b01007387 */ /* 0x0041e40000100800 */
[----:B0-----:R-:W-:-:S04]  /*74e0*/  LOP3.LUT R11, R25, 0x4, RZ, 0xfc, !PT ;  /* 0x00000004190b7812 */ /* 0x001fc800078efcff */
[----:B------:R-:W-:-:S13]  /*74f0*/  ISETP.LT.AND P6, PT, R11, R112, P0 ;  /* 0x000000700b00720c */ /* 0x000fda00007c1270 */
[----:B------:R-:W2:Y:S01]  /*7500*/  @P6 LDG.E.U16 R10, desc[UR20][R22.64] ;  /* 0x00000014160a6981 */ /* 0x000ea2000c1e1500 */
[----:B------:R-:W-:Y:S02]  /*7510*/  ISETP.GT.U32.AND P5, PT, R2, R62, PT ;  /* 0x0000003e0200720c */ /* 0x000fe40003fa4070 */
[----:B------:R-:W-:-:S04]  /*7520*/  LOP3.LUT R68, R5, 0x19c, RZ, 0xfc, !PT ;  /* 0x0000019c05447812 */ /* 0x000fc800078efcff */
[----:B------:R-:W-:-:S07]  /*7530*/  IABS R65, R68 ;  /* 0x0000004400417213 */ /* 0x000fce0000000000 */
[----:B------:R-:W-:Y:S02]  /*7540*/  @!P5 IMAD.IADD R62, R62, 0x1, -R2 ;  /* 0x000000013e3ed824 */ /* 0x000fe400078e0a02 */
[----:B------:R-:W-:-:S03]  /*7550*/  IMAD.HI.U32 R70, R0, R65, RZ ;  /* 0x0000004100467227 */ /* 0x000fc600078e00ff */
[----:B------:R-:W-:Y:S01]  /*7560*/  ISETP.GT.U32.AND P5, PT, R2, R62, PT ;  /* 0x0000003e0200720c */ /* 0x000fe20003fa4070 */
[----:B------:R-:W-:Y:S01]  /*7570*/  IMAD.MOV R6, RZ, RZ, -R70 ;  /* 0x000000ffff067224 */ /* 0x000fe200078e0a46 */
[----:B------:R-:W-:-:S03]  /*7580*/  LOP3.LUT R70, R5, 0x1a4, RZ, 0xfc, !PT ;  /* 0x000001a405467812 */ /* 0x000fc600078efcff */
[----:B------:R-:W-:Y:S01]  /*7590*/  IMAD R65, R2, R6, R65 ;  /* 0x0000000602417224 */ /* 0x000fe200078e0241 */
[----:B------:R-:W-:Y:S02]  /*75a0*/  IABS R66, R70 ;  /* 0x0000004600427213 */ /* 0x000fe40000000000 */
[----:B------:R-:W-:-:S05]  /*75b0*/  ISETP.GE.AND P2, PT, R73, RZ, PT ;  /* 0x000000ff4900720c */ /* 0x000fca0003f46270 */
[----:B------:R-:W-:Y:S01]  /*75c0*/  @!P5 IMAD.IADD R62, R62, 0x1, -R2 ;  /* 0x000000013e3ed824 */ /* 0x000fe200078e0a02 */
[----:B------:R-:W-:Y:S01]  /*75d0*/  ISETP.GT.U32.AND P5, PT, R2, R65, PT ;  /* 0x000000410200720c */ /* 0x000fe20003fa4070 */
[----:B------:R-:W-:-:S04]  /*75e0*/  IMAD.HI.U32 R6, R0, R66, RZ ;  /* 0x0000004200067227 */ /* 0x000fc800078e00ff */
[----:B------:R-:W-:Y:S01]  /*75f0*/  IMAD.MOV R6, RZ, RZ, -R6 ;  /* 0x000000ffff067224 */ /* 0x000fe200078e0a06 */
[----:B------:R-:W-:-:S03]  /*7600*/  LOP3.LUT R69, R5, 0x1ac, RZ, 0xfc, !PT ;  /* 0x000001ac05457812 */ /* 0x000fc600078efcff */
[C---:B------:R-:W-:Y:S02]  /*7610*/  IMAD R66, R2.reuse, R6, R66 ;  /* 0x0000000602427224 */ /* 0x040fe400078e0242 */
[----:B------:R-:W-:Y:S02]  /*7620*/  @!P2 IMAD.MOV R62, RZ, RZ, -R62 ;  /* 0x000000ffff3ea224 */ /* 0x000fe400078e0a3e */
[----:B------:R-:W-:Y:S01]  /*7630*/  @!P5 IMAD.IADD R65, R65, 0x1, -R2 ;  /* 0x000000014141d824 */ /* 0x000fe200078e0a02 */
[C---:B------:R-:W-:Y:S02]  /*7640*/  ISETP.GT.U32.AND P2, PT, R2.reuse, R66, PT ;  /* 0x000000420200720c */ /* 0x040fe40003f44070 */
[----:B------:R-:W-:Y:S02]  /*7650*/  IABS R67, R69 ;  /* 0x0000004500437213 */ /* 0x000fe40000000000 */
[----:B------:R-:W-:-:S03]  /*7660*/  ISETP.GT.U32.AND P4, PT, R2, R65, PT ;  /* 0x000000410200720c */ /* 0x000fc60003f84070 */
[----:B------:R-:W-:Y:S01]  /*7670*/  IMAD.HI.U32 R73, R0, R67, RZ ;  /* 0x0000004300497227 */ /* 0x000fe200078e00ff */
[----:B------:R-:W-:-:S03]  /*7680*/  ISETP.GT.U32.AND P5, PT, R2, R64, PT ;  /* 0x000000400200720c */ /* 0x000fc60003fa4070 */
[----:B------:R-:W-:Y:S02]  /*7690*/  IMAD.MOV R6, RZ, RZ, -R73 ;  /* 0x000000ffff067224 */ /* 0x000fe400078e0a49 */
[--C-:B------:R-:W-:Y:S02]  /*76a0*/  @!P2 IMAD.IADD R66, R66, 0x1, -R2.reuse ;  /* 0x000000014242a824 */ /* 0x100fe400078e0a02 */
[C---:B------:R-:W-:Y:S01]  /*76b0*/  IMAD R67, R2.reuse, R6, R67 ;  /* 0x0000000602437224 */ /* 0x040fe200078e0243 */
[----:B------:R-:W-:Y:S01]  /*76c0*/  LOP3.LUT R6, R5, 0x1b4, RZ, 0xfc, !PT ;  /* 0x000001b405067812 */ /* 0x000fe200078efcff */
[----:B------:R-:W-:Y:S01]  /*76d0*/  @!P4 IMAD.IADD R65, R65, 0x1, -R2 ;  /* 0x000000014141c824 */ /* 0x000fe200078e0a02 */
[----:B------:R-:W-:Y:S02]  /*76e0*/  ISETP.GE.AND P4, PT, R71, RZ, PT ;  /* 0x000000ff4700720c */ /* 0x000fe40003f86270 */
[----:B------:R-:W-:Y:S02]  /*76f0*/  ISETP.GT.U32.AND P2, PT, R2, R66, PT ;  /* 0x000000420200720c */ /* 0x000fe40003f44070 */
[----:B------:R-:W-:-:S02]  /*7700*/  IABS R71, R6 ;  /* 0x0000000600477213 */ /* 0x000fc40000000000 */
[----:B------:R-:W-:Y:S01]  /*7710*/  ISETP.GE.AND P6, PT, R68, RZ, PT ;  /* 0x000000ff4400720c */ /* 0x000fe20003fc6270 */
[----:B------:R-:W-:Y:S02]  /*7720*/  @!P5 IMAD.IADD R64, R64, 0x1, -R2 ;  /* 0x000000014040d824 */ /* 0x000fe400078e0a02 */
[----:B------:R-:W-:-:S04]  /*7730*/  IMAD.MOV.U32 R68, RZ, RZ, R71 ;  /* 0x000000ffff447224 */ /* 0x000fc800078e0047 */
[----:B------:R-:W-:-:S04]  /*7740*/  IMAD.HI.U32 R71, R0, R68, RZ ;  /* 0x0000004400477227 */ /* 0x000fc800078e00ff */
[----:B------:R-:W-:Y:S01]  /*7750*/  @!P4 IMAD.MOV R64, RZ, RZ, -R64 ;  /* 0x000000ffff40c224 */ /* 0x000fe200078e0a40 */
[----:B------:R-:W-:Y:S01]  /*7760*/  ISETP.GE.AND P4, PT, R70, RZ, PT ;  /* 0x000000ff4600720c */ /* 0x000fe20003f86270 */
[----:B------:R-:W-:Y:S01]  /*7770*/  @!P2 IMAD.IADD R66, R66, 0x1, -R2 ;  /* 0x000000014242a824 */ /* 0x000fe200078e0a02 */
[----:B------:R-:W-:Y:S01]  /*7780*/  ISETP.GE.AND P2, PT, R6, RZ, PT ;  /* 0x000000ff0600720c */ /* 0x000fe20003f46270 */
[----:B------:R-:W-:Y:S01]  /*7790*/  IMAD.MOV R70, RZ, RZ, -R71 ;  /* 0x000000ffff467224 */ /* 0x000fe200078e0a47 */
[----:B------:R-:W-:-:S03]  /*77a0*/  LOP3.LUT R6, R5, 0x1c4, RZ, 0xfc, !PT ;  /* 0x000001c405067812 */ /* 0x000fc600078efcff */
[----:B------:R-:W-:Y:S01]  /*77b0*/  IMAD R68, R2, R70, R68 ;  /* 0x0000004602447224 */ /* 0x000fe200078e0244 */
[----:B------:R-:W-:-:S05]  /*77c0*/  IABS R70, R6 ;  /* 0x0000000600467213 */ /* 0x000fca0000000000 */
[----:B------:R-:W-:-:S04]  /*77d0*/  IMAD.HI.U32 R84, R0, R70, RZ ;  /* 0x0000004600547227 */ /* 0x000fc800078e00ff */
[----:B------:R-:W-:-:S04]  /*77e0*/  IMAD.MOV R84, RZ, RZ, -R84 ;  /* 0x000000ffff547224 */ /* 0x000fc800078e0a54 */
[C---:B------:R-:W-:Y:S01]  /*77f0*/  IMAD R70, R2.reuse, R84, R70 ;  /* 0x0000005402467224 */ /* 0x040fe200078e0246 */
[----:B------:R-:W-:Y:S02]  /*7800*/  LOP3.LUT R84, R25, 0x6, RZ, 0xfc, !PT ;  /* 0x0000000619547812 */ /* 0x000fe400078efcff */
[----:B------:R-:W-:Y:S01]  /*7810*/  ISETP.GT.U32.AND P5, PT, R2, R67, PT ;  /* 0x000000430200720c */ /* 0x000fe20003fa4070 */
[----:B--2---:R0:W-:Y:S04]  /*7820*/  STL [R1+0xe4], R10 ;  /* 0x0000e40a01007387 */ /* 0x0041e80000100800 */
[----:B------:R-:W2:Y:S04]  /*7830*/  LDL.64 R122, [R1+0x178] ;  /* 0x00017800017a7983 */ /* 0x000ea80000100a00 */
[----:B------:R-:W3:Y:S04]  /*7840*/  LDL.64 R128, [R1+0x168] ;  /* 0x0001680001807983 */ /* 0x000ee80000100a00 */
[----:B------:R-:W4:Y:S04]  /*7850*/  LDL.64 R132, [R1+0x158] ;  /* 0x0001580001847983 */ /* 0x000f280000100a00 */
[----:B------:R-:W4:Y:S04]  /*7860*/  LDL.64 R32, [R1+0x148] ;  /* 0x0001480001207983 */ /* 0x000f280000100a00 */
[----:B0-----:R-:W4:Y:S04]  /*7870*/  LDL.64 R10, [R1+0x138] ;  /* 0x00013800010a7983 */ /* 0x001f280000100a00 */
[----:B------:R-:W4:Y:S04]  /*7880*/  LDL.64 R14, [R1+0x128] ;  /* 0x00012800010e7983 */ /* 0x000f280000100a00 */
[----:B------:R-:W4:Y:S04]  /*7890*/  LDL.64 R16, [R1+0x118] ;  /* 0x0001180001107983 */ /* 0x000f280000100a00 */
[----:B------:R-:W4:Y:S04]  /*78a0*/  LDL.64 R22, [R1+0x108] ;  /* 0x0001080001167983 */ /* 0x000f280000100a00 */
[----:B------:R-:W4:Y:S01]  /*78b0*/  LDL.64 R24, [R1+0xf8] ;  /* 0x0000f80001187983 */ /* 0x000f220000100a00 */
[----:B------:R-:W-:-:S02]  /*78c0*/  @!P5 IMAD.IADD R67, R67, 0x1, -R2 ;  /* 0x000000014343d824 */ /* 0x000fc400078e0a02 */
[----:B------:R-:W-:-:S03]  /*78d0*/  @!P6 IMAD.MOV R65, RZ, RZ, -R65 ;  /* 0x000000ffff41e224 */ /* 0x000fc600078e0a41 */
[----:B------:R-:W-:Y:S02]  /*78e0*/  ISETP.GT.U32.AND P5, PT, R2, R67, PT ;  /* 0x000000430200720c */ /* 0x000fe40003fa4070 */
[----:B------:R-:W-:-:S11]  /*78f0*/  ISETP.GE.AND P6, PT, R69, RZ, PT ;  /* 0x000000ff4500720c */ /* 0x000fd60003fc6270 */
[----:B------:R-:W-:-:S04]  /*7900*/  @!P5 IMAD.IADD R67, R67, 0x1, -R2 ;  /* 0x000000014343d824 */ /* 0x000fc800078e0a02 */
[----:B------:R-:W-:Y:S01]  /*7910*/  @!P6 IMAD.MOV R67, RZ, RZ, -R67 ;  /* 0x000000ffff43e224 */ /* 0x000fe200078e0a43 */
[----:B------:R-:W-:Y:S02]  /*7920*/  ISETP.GT.U32.AND P6, PT, R2, R68, PT ;  /* 0x000000440200720c */ /* 0x000fe40003fc4070 */
[----:B------:R-:W-:-:S04]  /*7930*/  LOP3.LUT R69, R5, 0x1bc, RZ, 0xfc, !PT ;  /* 0x000001bc05457812 */ /* 0x000fc800078efcff */
[----:B------:R-:W-:Y:S02]  /*7940*/  ISETP.GE.AND P5, PT, R69, RZ, PT ;  /* 0x000000ff4500720c */ /* 0x000fe40003fa6270 */
[----:B------:R-:W-:Y:S01]  /*7950*/  IABS R69, R69 ;  /* 0x0000004500457213 */ /* 0x000fe20000000000 */
[----:B------:R-:W-:-:S04]  /*7960*/  @!P4 IMAD.MOV R66, RZ, RZ, -R66 ;  /* 0x000000ffff42c224 */ /* 0x000fc800078e0a42 */
[----:B------:R-:W-:Y:S01]  /*7970*/  @!P6 IMAD.IADD R68, R68, 0x1, -R2 ;  /* 0x000000014444e824 */ /* 0x000fe200078e0a02 */
[----:B------:R-:W-:Y:S01]  /*7980*/  ISETP.GE.AND P4, PT, R6, RZ, PT ;  /* 0x000000ff0600720c */ /* 0x000fe20003f86270 */
[----:B------:R-:W-:-:S03]  /*7990*/  IMAD.HI.U32 R6, R0, R69, RZ ;  /* 0x0000004500067227 */ /* 0x000fc600078e00ff */
[----:B------:R-:W-:Y:S01]  /*79a0*/  ISETP.GT.U32.AND P6, PT, R2, R68, PT ;  /* 0x000000440200720c */ /* 0x000fe20003fc4070 */
[----:B------:R-:W-:-:S04]  /*79b0*/  IMAD.MOV R6, RZ, RZ, -R6 ;  /* 0x000000ffff067224 */ /* 0x000fc800078e0a06 */
[----:B------:R-:W-:-:S08]  /*79c0*/  IMAD R69, R2, R6, R69 ;  /* 0x0000000602457224 */ /* 0x000fd000078e0245 */
[----:B------:R-:W-:Y:S01]  /*79d0*/  @!P6 IMAD.IADD R68, R68, 0x1, -R2 ;  /* 0x000000014444e824 */ /* 0x000fe200078e0a02 */
[----:B------:R-:W-:-:S13]  /*79e0*/  ISETP.GT.U32.AND P6, PT, R2, R69, PT ;  /* 0x000000450200720c */ /* 0x000fda0003fc4070 */
[----:B------:R-:W-:-:S05]  /*79f0*/  @!P6 IMAD.IADD R69, R69, 0x1, -R2 ;  /* 0x000000014545e824 */ /* 0x000fca00078e0a02 */
[----:B------:R-:W-:-:S13]  /*7a00*/  ISETP.GT.U32.AND P6, PT, R2, R69, PT ;  /* 0x000000450200720c */ /* 0x000fda0003fc4070 */
[----:B------:R-:W-:-:S04]  /*7a10*/  @!P6 IMAD.IADD R69, R69, 0x1, -R2 ;  /* 0x000000014545e824 */ /* 0x000fc800078e0a02 */
[----:B------:R-:W-:Y:S01]  /*7a20*/  @!P5 IMAD.MOV R69, RZ, RZ, -R69 ;  /* 0x000000ffff45d224 */ /* 0x000fe200078e0a45 */
[-C--:B------:R-:W-:Y:S02]  /*7a30*/  ISETP.LT.AND P5, PT, R84, R112.reuse, P0 ;  /* 0x000000705400720c */ /* 0x080fe400007a1270 */
[----:B------:R-:W-:Y:S01]  /*7a40*/  ISETP.LT.AND P0, PT, R111, R112, P0 ;  /* 0x000000706f00720c */ /* 0x000fe20000701270 */
[----:B------:R-:W-:Y:S01]  /*7a50*/  IMAD.MOV.U32 R108, RZ, RZ, R26 ;  /* 0x000000ffff6c7224 */ /* 0x000fe200078e001a */
[----:B------:R-:W-:Y:S01]  /*7a60*/  PRMT R126, RZ, 0x7610, R126 ;  /* 0x00007610ff7e7816 */ /* 0x000fe2000000007e */
[----:B------:R-:W-:Y:S01]  /*7a70*/  IMAD.MOV.U32 R109, RZ, RZ, R27 ;  /* 0x000000ffff6d7224 */ /* 0x000fe200078e001b */
[----:B------:R-:W-:Y:S01]  /*7a80*/  PRMT R127, RZ, 0x7610, R127 ;  /* 0x00007610ff7f7816 */ /* 0x000fe2000000007f */
[----:B------:R-:W4:Y:S01]  /*7a90*/  LDL.64 R26, [R1+0xe8] ;  /* 0x0000e800011a7983 */ /* 0x000f220000100a00 */
[----:B------:R-:W-:Y:S02]  /*7aa0*/  PRMT R164, RZ, 0x7610, R164 ;  /* 0x00007610ffa47816 */ /* 0x000fe400000000a4 */
[----:B------:R-:W-:-:S03]  /*7ab0*/  PRMT R165, RZ, 0x7610, R165 ;  /* 0x00007610ffa57816 */ /* 0x000fc600000000a5 */
[----:B------:R-:W4:Y:S01]  /*7ac0*/  @P5 LDG.E.U16 R126, desc[UR20][R108.64] ;  /* 0x000000146c7e5981 */ /* 0x000f22000c1e1500 */
[----:B------:R-:W-:Y:S02]  /*7ad0*/  PRMT R12, RZ, 0x7610, R12 ;  /* 0x00007610ff0c7816 */ /* 0x000fe4000000000c */
[----:B------:R-:W-:Y:S02]  /*7ae0*/  PRMT R13, RZ, 0x7610, R13 ;  /* 0x00007610ff0d7816 */ /* 0x000fe4000000000d */
[----:B------:R-:W-:Y:S02]  /*7af0*/  PRMT R18, RZ, 0x7610, R18 ;  /* 0x00007610ff127816 */ /* 0x000fe40000000012 */
[----:B------:R-:W-:Y:S02]  /*7b00*/  PRMT R19, RZ, 0x7610, R19 ;  /* 0x00007610ff137816 */ /* 0x000fe40000000013 */
[----:B------:R-:W-:Y:S01]  /*7b10*/  PRMT R30, RZ, 0x7610, R30 ;  /* 0x00007610ff1e7816 */ /* 0x000fe2000000001e */
[----:B------:R-:W4:Y:S01]  /*7b20*/  LDL.LU.64 R108, [R1+0x5d8] ;  /* 0x0005d800016c7983 */ /* 0x000f220000300a00 */
[----:B------:R-:W-:-:S03]  /*7b30*/  PRMT R29, RZ, 0x7610, R29 ;  /* 0x00007610ff1d7816 */ /* 0x000fc6000000001d */
[----:B--2---:R-:W2:Y:S04]  /*7b40*/  @P0 LDG.E.U16 R127, desc[UR20][R122.64] ;  /* 0x000000147a7f0981 */ /* 0x004ea8000c1e1500 */
[----:B---3--:R-:W3:Y:S04]  /*7b50*/  @P0 LDG.E.U16 R164, desc[UR20][R128.64] ;  /* 0x0000001480a40981 */ /* 0x008ee8000c1e1500 */
[----:B----4-:R-:W4:Y:S04]  /*7b60*/  @P0 LDG.E.U16 R165, desc[UR20][R132.64] ;  /* 0x0000001484a50981 */ /* 0x010f28000c1e1500 */
[----:B------:R-:W3:Y:S04]  /*7b70*/  @P0 LDG.E.U16 R12, desc[UR20][R32.64] ;  /* 0x00000014200c0981 */ /* 0x000ee8000c1e1500 */
[----:B------:R-:W3:Y:S04]  /*7b80*/  @P0 LDG.E.U16 R13, desc[UR20][R10.64] ;  /* 0x000000140a0d0981 */ /* 0x000ee8000c1e1500 */
[----:B------:R-:W4:Y:S04]  /*7b90*/  @P0 LDG.E.U16 R18, desc[UR20][R14.64] ;  /* 0x000000140e120981 */ /* 0x000f28000c1e1500 */
[----:B------:R-:W4:Y:S04]  /*7ba0*/  @P0 LDG.E.U16 R19, desc[UR20][R16.64] ;  /* 0x0000001410130981 */ /* 0x000f28000c1e1500 */
[----:B------:R-:W4:Y:S04]  /*7bb0*/  @P0 LDG.E.U16 R30, desc[UR20][R22.64] ;  /* 0x00000014161e0981 */ /* 0x000f28000c1e1500 */
[----:B------:R-:W4:Y:S01]  /*7bc0*/  @P0 LDG.E.U16 R29, desc[UR20][R24.64] ;  /* 0x00000014181d0981 */ /* 0x000f22000c1e1500 */
[----:B------:R-:W-:-:S06]  /*7bd0*/  PRMT R28, RZ, 0x7610, R28 ;  /* 0x00007610ff1c7816 */ /* 0x000fcc000000001c */
[----:B------:R-:W4:Y:S04]  /*7be0*/  @P0 LDG.E.U16 R28, desc[UR20][R26.64] ;  /* 0x000000141a1c0981 */ /* 0x000f28000c1e1500 */
[----:B------:R0:W-:Y:S04]  /*7bf0*/  STL [R1+0xe0], R126 ;  /* 0x0000e07e01007387 */ /* 0x0001e80000100800 */
[----:B0-----:R-:W4:Y:S04]  /*7c00*/  LDL.LU R126, [R1+0x5d0] ;  /* 0x0005d000017e7983 */ /* 0x001f280000300800 */
[----:B------:R-:W4:Y:S04]  /*7c10*/  LDL.LU.64 R122, [R1+0x5c8] ;  /* 0x0005c800017a7983 */ /* 0x000f280000300a00 */
[----:B--2---:R0:W-:Y:S04]  /*7c20*/  STL [R1+0xd4], R127 ;  /* 0x0000d47f01007387 */ /* 0x0041e80000100800 */
[----:B0-----:R-:W2:Y:S04]  /*7c30*/  LDL.LU R127, [R1+0x5c0] ;  /* 0x0005c000017f7983 */ /* 0x001ea80000300800 */
[----:B------:R-:W2:Y:S04]  /*7c40*/  LDL.LU.64 R128, [R1+0x5b8] ;  /* 0x0005b80001807983 */ /* 0x000ea80000300a00 */
[----:B---3--:R0:W-:Y:S04]  /*7c50*/  STL [R1+0xd0], R164 ;  /* 0x0000d0a401007387 */ /* 0x0081e80000100800 */
[----:B0-----:R-:W3:Y:S04]  /*7c60*/  LDL.LU R164, [R1+0x5b0] ;  /* 0x0005b00001a47983 */ /* 0x001ee80000300800 */
[----:B------:R-:W2:Y:S04]  /*7c70*/  LDL.LU.64 R132, [R1+0x5a8] ;  /* 0x0005a80001847983 */ /* 0x000ea80000300a00 */
[----:B----4-:R0:W-:Y:S04]  /*7c80*/  STL [R1+0xc4], R165 ;  /* 0x0000c4a501007387 */ /* 0x0101e80000100800 */
[----:B0-----:R-:W3:Y:S04]  /*7c90*/  LDL.LU R165, [R1+0x5a0] ;  /* 0x0005a00001a57983 */ /* 0x001ee80000300800 */
[----:B------:R-:W4:Y:S04]  /*7ca0*/  LDL.LU.64 R32, [R1+0x598] ;  /* 0x0005980001207983 */ /* 0x000f280000300a00 */
[----:B------:R0:W-:Y:S04]  /*7cb0*/  STL [R1+0xc0], R12 ;  /* 0x0000c00c01007387 */ /* 0x0001e80000100800 */
[----:B0-----:R-:W2:Y:S04]  /*7cc0*/  LDL.LU R12, [R1+0x590] ;  /* 0x00059000010c7983 */ /* 0x001ea80000300800 */
[----:B------:R-:W2:Y:S04]  /*7cd0*/  LDL.LU.64 R10, [R1+0x588] ;  /* 0x00058800010a7983 */ /* 0x000ea80000300a00 */
[----:B------:R0:W-:Y:S04]  /*7ce0*/  STL [R1+0xb4], R13 ;  /* 0x0000b40d01007387 */ /* 0x0001e80000100800 */
[----:B0-----:R-:W3:Y:S04]  /*7cf0*/  LDL.LU R13, [R1+0x580] ;  /* 0x00058000010d7983 */ /* 0x001ee80000300800 */
[----:B------:R-:W4:Y:S04]  /*7d00*/  LDL.LU.64 R14, [R1+0x578] ;  /* 0x00057800010e7983 */ /* 0x000f280000300a00 */
[----:B------:R0:W-:Y:S04]  /*7d10*/  STL [R1+0xb0], R18 ;  /* 0x0000b01201007387 */ /* 0x0001e80000100800 */
[----:B0-----:R-:W4:Y:S04]  /*7d20*/  LDL.LU R18, [R1+0x570] ;  /* 0x0005700001127983 */ /* 0x001f280000300800 */
        /* <DEDUP_REMOVED lines=9> */
[----:B------:R-:W4:Y:S01]  /*7dc0*/  LDL.LU.64 R26, [R1+0x538] ;  /* 0x00053800011a7983 */ /* 0x000f220000300a00 */
[----:B------:R-:W-:-:S02]  /*7dd0*/  PRMT R21, RZ, 0x7610, R21 ;  /* 0x00007610ff157816 */ /* 0x000fc40000000015 */
[----:B------:R-:W-:Y:S02]  /*7de0*/  PRMT R8, RZ, 0x7610, R8 ;  /* 0x00007610ff087816 */ /* 0x000fe40000000008 */
[----:B------:R-:W-:Y:S02]  /*7df0*/  PRMT R20, RZ, 0x7610, R20 ;  /* 0x00007610ff147816 */ /* 0x000fe40000000014 */
[----:B------:R-:W-:Y:S02]  /*7e00*/  PRMT R9, RZ, 0x7610, R9 ;  /* 0x00007610ff097816 */ /* 0x000fe40000000009 */
[----:B------:R-:W-:Y:S02]  /*7e10*/  PRMT R7, RZ, 0x7610, R7 ;  /* 0x00007610ff077816 */ /* 0x000fe40000000007 */
[----:B------:R-:W-:Y:S02]  /*7e20*/  PRMT R113, RZ, 0x7610, R113 ;  /* 0x00007610ff717816 */ /* 0x000fe40000000071 */
[----:B------:R-:W-:-:S02]  /*7e30*/  PRMT R114, RZ, 0x7610, R114 ;  /* 0x00007610ff727816 */ /* 0x000fc40000000072 */
[----:B------:R-:W-:-:S06]  /*7e40*/  PRMT R116, RZ, 0x7610, R116 ;  /* 0x00007610ff747816 */ /* 0x000fcc0000000074 */
[----:B--2---:R-:W2:Y:S04]  /*7e50*/  @P0 LDG.E.U16 R116, desc[UR20][R10.64] ;  /* 0x000000140a740981 */ /* 0x004ea8000c1e1500 */
[----:B---3--:R-:W3:Y:S04]  /*7e60*/  @P0 LDG.E.U16 R114, desc[UR20][R12.64] ;  /* 0x000000140c720981 */ /* 0x008ee8000c1e1500 */
[----:B----4-:R-:W4:Y:S04]  /*7e70*/  @P0 LDG.E.U16 R113, desc[UR20][R14.64] ;  /* 0x000000140e710981 */ /* 0x010f28000c1e1500 */
[----:B------:R-:W2:Y:S04]  /*7e80*/  @P0 LDG.E.U16 R7, desc[UR20][R16.64] ;  /* 0x0000001410070981 */ /* 0x000ea8000c1e1500 */
[----:B------:R-:W2:Y:S04]  /*7e90*/  @P0 LDG.E.U16 R9, desc[UR20][R18.64] ;  /* 0x0000001412090981 */ /* 0x000ea8000c1e1500 */
[----:B------:R-:W2:Y:S04]  /*7ea0*/  @P0 LDG.E.U16 R20, desc[UR20][R22.64] ;  /* 0x0000001416140981 */ /* 0x000ea8000c1e1500 */
[----:B------:R-:W2:Y:S04]  /*7eb0*/  @P0 LDG.E.U16 R8, desc[UR20][R24.64] ;  /* 0x0000001418080981 */ /* 0x000ea8000c1e1500 */
[----:B------:R-:W2:Y:S01]  /*7ec0*/  @P0 LDG.E.U16 R21, desc[UR20][R26.64] ;  /* 0x000000141a150981 */ /* 0x000ea2000c1e1500 */
[----:B------:R-:W-:-:S06]  /*7ed0*/  PRMT R115, RZ, 0x7610, R115 ;  /* 0x00007610ff737816 */ /* 0x000fcc0000000073 */
[----:B------:R-:W3:Y:S01]  /*7ee0*/  @P0 LDG.E.U16 R115, desc[UR20][R32.64] ;  /* 0x0000001420730981 */ /* 0x000ee2000c1e1500 */
[----:B------:R-:W-:Y:S02]  /*7ef0*/  PRMT R131, RZ, 0x7610, R131 ;  /* 0x00007610ff837816 */ /* 0x000fe40000000083 */
[----:B------:R-:W-:Y:S02]  /*7f00*/  PRMT R130, RZ, 0x7610, R130 ;  /* 0x00007610ff827816 */ /* 0x000fe40000000082 */
[----:B------:R-:W-:Y:S02]  /*7f10*/  PRMT R125, RZ, 0x7610, R125 ;  /* 0x00007610ff7d7816 */ /* 0x000fe4000000007d */
[----:B------:R-:W-:Y:S01]  /*7f20*/  PRMT R124, RZ, 0x7610, R124 ;  /* 0x00007610ff7c7816 */ /* 0x000fe2000000007c */
[----:B------:R-:W3:Y:S01]  /*7f30*/  @P0 LDG.E.U16 R131, desc[UR20][R164.64] ;  /* 0x00000014a4830981 */ /* 0x000ee2000c1e1500 */
[----:B------:R-:W-:Y:S02]  /*7f40*/  PRMT R121, RZ, 0x7610, R121 ;  /* 0x00007610ff797816 */ /* 0x000fe40000000079 */
[----:B------:R-:W-:Y:S01]  /*7f50*/  PRMT R120, RZ, 0x7610, R120 ;  /* 0x00007610ff787816 */ /* 0x000fe20000000078 */
[----:B------:R-:W3:Y:S04]  /*7f60*/  @P0 LDG.E.U16 R130, desc[UR20][R132.64] ;  /* 0x0000001484820981 */ /* 0x000ee8000c1e1500 */
[----:B------:R-:W3:Y:S04]  /*7f70*/  @P0 LDG.E.U16 R125, desc[UR20][R128.64] ;  /* 0x00000014807d0981 */ /* 0x000ee8000c1e1500 */
[----:B------:R-:W3:Y:S04]  /*7f80*/  @P0 LDG.E.U16 R124, desc[UR20][R126.64] ;  /* 0x000000147e7c0981 */ /* 0x000ee8000c1e1500 */
[----:B------:R-:W3:Y:S01]  /*7f90*/  @P0 LDG.E.U16 R121, desc[UR20][R122.64] ;  /* 0x000000147a790981 */ /* 0x000ee2000c1e1500 */
[----:B------:R-:W-:-:S03]  /*7fa0*/  PRMT R119, RZ, 0x7610, R119 ;  /* 0x00007610ff777816 */ /* 0x000fc60000000077 */
[----:B------:R-:W3:Y:S01]  /*7fb0*/  @P0 LDG.E.U16 R120, desc[UR20][R162.64] ;  /* 0x00000014a2780981 */ /* 0x000ee2000c1e1500 */
[----:B------:R-:W-:-:S03]  /*7fc0*/  PRMT R118, RZ, 0x7610, R118 ;  /* 0x00007610ff767816 */ /* 0x000fc60000000076 */
[----:B------:R-:W3:Y:S01]  /*7fd0*/  @P0 LDG.E.U16 R119, desc[UR20][R160.64] ;  /* 0x00000014a0770981 */ /* 0x000ee2000c1e1500 */
[----:B------:R-:W-:-:S03]  /*7fe0*/  PRMT R117, RZ, 0x7610, R117 ;  /* 0x00007610ff757816 */ /* 0x000fc60000000075 */
[----:B------:R-:W3:Y:S04]  /*7ff0*/  @P0 LDG.E.U16 R118, desc[UR20][R158.64] ;  /* 0x000000149e760981 */ /* 0x000ee8000c1e1500 */
[----:B------:R0:W-:Y:S04]  /*8000*/  STL [R1+0x90], R28 ;  /* 0x0000901c01007387 */ /* 0x0001e80000100800 */
[----:B------:R-:W3:Y:S04]  /*8010*/  @P0 LDG.E.U16 R117, desc[UR20][R156.64] ;  /* 0x000000149c750981 */ /* 0x000ee8000c1e1500 */
[----:B0-----:R-:W3:Y:S04]  /*8020*/  LDL.LU R28, [R1+0x530] ;  /* 0x00053000011c7983 */ /* 0x001ee80000300800 */
[----:B------:R-:W3:Y:S01]  /*8030*/  LDL.LU.64 R26, [R1+0x528] ;  /* 0x00052800011a7983 */ /* 0x000ee20000300a00 */
[----:B------:R-:W-:-:S02]  /*8040*/  LOP3.LUT R83, R5, 0x1cc, RZ, 0xfc, !PT ;  /* 0x000001cc05537812 */ /* 0x000fc400078efcff */
[----:B------:R-:W-:Y:S02]  /*8050*/  ISETP.GT.U32.AND P6, PT, R2, R70, PT ;  /* 0x000000460200720c */ /* 0x000fe40003fc4070 */
[----:B------:R-:W-:-:S05]  /*8060*/  IABS R71, R83 ;  /* 0x0000005300477213 */ /* 0x000fca0000000000 */
[----:B------:R-:W-:Y:S01]  /*8070*/  IMAD.HI.U32 R87, R0, R71, RZ ;  /* 0x0000004700577227 */ /* 0x000fe200078e00ff */
[----:B------:R-:W-:-:S03]  /*8080*/  LOP3.LUT R93, R5, 0x1d4, RZ, 0xfc, !PT ;  /* 0x000001d4055d7812 */ /* 0x000fc600078efcff */
[----:B------:R-:W-:Y:S01]  /*8090*/  IMAD.MOV R87, RZ, RZ, -R87 ;  /* 0x000000ffff577224 */ /* 0x000fe200078e0a57 */
[----:B--2---:R0:W-:Y:S04]  /*80a0*/  STL [R1+0x84], R21 ;  /* 0x0000841501007387 */ /* 0x0041e80000100800 */
[----:B0-----:R-:W2:Y:S04]  /*80b0*/  LDL.LU R21, [R1+0x520] ;  /* 0x0005200001157983 */ /* 0x001ea80000300800 */
[----:B------:R-:W2:Y:S04]  /*80c0*/  LDL.LU.64 R24, [R1+0x518] ;  /* 0x0005180001187983 */ /* 0x000ea80000300a00 */
[----:B------:R0:W-:Y:S04]  /*80d0*/  STL [R1+0x80], R8 ;  /* 0x0000800801007387 */ /* 0x0001e80000100800 */
        /* <DEDUP_REMOVED lines=11> */
[----:B----4-:R0:W-:Y:S04]  /*8190*/  STL [R1+0x60], R113 ;  /* 0x0000607101007387 */ /* 0x0101e80000100800 */
[----:B0-----:R-:W4:Y:S04]  /*81a0*/  LDL.LU R113, [R1+0x4d0] ;  /* 0x0004d00001717983 */ /* 0x001f280000300800 */
[----:B------:R-:W2:Y:S04]  /*81b0*/  LDL.LU.64 R12, [R1+0x4c8] ;  /* 0x0004c800010c7983 */ /* 0x000ea80000300a00 */
[----:B---3--:R0:W-:Y:S04]  /*81c0*/  STL [R1+0x54], R114 ;  /* 0x0000547201007387 */ /* 0x0081e80000100800 */
[----:B0-----:R-:W3:Y:S04]  /*81d0*/  LDL.LU R114, [R1+0x4c0] ;  /* 0x0004c00001727983 */ /* 0x001ee80000300800 */
[----:B------:R-:W2:Y:S04]  /*81e0*/  LDL.LU.64 R10, [R1+0x4b8] ;  /* 0x0004b800010a7983 */ /* 0x000ea80000300a00 */
[----:B------:R-:W-:Y:S04]  /*81f0*/  STL [R1+0x50], R116 ;  /* 0x0000507401007387 */ /* 0x000fe80000100800 */
[----:B------:R-:W2:Y:S01]  /*8200*/  LDL.LU.64 R32, [R1+0x4b0] ;  /* 0x0004b00001207983 */ /* 0x000ea20000300a00 */
[----:B------:R-:W-:Y:S01]  /*8210*/  IMAD R71, R2, R87, R71 ;  /* 0x0000005702477224 */ /* 0x000fe200078e0247 */
[----:B------:R-:W-:Y:S01]  /*8220*/  IABS R72, R93 ;  /* 0x0000005d00487213 */ /* 0x000fe20000000000 */
[----:B------:R-:W-:-:S02]  /*8230*/  @!P6 IMAD.IADD R70, R70, 0x1, -R2 ;  /* 0x000000014646e824 */ /* 0x000fc400078e0a02 */
[----:B------:R-:W-:Y:S01]  /*8240*/  @!P2 IMAD.MOV R68, RZ, RZ, -R68 ;  /* 0x000000ffff44a224 */ /* 0x000fe200078e0a44 */
[----:B------:R-:W-:Y:S01]  /*8250*/  ISETP.GT.U32.AND P2, PT, R2, R71, PT ;  /* 0x000000470200720c */ /* 0x000fe20003f44070 */
[----:B------:R-:W-:Y:S01]  /*8260*/  IMAD.HI.U32 R88, R0, R72, RZ ;  /* 0x0000004800587227 */ /* 0x000fe200078e00ff */
[----:B------:R-:W-:Y:S02]  /*8270*/  ISETP.GT.U32.AND P6, PT, R2, R70, PT ;  /* 0x000000460200720c */ /* 0x000fe40003fc4070 */
[----:B------:R-:W-:Y:S01]  /*8280*/  LOP3.LUT R94, R5, 0x1dc, RZ, 0xfc, !PT ;  /* 0x000001dc055e7812 */ /* 0x000fe200078efcff */
[----:B------:R-:W-:-:S03]  /*8290*/  IMAD.MOV R88, RZ, RZ, -R88 ;  /* 0x000000ffff587224 */ /* 0x000fc600078e0a58 */
[----:B------:R-:W-:Y:S01]  /*82a0*/  IABS R73, R94 ;  /* 0x0000005e00497213 */ /* 0x000fe20000000000 */
[----:B------:R-:W-:Y:S01]  /*82b0*/  IMAD R72, R2, R88, R72 ;  /* 0x0000005802487224 */ /* 0x000fe200078e0248 */
[----:B------:R0:W-:Y:S03]  /*82c0*/  STL [R1+0x44], R115 ;  /* 0x0000447301007387 */ /* 0x0001e60000100800 */
[----:B------:R-:W-:Y:S01]  /*82d0*/  IMAD.HI.U32 R95, R0, R73, RZ ;  /* 0x00000049005f7227 */ /* 0x000fe200078e00ff */
[----:B------:R-:W-:-:S03]  /*82e0*/  LOP3.LUT R88, R5, 0x1e4, RZ, 0xfc, !PT ;  /* 0x000001e405587812 */ /* 0x000fc600078efcff */
[--C-:B------:R-:W-:Y:S02]  /*82f0*/  @!P2 IMAD.IADD R71, R71, 0x1, -R2.reuse ;  /* 0x000000014747a824 */ /* 0x100fe400078e0a02 */
[----:B------:R-:W-:Y:S01]  /*8300*/  @!P6 IMAD.IADD R70, R70, 0x1, -R2 ;  /* 0x000000014646e824 */ /* 0x000fe200078e0a02 */
[C---:B------:R-:W-:Y:S01]  /*8310*/  ISETP.GT.U32.AND P6, PT, R2.reuse, R72, PT ;  /* 0x000000480200720c */ /* 0x040fe20003fc4070 */
[----:B------:R-:W-:Y:S01]  /*8320*/  IMAD.MOV R95, RZ, RZ, -R95 ;  /* 0x000000ffff5f7224 */ /* 0x000fe200078e0a5f */
[----:B------:R-:W-:Y:S01]  /*8330*/  STL [R1+0x270], R162 ;  /* 0x000270a201007387 */ /* 0x000fe20000100800 */
[----:B------:R-:W-:-:S03]  /*8340*/  ISETP.GT.U32.AND P2, PT, R2, R71, PT ;  /* 0x000000470200720c */ /* 0x000fc60003f44070 */
[----:B------:R-:W-:Y:S01]  /*8350*/  STL [R1+0x2f4], R162 ;  /* 0x0002f4a201007387 */ /* 0x000fe20000100800 */
[----:B------:R-:W-:Y:S01]  /*8360*/  IMAD R73, R2, R95, R73 ;  /* 0x0000005f02497224 */ /* 0x000fe200078e0249 */
[----:B------:R-:W-:Y:S02]  /*8370*/  IABS R6, R88 ;  /* 0x0000005800067213 */ /* 0x000fe40000000000 */
[----:B------:R-:W-:Y:S04]  /*8380*/  STL [R1+0x264], R163 ;  /* 0x000264a301007387 */ /* 0x000fe80000100800 */
[----:B------:R-:W-:Y:S04]  /*8390*/  STL [R1+0x2f8], R163 ;  /* 0x0002f8a301007387 */ /* 0x000fe80000100800 */
[----:B------:R-:W-:Y:S04]  /*83a0*/  STL.64 [R1+0x330], R162 ;  /* 0x000330a201007387 */ /* 0x000fe80000100a00 */
[----:B------:R-:W-:Y:S01]  /*83b0*/  STL.64 [R1+0x268], R160 ;  /* 0x000268a001007387 */ /* 0x000fe20000100a00 */
[----:B------:R-:W-:-:S03]  /*83c0*/  LOP3.LUT R87, R5, 0x1ec, RZ, 0xfc, !PT ;  /* 0x000001ec05577812 */ /* 0x000fc600078efcff */
[----:B------:R-:W-:Y:S01]  /*83d0*/  STL [R1+0x300], R160 ;  /* 0x000300a001007387 */ /* 0x000fe20000100800 */
[----:B------:R-:W-:Y:S01]  /*83e0*/  IMAD.HI.U32 R111, R0, R6, RZ ;  /* 0x00000006006f7227 */ /* 0x000fe200078e00ff */
[----:B------:R-:W-:Y:S02]  /*83f0*/  ISETP.GT.U32.AND P5, PT, R2, R73, PT ;  /* 0x000000490200720c */ /* 0x000fe40003fa4070 */
[----:B------:R-:W-:Y:S04]  /*8400*/  STL [R1+0x2fc], R161 ;  /* 0x0002fca101007387 */ /* 0x000fe80000100800 */
[----:B------:R-:W-:Y:S01]  /*8410*/  STL.64 [R1+0x338], R160 ;  /* 0x000338a001007387 */ /* 0x000fe20000100a00 */
[----:B------:R-:W-:-:S03]  /*8420*/  LOP3.LUT R84, R5, 0x1f4, RZ, 0xfc, !PT ;  /* 0x000001f405547812 */ /* 0x000fc600078efcff */
[----:B------:R-:W-:Y:S01]  /*8430*/  STL.64 [R1+0x278], R158 ;  /* 0x0002789e01007387 */ /* 0x000fe20000100a00 */
[----:B------:R-:W-:-:S03]  /*8440*/  @!P6 IMAD.IADD R72, R72, 0x1, -R2 ;  /* 0x000000014848e824 */ /* 0x000fc600078e0a02 */
[----:B------:R-:W-:Y:S01]  /*8450*/  STL [R1+0x308], R158 ;  /* 0x0003089e01007387 */ /* 0x000fe20000100800 */
[----:B------:R-:W-:Y:S01]  /*8460*/  IABS R5, R87 ;  /* 0x0000005700057213 */ /* 0x000fe20000000000 */
[----:B------:R-:W-:Y:S02]  /*8470*/  IMAD.MOV R111, RZ, RZ, -R111 ;  /* 0x000000ffff6f7224 */ /* 0x000fe400078e0a6f */
[----:B------:R-:W-:Y:S01]  /*8480*/  STL [R1+0x304], R159 ;  /* 0x0003049f01007387 */ /* 0x000fe20000100800 */
[----:B------:R-:W-:-:S03]  /*8490*/  @!P2 IMAD.IADD R71, R71, 0x1, -R2 ;  /* 0x000000014747a824 */ /* 0x000fc600078e0a02 */
[----:B------:R-:W-:Y:S01]  /*84a0*/  STL.64 [R1+0x340], R158 ;  /* 0x0003409e01007387 */ /* 0x000fe20000100a00 */
[----:B------:R-:W-:-:S03]  /*84b0*/  ISETP.GE.AND P2, PT, R83, RZ, PT ;  /* 0x000000ff5300720c */ /* 0x000fc60003f46270 */
[----:B------:R-:W-:Y:S01]  /*84c0*/  STL [R1+0x2a0], R156 ;  /* 0x0002a09c01007387 */ /* 0x000fe20000100800 */
[----:B------:R-:W-:-:S03]  /*84d0*/  IMAD R6, R2, R111, R6 ;  /* 0x0000006f02067224 */ /* 0x000fc600078e0206 */
[----:B------:R-:W-:Y:S01]  /*84e0*/  STL [R1+0x30c], R156 ;  /* 0x00030c9c01007387 */ /* 0x000fe20000100800 */
[----:B------:R-:W-:-:S03]  /*84f0*/  ISETP.GT.U32.AND P6, PT, R2, R72, PT ;  /* 0x000000480200720c */ /* 0x000fc60003fc4070 */
[----:B------:R-:W-:Y:S01]  /*8500*/  STL [R1+0x280], R157 ;  /* 0x0002809d01007387 */ /* 0x000fe20000100800 */
[----:B------:R-:W-:-:S03]  /*8510*/  IMAD.HI.U32 R111, R0, R5, RZ ;  /* 0x00000005006f7227 */ /* 0x000fc600078e00ff */
[----:B------:R-:W-:Y:S01]  /*8520*/  STL [R1+0x310], R157 ;  /* 0x0003109d01007387 */ /* 0x000fe20000100800 */
[----:B------:R-:W-:-:S03]  /*8530*/  IABS R112, R84 ;  /* 0x0000005400707213 */ /* 0x000fc60000000000 */
[----:B------:R-:W-:Y:S04]  /*8540*/  STL.64 [R1+0x348], R156 ;  /* 0x0003489c01007387 */ /* 0x000fe80000100a00 */
[----:B------:R-:W-:Y:S01]  /*8550*/  STL.64 [R1+0x288], R154 ;  /* 0x0002889a01007387 */ /* 0x000fe20000100a00 */
[----:B------:R-:W-:-:S03]  /*8560*/  @!P5 IMAD.IADD R73, R73, 0x1, -R2 ;  /* 0x000000014949d824 */ /* 0x000fc600078e0a02 */
[----:B------:R-:W-:Y:S01]  /*8570*/  STL [R1+0x318], R154 ;  /* 0x0003189a01007387 */ /* 0x000fe20000100800 */
[----:B------:R-:W-:-:S03]  /*8580*/  IMAD.MOV R111, RZ, RZ, -R111 ;  /* 0x000000ffff6f7224 */ /* 0x000fc600078e0a6f */
[----:B------:R-:W-:Y:S01]  /*8590*/  STL [R1+0x358], R154 ;  /* 0x0003589a01007387 */ /* 0x000fe20000100800 */
[----:B------:R-:W-:-:S03]  /*85a0*/  IMAD.MOV.U32 R83, RZ, RZ, R112 ;  /* 0x000000ffff537224 */ /* 0x000fc600078e0070 */
[----:B------:R-:W-:Y:S04]  /*85b0*/  STL [R1+0x314], R155 ;  /* 0x0003149b01007387 */ /* 0x000fe80000100800 */
[----:B------:R-:W-:Y:S01]  /*85c0*/  STL [R1+0x40], R131 ;  /* 0x0000408301007387 */ /* 0x000fe20000100800 */
[----:B------:R-:W-:-:S03]  /*85d0*/  IMAD R5, R2, R111, R5 ;  /* 0x0000006f02057224 */ /* 0x000fc600078e0205 */
[----:B------:R-:W-:Y:S01]  /*85e0*/  STL [R1+0x35c], R155 ;  /* 0x00035c9b01007387 */ /* 0x000fe20000100800 */
[----:B------:R-:W-:-:S03]  /*85f0*/  ISETP.GT.U32.AND P5, PT, R2, R73, PT ;  /* 0x000000490200720c */ /* 0x000fc60003fa4070 */
[----:B------:R-:W-:Y:S01]  /*8600*/  STL [R1+0x34], R130 ;  /* 0x0000348201007387 */ /* 0x000fe20000100800 */
[----:B------:R-:W-:-:S03]  /*8610*/  IMAD.HI.U32 R0, R0, R83, RZ ;  /* 0x0000005300007227 */ /* 0x000fc600078e00ff */
[----:B------:R-:W-:Y:S01]  /*8620*/  STL.64 [R1+0x3b8], R154 ;  /* 0x0003b89a01007387 */ /* 0x000fe20000100a00 */
[----:B------:R-:W-:-:S03]  /*8630*/  @!P2 IMAD.MOV R71, RZ, RZ, -R71 ;  /* 0x000000ffff47a224 */ /* 0x000fc600078e0a47 */
[----:B------:R-:W-:Y:S01]  /*8640*/  STL [R1+0x30], R125 ;  /* 0x0000307d01007387 */ /* 0x000fe20000100800 */
[----:B------:R-:W-:-:S03]  /*8650*/  PRMT R103, RZ, 0x7610, R103 ;  /* 0x00007610ff677816 */ /* 0x000fc60000000067 */
[----:B------:R-:W-:Y:S01]  /*8660*/  STL [R1+0x24], R124 ;  /* 0x0000247c01007387 */ /* 0x000fe20000100800 */
[----:B------:R-:W-:Y:S01]  /*8670*/  ISETP.GT.U32.AND P2, PT, R2, R6, PT ;  /* 0x000000060200720c */ /* 0x000fe20003f44070 */
[----:B------:R-:W-:Y:S02]  /*8680*/  @!P6 IMAD.IADD R72, R72, 0x1, -R2 ;  /* 0x000000014848e824 */ /* 0x000fe400078e0a02 */
[----:B------:R-:W-:Y:S01]  /*8690*/  STL.64 [R1+0x298], R152 ;  /* 0x0002989801007387 */ /* 0x000fe20000100a00 */
[----:B------:R-:W-:-:S03]  /*86a0*/  ISETP.GT.U32.AND P6, PT, R2, R5, PT ;  /* 0x000000050200720c */ /* 0x000fc60003fc4070 */
[----:B------:R-:W-:Y:S01]  /*86b0*/  STL [R1+0x20], R121 ;  /* 0x0000207901007387 */ /* 0x000fe20000100800 */
[----:B------:R-:W-:-:S03]  /*86c0*/  IMAD.MOV R0, RZ, RZ, -R0 ;  /* 0x000000ffff007224 */ /* 0x000fc600078e0a00 */
[----:B------:R-:W-:Y:S01]  /*86d0*/  STL [R1+0x320], R152 ;  /* 0x0003209801007387 */ /* 0x000fe20000100800 */
[----:B------:R-:W-:-:S03]  /*86e0*/  @!P4 IMAD.MOV R70, RZ, RZ, -R70 ;  /* 0x000000ffff46c224 */ /* 0x000fc600078e0a46 */
[----:B------:R-:W-:Y:S01]  /*86f0*/  STL [R1+0x14], R120 ;  /* 0x0000147801007387 */ /* 0x000fe20000100800 */
[----:B------:R-:W-:-:S03]  /*8700*/  ISETP.GE.AND P4, PT, R93, RZ, PT ;  /* 0x000000ff5d00720c */ /* 0x000fc60003f86270 */
[----:B------:R-:W-:Y:S01]  /*8710*/  STL [R1+0x360], R152 ;  /* 0x0003609801007387 */ /* 0x000fe20000100800 */
[----:B------:R-:W-:-:S03]  /*8720*/  IMAD R0, R2, R0, R83 ;  /* 0x0000000002007224 */ /* 0x000fc600078e0253 */
[----:B------:R-:W-:Y:S04]  /*8730*/  STL [R1+0x31c], R153 ;  /* 0x00031c9901007387 */ /* 0x000fe80000100800 */
[----:B------:R-:W-:Y:S01]  /*8740*/  STL [R1+0x364], R153 ;  /* 0x0003649901007387 */ /* 0x000fe20000100800 */
[----:B0-----:R-:W0:Y:S03]  /*8750*/  S2R R115, SR_TID.X ;  /* 0x0000000000737919 */ /* 0x001e260000002100 */
[----:B------:R-:W-:Y:S04]  /*8760*/  STL.64 [R1+0x3d8], R152 ;  /* 0x0003d89801007387 */ /* 0x000fe80000100a00 */
[----:B------:R1:W3:Y:S04]  /*8770*/  @P0 LDG.E.U16 R103, desc[UR20][R150.64] ;  /* 0x0000001496670981 */ /* 0x0002e8000c1e1500 */
[----:B------:R1:W-:Y:S01]  /*8780*/  STL.64 [R1+0x2a8], R150 ;  /* 0x0002a89601007387 */ /* 0x0003e20000100a00 */
[----:B------:R-:W-:Y:S01]  /*8790*/  @!P5 IMAD.IADD R73, R73, 0x1, -R2 ;  /* 0x000000014949d824 */ /* 0x000fe200078e0a02 */
[----:B------:R-:W-:-:S02]  /*87a0*/  ISETP.GT.U32.AND P5, PT, R2, R0, PT ;  /* 0x000000000200720c */ /* 0x000fc40003fa4070 */
[----:B------:R-:W-:Y:S01]  /*87b0*/  STL [R1+0x10], R119 ;  /* 0x0000107701007387 */ /* 0x000fe20000100800 */
[----:B------:R-:W-:-:S03]  /*87c0*/  @!P2 IMAD.IADD R6, R6, 0x1, -R2 ;  /* 0x000000010606a824 */ /* 0x000fc600078e0a02 */
[----:B------:R-:W-:Y:S01]  /*87d0*/  STL [R1+0x368], R150 ;  /* 0x0003689601007387 */ /* 0x000fe20000100800 */
[----:B-1----:R-:W1:Y:S01]  /*87e0*/  S2R R151, SR_TID.X ;  /* 0x0000000000977919 */ /* 0x002e620000002100 */
[----:B------:R-:W-:Y:S02]  /*87f0*/  @!P6 IMAD.IADD R5, R5, 0x1, -R2 ;  /* 0x000000010505e824 */ /* 0x000fe400078e0a02 */
[----:B------:R-:W-:Y:S04]  /*8800*/  STL [R1+0x410], R150 ;  /* 0x0004109601007387 */ /* 0x000fe80000100800 */
[----:B------:R-:W-:Y:S04]  /*8810*/  STL [R1+0x460], R150 ;  /* 0x0004609601007387 */ /* 0x000fe80000100800 */
[----:B------:R-:W-:Y:S01]  /*8820*/  STL [R1+0x2b0], R149 ;  /* 0x0002b09501007387 */ /* 0x000fe20000100800 */
[----:B------:R-:W-:-:S03]  /*8830*/  @!P4 IMAD.MOV R72, RZ, RZ, -R72 ;  /* 0x000000ffff48c224 */ /* 0x000fc600078e0a48 */
[----:B------:R-:W-:Y:S01]  /*8840*/  STL [R1+0x4], R118 ;  /* 0x0000047601007387 */ /* 0x000fe20000100800 */
[----:B------:R-:W-:-:S03]  /*8850*/  ISETP.GE.AND P2, PT, R94, RZ, PT ;  /* 0x000000ff5e00720c */ /* 0x000fc60003f46270 */
[----:B------:R-:W-:Y:S01]  /*8860*/  STL.64 [R1+0x350], R148 ;  /* 0x0003509401007387 */ /* 0x000fe20000100a00 */
[----:B------:R-:W-:-:S03]  /*8870*/  ISETP.GT.U32.AND P4, PT, R2, R6, PT ;  /* 0x000000060200720c */ /* 0x000fc60003f84070 */
[----:B------:R-:W-:Y:S01]  /*8880*/  STL.64 [R1+0x2b8], R146 ;  /* 0x0002b89201007387 */ /* 0x000fe20000100a00 */
[----:B------:R-:W-:-:S03]  /*8890*/  ISETP.GT.U32.AND P6, PT, R2, R5, PT ;  /* 0x000000050200720c */ /* 0x000fc60003fc4070 */
[----:B------:R-:W-:Y:S04]  /*88a0*/  STL [R1+0x370], R146 ;  /* 0x0003709201007387 */ /* 0x000fe80000100800 */
[----:B------:R-:W-:Y:S04]  /*88b0*/  STL [R1+0x36c], R147 ;  /* 0x00036c9301007387 */ /* 0x000fe80000100800 */
[----:B------:R-:W-:Y:S04]  /*88c0*/  STL [R1], R117 ;  /* 0x0000007501007387 */ /* 0x000fe80000100800 */
[----:B------:R-:W-:Y:S01]  /*88d0*/  STL.64 [R1+0x3e0], R146 ;  /* 0x0003e09201007387 */ /* 0x000fe20000100a00 */
[----:B------:R-:W-:-:S03]  /*88e0*/  @!P5 IMAD.IADD R0, R0, 0x1, -R2 ;  /* 0x000000010000d824 */ /* 0x000fc600078e0a02 */
[----:B------:R-:W-:Y:S04]  /*88f0*/  STL.64 [R1+0x2c0], R144 ;  /* 0x0002c09001007387 */ /* 0x000fe80000100a00 */
[----:B------:R-:W-:Y:S04]  /*8900*/  STL [R1+0x378], R144 ;  /* 0x0003789001007387 */ /* 0x000fe80000100800 */
[----:B------:R-:W-:Y:S04]  /*8910*/  STL [R1+0x374], R145 ;  /* 0x0003749101007387 */ /* 0x000fe80000100800 */
[----:B------:R-:W-:Y:S04]  /*8920*/  STL.64 [R1+0x3f8], R144 ;  /* 0x0003f89001007387 */ /* 0x000fe80000100a00 */
[----:B------:R-:W-:Y:S01]  /*8930*/  STL.64 [R1+0x2c8], R142 ;  /* 0x0002c88e01007387 */ /* 0x000fe20000100a00 */
[----:B------:R-:W-:-:S03]  /*8940*/  ISETP.GT.U32.AND P5, PT, R2, R0, PT ;  /* 0x000000000200720c */ /* 0x000fc60003fa4070 */
[----:B------:R-:W-:Y:S04]  /*8950*/  STL [R1+0x380], R142 ;  /* 0x0003808e01007387 */ /* 0x000fe80000100800 */
[----:B------:R-:W-:Y:S01]  /*8960*/  STL [R1+0x37c], R143 ;  /* 0x00037c8f01007387 */ /* 0x000fe20000100800 */
[----:B------:R-:W-:-:S03]  /*8970*/  @!P2 IMAD.MOV R73, RZ, RZ, -R73 ;  /* 0x000000ffff49a224 */ /* 0x000fc600078e0a49 */
[----:B------:R-:W-:Y:S01]  /*8980*/  STL.64 [R1+0x400], R142 ;  /* 0x0004008e01007387 */ /* 0x000fe20000100a00 */
[----:B------:R-:W-:-:S03]  /*8990*/  @!P4 IMAD.IADD R6, R6, 0x1, -R2 ;  /* 0x000000010606c824 */ /* 0x000fc600078e0a02 */
[----:B------:R-:W-:Y:S01]  /*89a0*/  STL.64 [R1+0x2d0], R140 ;  /* 0x0002d08c01007387 */ /* 0x000fe20000100a00 */
[----:B------:R-:W-:Y:S01]  /*89b0*/  ISETP.GE.AND P2, PT, R88, RZ, PT ;  /* 0x000000ff5800720c */ /* 0x000fe20003f46270 */
[----:B------:R-:W-:Y:S02]  /*89c0*/  @!P6 IMAD.IADD R5, R5, 0x1, -R2 ;  /* 0x000000010505e824 */ /* 0x000fe400078e0a02 */
[----:B------:R-:W-:Y:S01]  /*89d0*/  STL [R1+0x390], R140 ;  /* 0x0003908c01007387 */ /* 0x000fe20000100800 */
[----:B------:R-:W-:-:S03]  /*89e0*/  ISETP.GE.AND P4, PT, R87, RZ, PT ;  /* 0x000000ff5700720c */ /* 0x000fc60003f86270 */
[----:B------:R-:W-:Y:S01]  /*89f0*/  STL [R1+0x414], R140 ;  /* 0x0004148c01007387 */ /* 0x000fe20000100800 */
[----:B------:R-:W-:Y:S01]  /*8a00*/  ISETP.GE.AND P6, PT, R84, RZ, PT ;  /* 0x000000ff5400720c */ /* 0x000fe20003fc6270 */
[----:B------:R-:W2:Y:S02]  /*8a10*/  S2R R116, SR_TID.X ;  /* 0x0000000000747919 */ /* 0x000ea40000002100 */
[----:B------:R-:W-:Y:S04]  /*8a20*/  STL [R1+0x464], R140 ;  /* 0x0004648c01007387 */ /* 0x000fe80000100800 */
[----:B------:R-:W-:Y:S01]  /*8a30*/  STL [R1+0x384], R141 ;  /* 0x0003848d01007387 */ /* 0x000fe20000100800 */
[----:B0-----:R-:W-:-:S03]  /*8a40*/  LOP3.LUT R115, R115, 0x3f, RZ, 0xc0, !PT ;  /* 0x0000003f73737812 */ /* 0x001fc600078ec0ff */
[----:B------:R-:W-:Y:S01]  /*8a50*/  STL [R1+0x418], R141 ;  /* 0x0004188d01007387 */ /* 0x000fe20000100800 */
[----:B------:R-:W-:-:S03]  /*8a60*/  PRMT R95, RZ, 0x7610, R95 ;  /* 0x00007610ff5f7816 */ /* 0x000fc6000000005f */
[----:B------:R-:W-:Y:S01]  /*8a70*/  STL [R1+0x468], R141 ;  /* 0x0004688d01007387 */ /* 0x000fe20000100800 */
[----:B-1----:R-:W-:-:S03]  /*8a80*/  SHF.R.S32.HI R87, RZ, 0x6, R151 ;  /* 0x00000006ff577819 */ /* 0x002fc60000011497 */
[----:B------:R-:W-:Y:S04]  /*8a90*/  STL.64 [R1+0x2d8], R138 ;  /* 0x0002d88a01007387 */ /* 0x000fe80000100a00 */
[----:B------:R-:W-:Y:S01]  /*8aa0*/  STL [R1+0x41c], R138 ;  /* 0x00041c8a01007387 */ /* 0x000fe20000100800 */
[----:B------:R-:W-:-:S03]  /*8ab0*/  PRMT R96, RZ, 0x7610, R96 ;  /* 0x00007610ff607816 */ /* 0x000fc60000000060 */
[----:B------:R-:W-:Y:S01]  /*8ac0*/  STL [R1+0x46c], R138 ;  /* 0x00046c8a01007387 */ /* 0x000fe20000100800 */
[----:B------:R-:W-:-:S03]  /*8ad0*/  PRMT R105, RZ, 0x7610, R105 ;  /* 0x00007610ff697816 */ /* 0x000fc60000000069 */
[----:B------:R-:W-:Y:S01]  /*8ae0*/  STL [R1+0x394], R139 ;  /* 0x0003948b01007387 */ /* 0x000fe20000100800 */
[----:B------:R-:W-:Y:S01]  /*8af0*/  PRMT R104, RZ, 0x7610, R104 ;  /* 0x00007610ff687816 */ /* 0x000fe20000000068 */
[----:B------:R-:W-:Y:S02]  /*8b00*/  IMAD.SHL.U32 R83, R115, 0x2, RZ ;  /* 0x0000000273537824 */ /* 0x000fe400078e00ff */
[----:B------:R-:W-:Y:S01]  /*8b10*/  STL [R1+0x420], R139 ;  /* 0x0004208b01007387 */ /* 0x000fe20000100800 */
[----:B------:R-:W-:Y:S01]  /*8b20*/  PRMT R102, RZ, 0x7610, R102 ;  /* 0x00007610ff667816 */ /* 0x000fe20000000066 */
[----:B------:R-:W-:Y:S01]  /*8b30*/  @!P5 IMAD.IADD R0, R0, 0x1, -R2 ;  /* 0x000000010000d824 */ /* 0x000fe200078e0a02 */
[----:B--2---:R-:W-:Y:S01]  /*8b40*/  SEL R93, R31, R7, !P3 ;  /* 0x000000071f5d7207 */ /* 0x004fe20005800000 */
[----:B------:R-:W-:Y:S01]  /*8b50*/  STL [R1+0x470], R139 ;  /* 0x0004708b01007387 */ /* 0x000fe20000100800 */
[----:B------:R-:W-:Y:S02]  /*8b60*/  PRMT R101, RZ, 0x7610, R101 ;  /* 0x00007610ff657816 */ /* 0x000fe40000000065 */
[----:B------:R-:W-:Y:S01]  /*8b70*/  PRMT R100, RZ, 0x7610, R100 ;  /* 0x00007610ff647816 */ /* 0x000fe20000000064 */
[----:B------:R-:W-:Y:S01]  /*8b80*/  STL.64 [R1+0x2e0], R136 ;  /* 0x0002e08801007387 */ /* 0x000fe20000100a00 */
[----:B------:R-:W-:-:S02]  /*8b90*/  PRMT R99, RZ, 0x7610, R99 ;  /* 0x00007610ff637816 */ /* 0x000fc40000000063 */
[----:B------:R-:W-:Y:S01]  /*8ba0*/  SGXT R84, R87, 0x1 ;  /* 0x000000015754781a */ /* 0x000fe20000000200 */
[----:B------:R-:W-:Y:S01]  /*8bb0*/  STL.64 [R1+0x398], R136 ;  /* 0x0003988801007387 */ /* 0x000fe20000100a00 */
[C---:B------:R-:W-:Y:S01]  /*8bc0*/  SEL R88, R31.reuse, R33, !P3 ;  /* 0x000000211f587207 */ /* 0x040fe20005800000 */
[----:B------:R-:W-:Y:S02]  /*8bd0*/  @!P2 IMAD.MOV R6, RZ, RZ, -R6 ;  /* 0x000000ffff06a224 */ /* 0x000fe400078e0a06 */
[----:B------:R0:W2:Y:S01]  /*8be0*/  @P0 LDG.E.U16 R95, desc[UR20][R134.64] ;  /* 0x00000014865f0981 */ /* 0x0000a2000c1e1500 */
[----:B------:R-:W-:Y:S01]  /*8bf0*/  @!P4 IMAD.MOV R5, RZ, RZ, -R5 ;  /* 0x000000ffff05c224 */ /* 0x000fe200078e0a05 */
[----:B------:R-:W-:Y:S02]  /*8c00*/  SEL R87, R31, R9, !P3 ;  /* 0x000000091f577207 */ /* 0x000fe40005800000 */
[----:B------:R0:W-:Y:S01]  /*8c10*/  STL.64 [R1+0x3a0], R134 ;  /* 0x0003a08601007387 */ /* 0x0001e20000100a00 */
[----:B------:R-:W-:Y:S01]  /*8c20*/  @!P6 IMAD.MOV R0, RZ, RZ, -R0 ;  /* 0x000000ffff00e224 */ /* 0x000fe200078e0a00 */
[----:B------:R-:W-:-:S02]  /*8c30*/  LOP3.LUT R2, R83, 0x90, R84, 0x78, !PT ;  /* 0x0000009053027812 */ /* 0x000fc400078e7854 */
[----:B------:R1:W2:Y:S01]  /*8c40*/  @P0 LDG.E.U16 R96, desc[UR20][R136.64] ;  /* 0x0000001488600981 */ /* 0x0002a2000c1e1500 */
[C---:B------:R-:W-:Y:S02]  /*8c50*/  SEL R84, R31.reuse, R10, !P3 ;  /* 0x0000000a1f547207 */ /* 0x040fe40005800000 */
[C---:B------:R-:W-:Y:S01]  /*8c60*/  SEL R33, R31.reuse, R16, !P3 ;  /* 0x000000101f217207 */ /* 0x040fe20005800000 */
[----:B------:R-:W2:Y:S01]  /*8c70*/  @P0 LDG.E.U16 R105, desc[UR20][R154.64] ;  /* 0x000000149a690981 */ /* 0x000ea2000c1e1500 */
[----:B0-----:R-:W-:-:S03]  /*8c80*/  SEL R134, R31, R32, !P3 ;  /* 0x000000201f867207 */ /* 0x001fc60005800000 */
[----:B------:R-:W2:Y:S01]  /*8c90*/  @P0 LDG.E.U16 R104, desc[UR20][R152.64] ;  /* 0x0000001498680981 */ /* 0x000ea2000c1e1500 */
[----:B------:R-:W-:Y:S01]  /*8ca0*/  SEL R32, R31, R17, !P3 ;  /* 0x000000111f207207 */ /* 0x000fe20005800000 */
[----:B------:R-:W-:Y:S01]  /*8cb0*/  IMAD R17, R93, UR7, RZ ;  /* 0x000000075d117c24 */ /* 0x000fe2000f8e02ff */
[C---:B-1----:R-:W-:Y:S01]  /*8cc0*/  SEL R137, R31.reuse, R22, !P3 ;  /* 0x000000161f897207 */ /* 0x042fe20005800000 */
[----:B------:R0:W2:Y:S01]  /*8cd0*/  @P0 LDG.E.U16 R102, desc[UR20][R148.64] ;  /* 0x0000001494660981 */ /* 0x0000a2000c1e1500 */
[C---:B------:R-:W-:Y:S01]  /*8ce0*/  SEL R83, R31.reuse, R11, !P3 ;  /* 0x0000000b1f537207 */ /* 0x040fe20005800000 */
[----:B------:R-:W-:Y:S01]  /*8cf0*/  IMAD R16, R88, UR7, RZ ;  /* 0x0000000758107c24 */ /* 0x000fe2000f8e02ff */
[C---:B------:R-:W-:Y:S01]  /*8d00*/  SEL R7, R31.reuse, R19, !P3 ;  /* 0x000000131f077207 */ /* 0x040fe20005800000 */
[----:B------:R-:W2:Y:S01]  /*8d10*/  @P0 LDG.E.U16 R101, desc[UR20][R146.64] ;  /* 0x0000001492650981 */ /* 0x000ea2000c1e1500 */
[C---:B------:R-:W-:Y:S02]  /*8d20*/  SEL R136, R31.reuse, R21, !P3 ;  /* 0x000000151f887207 */ /* 0x040fe40005800000 */
[C---:B------:R-:W-:Y:S01]  /*8d30*/  SEL R22, R31.reuse, R23, !P3 ;  /* 0x000000171f167207 */ /* 0x040fe20005800000 */
[----:B------:R-:W2:Y:S01]  /*8d40*/  @P0 LDG.E.U16 R100, desc[UR20][R144.64] ;  /* 0x0000001490640981 */ /* 0x000ea2000c1e1500 */
[----:B------:R-:W-:-:S02]  /*8d50*/  SEL R94, R31, R26, !P3 ;  /* 0x0000001a1f5e7207 */ /* 0x000fc40005800000 */
[C---:B0-----:R-:W-:Y:S01]  /*8d60*/  SEL R149, R31.reuse, R92, !P3 ;  /* 0x0000005c1f957207 */ /* 0x041fe20005800000 */
[----:B------:R0:W2:Y:S01]  /*8d70*/  @P0 LDG.E.U16 R99, desc[UR20][R142.64] ;  /* 0x000000148e630981 */ /* 0x0000a2000c1e1500 */
[C---:B------:R-:W-:Y:S02]  /*8d80*/  SEL R152, R31.reuse, R91, !P3 ;  /* 0x0000005b1f987207 */ /* 0x040fe40005800000 */
[C---:B------:R-:W-:Y:S02]  /*8d90*/  SEL R153, R31.reuse, R90, !P3 ;  /* 0x0000005a1f997207 */ /* 0x040fe40005800000 */
[C---:B------:R-:W-:Y:S02]  /*8da0*/  SEL R154, R31.reuse, R89, !P3 ;  /* 0x000000591f9a7207 */ /* 0x040fe40005800000 */
[C---:B------:R-:W-:Y:S02]  /*8db0*/  SEL R155, R31.reuse, R86, !P3 ;  /* 0x000000561f9b7207 */ /* 0x040fe40005800000 */
[----:B------:R-:W-:-:S02]  /*8dc0*/  SEL R156, R31, R85, !P3 ;  /* 0x000000551f9c7207 */ /* 0x000fc40005800000 */
[C---:B------:R-:W-:Y:S02]  /*8dd0*/  SEL R157, R31.reuse, R82, !P3 ;  /* 0x000000521f9d7207 */ /* 0x040fe40005800000 */
        /* <DEDUP_REMOVED lines=11> */
[----:B------:R-:W-:Y:S01]  /*8e90*/  SEL R9, R31, R15, !P3 ;  /* 0x0000000f1f097207 */ /* 0x000fe20005800000 */
[----:B------:R-:W-:Y:S01]  /*8ea0*/  IMAD R15, R87, UR7, RZ ;  /* 0x00000007570f7c24 */ /* 0x000fe2000f8e02ff */
[C---:B------:R-:W-:Y:S02]  /*8eb0*/  SEL R18, R31.reuse, R18, !P3 ;  /* 0x000000121f127207 */ /* 0x040fe40005800000 */
[C---:B------:R-:W-:Y:S02]  /*8ec0*/  SEL R20, R31.reuse, R20, !P3 ;  /* 0x000000141f147207 */ /* 0x040fe40005800000 */
[C---:B------:R-:W-:Y:S02]  /*8ed0*/  SEL R135, R31.reuse, R8, !P3 ;  /* 0x000000081f877207 */ /* 0x040fe40005800000 */
[C---:B0-----:R-:W-:Y:S02]  /*8ee0*/  SEL R142, R31.reuse, R24, !P3 ;  /* 0x000000181f8e7207 */ /* 0x041fe40005800000 */
        /* <DEDUP_REMOVED lines=52> */
[----:B------:R-:W-:Y:S01]  /*9230*/  SEL R31, R31, R0, !P3 ;  /* 0x000000001f1f7207 */ /* 0x000fe20005800000 */
[----:B------:R-:W-:Y:S01]  /*9240*/  IMAD R14, R84, UR7, RZ ;  /* 0x00000007540e7c24 */ /* 0x000fe2000f8e02ff */
[-C--:B------:R-:W-:Y:S01]  /*9250*/  LEA R132, P3, R17, R4.reuse, 0x1 ;  /* 0x0000000411847211 */ /* 0x080fe200078608ff */
[----:B------:R-:W-:Y:S01]  /*9260*/  IMAD R13, R83, UR7, RZ ;  /* 0x00000007530d7c24 */ /* 0x000fe2000f8e02ff */
[----:B------:R-:W-:-:S02]  /*9270*/  LEA R130, P4, R16, R4, 0x1 ;  /* 0x0000000410827211 */ /* 0x000fc400078808ff */
[----:B------:R-:W-:Y:S01]  /*9280*/  PRMT R38, RZ, 0x7610, R38 ;  /* 0x00007610ff267816 */ /* 0x000fe20000000026 */
[----:B------:R-:W-:Y:S01]  /*9290*/  IMAD R12, R12, UR7, RZ ;  /* 0x000000070c0c7c24 */ /* 0x000fe2000f8e02ff */
[-C--:B------:R-:W-:Y:S02]  /*92a0*/  LEA R128, P2, R15, R4.reuse, 0x1 ;  /* 0x000000040f807211 */ /* 0x080fe400078408ff */
[-C--:B------:R-:W-:Y:S02]  /*92b0*/  LEA.HI.X.SX32 R133, R17, R3.reuse, 0x1, P3 ;  /* 0x0000000311857211 */ /* 0x080fe400018f0eff */
[----:B------:R-:W-:Y:S01]  /*92c0*/  PRMT R37, RZ, 0x7610, R37 ;  /* 0x00007610ff257816 */ /* 0x000fe20000000025 */
[----:B------:R-:W-:Y:S01]  /*92d0*/  IMAD R11, R11, UR7, RZ ;  /* 0x000000070b0b7c24 */ /* 0x000fe2000f8e02ff */
[----:B------:R-:W-:Y:S01]  /*92e0*/  LEA R126, P6, R14, R4, 0x1 ;  /* 0x000000040e7e7211 */ /* 0x000fe200078c08ff */
[----:B------:R-:W2:Y:S01]  /*92f0*/  @P0 LDG.E.U16 R38, desc[UR20][R132.64] ;  /* 0x0000001484260981 */ /* 0x000ea2000c1e1500 */
[----:B------:R-:W-:-:S02]  /*9300*/  LEA.HI.X.SX32 R131, R16, R3, 0x1, P4 ;  /* 0x0000000310837211 */ /* 0x000fc400020f0eff */
[----:B------:R-:W-:Y:S02]  /*9310*/  PRMT R36, RZ, 0x7610, R36 ;  /* 0x00007610ff247816 */ /* 0x000fe40000000024 */
[-C--:B------:R-:W-:Y:S01]  /*9320*/  LEA R124, P3, R13, R4.reuse, 0x1 ;  /* 0x000000040d7c7211 */ /* 0x080fe200078608ff */
[----:B------:R-:W-:Y:S01]  /*9330*/  IMAD R10, R10, UR7, RZ ;  /* 0x000000070a0a7c24 */ /* 0x000fe2000f8e02ff */
[-C--:B------:R-:W-:Y:S01]  /*9340*/  LEA.HI.X.SX32 R129, R15, R3.reuse, 0x1, P2 ;  /* 0x000000030f817211 */ /* 0x080fe200010f0eff */
[----:B------:R-:W2:Y:S01]  /*9350*/  @P0 LDG.E.U16 R37, desc[UR20][R130.64] ;  /* 0x0000001482250981 */ /* 0x000ea2000c1e1500 */
[----:B------:R-:W-:Y:S02]  /*9360*/  PRMT R35, RZ, 0x7610, R35 ;  /* 0x00007610ff237816 */ /* 0x000fe40000000023 */
[----:B------:R-:W-:Y:S01]  /*9370*/  LEA R122, P4, R12, R4, 0x1 ;  /* 0x000000040c7a7211 */ /* 0x000fe200078808ff */
[----:B------:R-:W-:Y:S01]  /*9380*/  IMAD R9, R9, UR7, RZ ;  /* 0x0000000709097c24 */ /* 0x000fe2000f8e02ff */
[----:B------:R-:W-:Y:S01]  /*9390*/  LEA.HI.X.SX32 R127, R14, R3, 0x1, P6 ;  /* 0x000000030e7f7211 */ /* 0x000fe200030f0eff */
[----:B------:R-:W2:Y:S01]  /*93a0*/  @P0 LDG.E.U16 R36, desc[UR20][R128.64] ;  /* 0x0000001480240981 */ /* 0x000ea2000c1e1500 */
[----:B------:R-:W-:-:S02]  /*93b0*/  PRMT R34, RZ, 0x7610, R34 ;  /* 0x00007610ff227816 */ /* 0x000fc40000000022 */
[----:B------:R-:W-:Y:S01]  /*93c0*/  SHF.R.U32.HI R116, RZ, 0x5, R116 ;  /* 0x00000005ff747819 */ /* 0x000fe20000011674 */
[----:B------:R-:W2:Y:S01]  /*93d0*/  @P0 LDG.E.U16 R35, desc[UR20][R126.64] ;  /* 0x000000147e230981 */ /* 0x000ea2000c1e1500 */
[----:B------:R-:W-:Y:S02]  /*93e0*/  LEA R120, P2, R11, R4, 0x1 ;  /* 0x000000040b787211 */ /* 0x000fe400078408ff */
[-C--:B------:R-:W-:Y:S02]  /*93f0*/  LEA.HI.X.SX32 R125, R13, R3.reuse, 0x1, P3 ;  /* 0x000000030d7d7211 */ /* 0x080fe400018f0eff */
[----:B------:R-:W-:Y:S02]  /*9400*/  PRMT R28, RZ, 0x7610, R28 ;  /* 0x00007610ff1c7816 */ /* 0x000fe4000000001c */
[----:B------:R-:W-:Y:S01]  /*9410*/  LEA.HI.X.SX32 R123, R12, R3, 0x1, P4 ;  /* 0x000000030c7b7211 */ /* 0x000fe200020f0eff */
[----:B------:R-:W2:Y:S01]  /*9420*/  @P0 LDG.E.U16 R34, desc[UR20][R124.64] ;  /* 0x000000147c220981 */ /* 0x000ea2000c1e1500 */
[----:B------:R-:W-:-:S02]  /*9430*/  PRMT R27, RZ, 0x7610, R27 ;  /* 0x00007610ff1b7816 */ /* 0x000fc4000000001b */
[-C--:B------:R-:W-:Y:S01]  /*9440*/  LEA R118, P3, R10, R4.reuse, 0x1 ;  /* 0x000000040a767211 */ /* 0x080fe200078608ff */
[----:B------:R-:W2:Y:S01]  /*9450*/  @P0 LDG.E.U16 R28, desc[UR20][R122.64] ;  /* 0x000000147a1c0981 */ /* 0x000ea2000c1e1500 */
[----:B------:R-:W-:Y:S02]  /*9460*/  ISETP.NE.U32.AND P5, PT, R116, RZ, PT ;  /* 0x000000ff7400720c */ /* 0x000fe40003fa5070 */
[-C--:B------:R-:W-:Y:S02]  /*9470*/  LEA.HI.X.SX32 R121, R11, R3.reuse, 0x1, P2 ;  /* 0x000000030b797211 */ /* 0x080fe400010f0eff */
[----:B------:R-:W-:Y:S02]  /*9480*/  LEA R116, P4, R9, R4, 0x1 ;  /* 0x0000000409747211 */ /* 0x000fe400078808ff */
[----:B------:R-:W-:Y:S01]  /*9490*/  PRMT R25, RZ, 0x7610, R25 ;  /* 0x00007610ff197816 */ /* 0x000fe20000000019 */
[----:B------:R-:W2:Y:S01]  /*94a0*/  @P0 LDG.E.U16 R27, desc[UR20][R120.64] ;  /* 0x00000014781b0981 */ /* 0x000ea2000c1e1500 */
[----:B------:R-:W-:-:S02]  /*94b0*/  LEA.HI.X.SX32 R119, R10, R3, 0x1, P3 ;  /* 0x000000030a777211 */ /* 0x000fc400018f0eff */
[----:B------:R-:W-:Y:S02]  /*94c0*/  PRMT R24, RZ, 0x7610, R24 ;  /* 0x00007610ff187816 */ /* 0x000fe40000000018 */
[----:B------:R-:W-:Y:S01]  /*94d0*/  LEA.HI.X.SX32 R117, R9, R3, 0x1, P4 ;  /* 0x0000000309757211 */ /* 0x000fe200020f0eff */
[----:B------:R-:W2:Y:S04]  /*94e0*/  @P0 LDG.E.U16 R25, desc[UR20][R118.64] ;  /* 0x0000001476190981 */ /* 0x000ea8000c1e1500 */
[----:B------:R-:W2:Y:S01]  /*94f0*/  @P0 LDG.E.U16 R24, desc[UR20][R116.64] ;  /* 0x0000001474180981 */ /* 0x000ea2000c1e1500 */
[----:B------:R-:W-:-:S04]  /*9500*/  @!UP1 UIADD3 UR4, UPT, UPT, -UR6, 0x100000, URZ ;  /* 0x0010000006049890 */ /* 0x000fc8000fffe1ff */
[----:B------:R-:W-:Y:S02]  /*9510*/  @!UP1 USHF.L.U32 UR5, UR4, 0xb, URZ ;  /* 0x0000000b04059899 */ /* 0x000fe400080006ff */
[----:B------:R-:W-:Y:S01]  /*9520*/  @!UP1 USHF.L.U32 UR4, UR4, 0x1, URZ ;  /* 0x0000000104049899 */ /* 0x000fe200080006ff */
[----:B------:R-:W-:Y:S01]  /*9530*/  VOTEU.ALL UP2, P1 ;  /* 0x0000000000ff7886 */ /* 0x000fe20000840000 */
[----:B------:R-:W-:Y:S01]  /*9540*/  IMAD R8, R33, UR7, RZ ;  /* 0x0000000721087c24 */ /* 0x000fe2000f8e02ff */
[----:B------:R-:W-:Y:S01]  /*9550*/  PRMT R97, RZ, 0x7610, R97 ;  /* 0x00007610ff617816 */ /* 0x000fe20000000061 */
[----:B------:R-:W-:Y:S01]  /*9560*/  IMAD R0, R32, UR7, RZ ;  /* 0x0000000720007c24 */ /* 0x000fe2000f8e02ff */
[----:B------:R-:W-:Y:S01]  /*9570*/  PRMT R98, RZ, 0x7610, R98 ;  /* 0x00007610ff627816 */ /* 0x000fe20000000062 */
[----:B------:R-:W-:-:S03]  /*9580*/  IMAD R5, R18, UR7, RZ ;  /* 0x0000000712057c24 */ /* 0x000fc6000f8e02ff */
[----:B------:R0:W2:Y:S03]  /*9590*/  @P0 LDG.E.U16 R97, desc[UR20][R138.64] ;  /* 0x000000148a610981 */ /* 0x0000a6000c1e1500 */
[----:B------:R1:W1:Y:S01]  /*95a0*/  @!UP2 SYNCS.EXCH.64 URZ, [UR11+0x12008], UR4 ;  /* 0x012008040bffa5b2 */ /* 0x0002620008000100 */
[----:B---3--:R3:W-:Y:S01]  /*95b0*/  STS.U16 [R2+UR11+0x10400], R114 ;  /* 0x0104007202007988 */ /* 0x0087e2000800040b */
[-C--:B------:R-:W-:Y:S01]  /*95c0*/  LEA R112, P3, R0, R4.reuse, 0x1 ;  /* 0x0000000400707211 */ /* 0x080fe200078608ff */
[----:B------:R-:W-:Y:S02]  /*95d0*/  IMAD R6, R7, UR7, RZ ;  /* 0x0000000707067c24 */ /* 0x000fe4000f8e02ff */
[----:B------:R4:W2:Y:S01]  /*95e0*/  @P0 LDG.E.U16 R98, desc[UR20][R140.64] ;  /* 0x000000148c620981 */ /* 0x0008a2000c1e1500 */
[----:B0-----:R-:W-:Y:S02]  /*95f0*/  PRMT R139, RZ, 0x7610, R139 ;  /* 0x00007610ff8b7816 */ /* 0x001fe4000000008b */
[----:B---3--:R-:W-:-:S04]  /*9600*/  LEA R114, P2, R8, R4, 0x1 ;  /* 0x0000000408727211 */ /* 0x008fc800078408ff */
[-C--:B------:R-:W-:Y:S01]  /*9610*/  LEA.HI.X.SX32 R115, R8, R3.reuse, 0x1, P2 ;  /* 0x0000000308737211 */ /* 0x080fe200010f0eff */
[----:B----4-:R0:W-:Y:S01]  /*9620*/  STS.U16 [R2+UR11+0x10800], R113 ;  /* 0x0108007102007988 */ /* 0x0101e2000800040b */
[----:B------:R-:W-:Y:S02]  /*9630*/  PRMT R138, RZ, 0x7610, R138 ;  /* 0x00007610ff8a7816 */ /* 0x000fe4000000008a */
[C---:B------:R-:W-:Y:S01]  /*9640*/  LEA R110, P4, R5.reuse, R4, 0x1 ;  /* 0x00000004056e7211 */ /* 0x040fe200078808ff */
[----:B------:R-:W3:Y:S01]  /*9650*/  @P0 LDG.E.U16 R139, desc[UR20][R114.64] ;  /* 0x00000014728b0981 */ /* 0x000ee2000c1e1500 */
[----:B------:R-:W-:Y:S02]  /*9660*/  PRMT R141, RZ, 0x7610, R141 ;  /* 0x00007610ff8d7816 */ /* 0x000fe4000000008d */
[-C--:B0-----:R-:W-:Y:S01]  /*9670*/  LEA.HI.X.SX32 R113, R0, R3.reuse, 0x1, P3 ;  /* 0x0000000300717211 */ /* 0x081fe200018f0eff */
[----:B------:R-:W-:Y:S01]  /*9680*/  IMAD R7, R20, UR7, RZ ;  /* 0x0000000714077c24 */ /* 0x000fe2000f8e02ff */
[----:B------:R-:W-:-:S02]  /*9690*/  LEA.HI.X.SX32 R111, R5, R3, 0x1, P4 ;  /* 0x00000003056f7211 */ /* 0x000fc400020f0eff */
[CC--:B------:R-:W-:Y:S01]  /*96a0*/  LEA R108, P2, R6.reuse, R4.reuse, 0x1 ;  /* 0x00000004066c7211 */ /* 0x0c0fe200078408ff */
[----:B------:R-:W4:Y:S01]  /*96b0*/  @P0 LDG.E.U16 R138, desc[UR20][R112.64] ;  /* 0x00000014708a0981 */ /* 0x000f22000c1e1500 */
[----:B------:R-:W-:Y:S02]  /*96c0*/  PRMT R140, RZ, 0x7610, R140 ;  /* 0x00007610ff8c7816 */ /* 0x000fe4000000008c */
[C---:B------:R-:W-:Y:S01]  /*96d0*/  LEA R106, P3, R7.reuse, R4, 0x1 ;  /* 0x00000004076a7211 */ /* 0x040fe200078608ff */
[----:B------:R-:W3:Y:S01]  /*96e0*/  @P0 LDG.E.U16 R141, desc[UR20][R110.64] ;  /* 0x000000146e8d0981 */ /* 0x000ee2000c1e1500 */
[-C--:B------:R-:W-:Y:S02]  /*96f0*/  LEA.HI.X.SX32 R109, R6, R3.reuse, 0x1, P2 ;  /* 0x00000003066d7211 */ /* 0x080fe400010f0eff */
[----:B------:R-:W-:Y:S02]  /*9700*/  PRMT R150, RZ, 0x7610, R150 ;  /* 0x00007610ff967816 */ /* 0x000fe40000000096 */
[----:B------:R-:W-:Y:S01]  /*9710*/  LEA.HI.X.SX32 R107, R7, R3, 0x1, P3 ;  /* 0x00000003076b7211 */ /* 0x000fe200018f0eff */
[----:B------:R-:W3:Y:S04]  /*9720*/  @P0 LDG.E.U16 R140, desc[UR20][R108.64] ;  /* 0x000000146c8c0981 */ /* 0x000ee8000c1e1500 */
[----:B------:R-:W3:Y:S04]  /*9730*/  @P0 LDG.E.U16 R150, desc[UR20][R106.64] ;  /* 0x000000146a960981 */ /* 0x000ee8000c1e1500 */
[----:B------:R-:W-:Y:S04]  /*9740*/  STL.64 [R1+0x3a8], R132 ;  /* 0x0003a88401007387 */ /* 0x000fe80000100a00 */
[----:B------:R-:W-:Y:S04]  /*9750*/  STL.64 [R1+0x3b0], R130 ;  /* 0x0003b08201007387 */ /* 0x000fe80000100a00 */
[----:B------:R-:W-:Y:S04]  /*9760*/  STL.64 [R1+0x3c0], R128 ;  /* 0x0003c08001007387 */ /* 0x000fe80000100a00 */
[----:B------:R-:W-:Y:S04]  /*9770*/  STL.64 [R1+0x3c8], R126 ;  /* 0x0003c87e01007387 */ /* 0x000fe80000100a00 */
[----:B------:R-:W-:Y:S04]  /*9780*/  STL.64 [R1+0x3d0], R124 ;  /* 0x0003d07c01007387 */ /* 0x000fe80000100a00 */
[----:B------:R-:W-:Y:S04]  /*9790*/  STL.64 [R1+0x3e8], R122 ;  /* 0x0003e87a01007387 */ /* 0x000fe80000100a00 */
[----:B------:R-:W-:Y:S04]  /*97a0*/  STL.64 [R1+0x3f0], R120 ;  /* 0x0003f07801007387 */ /* 0x000fe80000100a00 */
[----:B------:R-:W-:Y:S04]  /*97b0*/  STL.64 [R1+0x408], R118 ;  /* 0x0004087601007387 */ /* 0x000fe80000100a00 */
[----:B------:R-:W4:Y:S04]  /*97c0*/  LDL.LU R40, [R1+0x230] ;  /* 0x0002300001287983 */ /* 0x000f280000300800 */
[----:B------:R-:W4:Y:S04]  /*97d0*/  LDL.LU R39, [R1+0xf4] ;  /* 0x0000f40001277983 */ /* 0x000f280000300800 */
[----:B--2---:R0:W-:Y:S04]  /*97e0*/  STL [R1+0x1f4], R38 ;  /* 0x0001f42601007387 */ /* 0x0041e80000100800 */
[----:B0-----:R-:W2:Y:S04]  /*97f0*/  LDL.LU R38, [R1+0x248] ;  /* 0x0002480001267983 */ /* 0x001ea80000300800 */
[----:B------:R0:W-:Y:S04]  /*9800*/  STL [R1+0x1f0], R37 ;  /* 0x0001f02501007387 */ /* 0x0001e80000100800 */
        /* <DEDUP_REMOVED lines=15> */
[----:B------:R-:W-:Y:S04]  /*9900*/  STL [R1+0x428], R116 ;  /* 0x0004287401007387 */ /* 0x000fe80000100800 */
[----:B------:R-:W-:Y:S04]  /*9910*/  STL [R1+0x474], R116 ;  /* 0x0004747401007387 */ /* 0x000fe80000100800 */
[----:B------:R-:W-:Y:S04]  /*9920*/  STL [R1+0x424], R117 ;  /* 0x0004247501007387 */ /* 0x000fe80000100800 */
[----:B------:R-:W-:Y:S04]  /*9930*/  STL [R1+0x478], R117 ;  /* 0x0004787501007387 */ /* 0x000fe80000100800 */
[----:B---3--:R-:W-:Y:S04]  /*9940*/  STL [R1+0x47c], R139 ;  /* 0x00047c8b01007387 */ /* 0x008fe80000100800 */
[----:B------:R-:W-:Y:S04]  /*9950*/  STL [R1+0x430], R114 ;  /* 0x0004307201007387 */ /* 0x000fe80000100800 */
[----:B------:R-:W-:Y:S04]  /*9960*/  STL [R1+0x480], R114 ;  /* 0x0004807201007387 */ /* 0x000fe80000100800 */
[----:B------:R-:W-:Y:S04]  /*9970*/  STL [R1+0x42c], R115 ;  /* 0x00042c7301007387 */ /* 0x000fe80000100800 */
[----:B------:R-:W-:Y:S04]  /*9980*/  STL [R1+0x484], R115 ;  /* 0x0004847301007387 */ /* 0x000fe80000100800 */
[----:B----4-:R-:W-:Y:S04]  /*9990*/  STL [R1+0x488], R138 ;  /* 0x0004888a01007387 */ /* 0x010fe80000100800 */
[----:B------:R-:W-:Y:S04]  /*99a0*/  STL [R1+0x438], R112 ;  /* 0x0004387001007387 */ /* 0x000fe80000100800 */
        /* <DEDUP_REMOVED lines=13> */
[----:B------:R-:W-:Y:S04]  /*9a80*/  STL.64 [R1+0x448], R106 ;  /* 0x0004486a01007387 */ /* 0x000fe80000100a00 */
[----:B------:R-:W3:Y:S04]  /*9a90*/  LDL.LU R15, [R1+0x234] ;  /* 0x00023400010f7983 */ /* 0x000ee80000300800 */
[----:B------:R-:W4:Y:S04]  /*9aa0*/  LDL.LU R16, [R1+0x224] ;  /* 0x0002240001107983 */ /* 0x000f280000300800 */
        /* <DEDUP_REMOVED lines=10> */
[----:B------:R-:W4:Y:S01]  /*9b50*/  LDL.LU R48, [R1+0x90] ;  /* 0x0000900001307983 */ /* 0x000f220000300800 */
[----:B------:R-:W-:-:S03]  /*9b60*/  LOP3.LUT R0, R2, 0x20, RZ, 0x3c, !PT ;  /* 0x0000002002007812 */ /* 0x000fc600078e3cff */
[----:B------:R-:W4:Y:S04]  /*9b70*/  LDL.LU R47, [R1+0x84] ;  /* 0x00008400012f7983 */ /* 0x000f280000300800 */
[----:B------:R-:W4:Y:S04]  /*9b80*/  LDL.LU R46, [R1+0x80] ;  /* 0x00008000012e7983 */ /* 0x000f280000300800 */
[----:B------:R-:W4:Y:S04]  /*9b90*/  LDL.LU R45, [R1+0x74] ;  /* 0x00007400012d7983 */ /* 0x000f280000300800 */
[----:B------:R-:W4:Y:S01]  /*9ba0*/  LDL.LU R44, [R1+0x70] ;  /* 0x00007000012c7983 */ /* 0x000f220000300800 */
[----:B------:R-:W-:-:S03]  /*9bb0*/  LOP3.LUT R6, R2, 0x40, RZ, 0x3c, !PT ;  /* 0x0000004002067812 */ /* 0x000fc600078e3cff */
[----:B------:R-:W4:Y:S04]  /*9bc0*/  LDL.LU R43, [R1+0x64] ;  /* 0x00006400012b7983 */ /* 0x000f280000300800 */
[----:B------:R-:W4:Y:S04]  /*9bd0*/  LDL.LU R42, [R1+0x60] ;  /* 0x00006000012a7983 */ /* 0x000f280000300800 */
[----:B------:R0:W-:Y:S04]  /*9be0*/  STS.U16 [R2+UR11+0x10c00], R40 ;  /* 0x010c002802007988 */ /* 0x0001e8000800040b */
[----:B------:R-:W4:Y:S04]  /*9bf0*/  LDL.LU R41, [R1+0x54] ;  /* 0x0000540001297983 */ /* 0x000f280000300800 */
[----:B------:R1:W-:Y:S04]  /*9c00*/  STS.U16 [R2+UR11+0x10000], R39 ;  /* 0x0100002702007988 */ /* 0x0003e8000800040b */
[----:B0-----:R-:W4:Y:S04]  /*9c10*/  LDL.LU R40, [R1+0x50] ;  /* 0x0000500001287983 */ /* 0x001f280000300800 */
[----:B--2---:R0:W-:Y:S04]  /*9c20*/  STS.U16 [R0+UR11+0x10500], R38 ;  /* 0x0105002600007988 */ /* 0x0041e8000800040b */
[----:B-1----:R-:W2:Y:S04]  /*9c30*/  LDL.LU R39, [R1+0x44] ;  /* 0x0000440001277983 */ /* 0x002ea80000300800 */
[----:B------:R1:W-:Y:S04]  /*9c40*/  STS.U16 [R0+UR11+0x10d00], R37 ;  /* 0x010d002500007988 */ /* 0x0003e8000800040b */
[----:B0-----:R-:W2:Y:S01]  /*9c50*/  LDL.LU R38, [R1+0x40] ;  /* 0x0000400001267983 */ /* 0x001ea20000300800 */
[----:B------:R-:W-:-:S03]  /*9c60*/  LOP3.LUT R5, R2, 0x60, RZ, 0x3c, !PT ;  /* 0x0000006002057812 */ /* 0x000fc600078e3cff */
[----:B-1----:R-:W2:Y:S04]  /*9c70*/  LDL.LU R37, [R1+0x34] ;  /* 0x0000340001257983 */ /* 0x002ea80000300800 */
[----:B------:R0:W-:Y:S04]  /*9c80*/  STS.U16 [R0+UR11+0x10900], R36 ;  /* 0x0109002400007988 */ /* 0x0001e8000800040b */
[----:B0-----:R-:W2:Y:S04]  /*9c90*/  LDL.LU R36, [R1+0x30] ;  /* 0x0000300001247983 */ /* 0x001ea80000300800 */
        /* <DEDUP_REMOVED lines=11> */
[----:B0-----:R-:W2:Y:S01]  /*9d50*/  LDL.LU R24, [R1] ;  /* 0x0000000001187983 */ /* 0x001ea20000300800 */
[----:B------:R-:W-:-:S02]  /*9d60*/  IMAD R22, R22, UR7, RZ ;  /* 0x0000000716167c24 */ /* 0x000fc4000f8e02ff */
[----:B------:R-:W-:Y:S02]  /*9d70*/  IMAD R14, R26, UR7, RZ ;  /* 0x000000071a0e7c24 */ /* 0x000fe4000f8e02ff */
[----:B------:R-:W-:Y:S02]  /*9d80*/  IMAD R12, R23, UR7, RZ ;  /* 0x00000007170c7c24 */ /* 0x000fe4000f8e02ff */
[----:B------:R-:W-:Y:S02]  /*9d90*/  IMAD R7, R144, UR7, RZ ;  /* 0x0000000790077c24 */ /* 0x000fe4000f8e02ff */
[----:B------:R-:W-:Y:S02]  /*9da0*/  IMAD R8, R30, UR7, RZ ;  /* 0x000000071e087c24 */ /* 0x000fe4000f8e02ff */
[----:B------:R-:W-:Y:S02]  /*9db0*/  IMAD R10, R29, UR7, RZ ;  /* 0x000000071d0a7c24 */ /* 0x000fe4000f8e02ff */
        /* <DEDUP_REMOVED lines=13> */
[----:B------:R-:W-:Y:S01]  /*9e90*/  IMAD R57, R57, UR7, RZ ;  /* 0x0000000739397c24 */ /* 0x000fe2000f8e02ff */
[----:B---3--:R-:W-:Y:S04]  /*9ea0*/  STS.U16 [R5+UR11+0x10b00], R15 ;  /* 0x010b000f05007988 */ /* 0x008fe8000800040b */
[----:B----4-:R0:W-:Y:S04]  /*9eb0*/  STS.U16 [R5+UR11+0x10f00], R16 ;  /* 0x010f001005007988 */ /* 0x0101e8000800040b */
[----:B------:R-:W-:Y:S04]  /*9ec0*/  STS.U16 [R5+UR11+0x10300], R17 ;  /* 0x0103001105007988 */ /* 0x000fe8000800040b */
[----:B------:R-:W-:Y:S04]  /*9ed0*/  STS.U16 [R2+UR11+0x3a00], R104 ;  /* 0x003a006802007988 */ /* 0x000fe8000800040b */
[----:B------:R1:W-:Y:S04]  /*9ee0*/  STS.U16 [R2+UR11], R20 ;  /* 0x0000001402007988 */ /* 0x0003e8000800040b */
[----:B------:R-:W-:Y:S01]  /*9ef0*/  STS.U16 [R2+UR11+0x3e00], R102 ;  /* 0x003e006602007988 */ /* 0x000fe2000800040b */
[----:B0-----:R-:W-:-:S03]  /*9f00*/  IMAD R16, R94, UR7, RZ ;  /* 0x000000075e107c24 */ /* 0x001fc6000f8e02ff */
[----:B------:R-:W-:Y:S01]  /*9f10*/  STS.U16 [R2+UR11+0x3800], R105 ;  /* 0x0038006902007988 */ /* 0x000fe2000800040b */
[----:B-1----:R-:W-:-:S03]  /*9f20*/  IMAD R20, R142, UR7, RZ ;  /* 0x000000078e147c24 */ /* 0x002fc6000f8e02ff */
[----:B------:R-:W-:Y:S04]  /*9f30*/  STS.U16 [R2+UR11+0x3c00], R103 ;  /* 0x003c006702007988 */ /* 0x000fe8000800040b */
[----:B------:R-:W-:Y:S04]  /*9f40*/  STS.U16 [R2+UR11+0x4a00], R96 ;  /* 0x004a006002007988 */ /* 0x000fe8000800040b */
[----:B------:R-:W-:Y:S01]  /*9f50*/  STS.U16 [R2+UR11+0x4600], R98 ;  /* 0x0046006202007988 */ /* 0x000fe2000800040b */
[----:B------:R-:W-:-:S03]  /*9f60*/  IMAD R5, R145, UR7, RZ ;  /* 0x0000000791057c24 */ /* 0x000fc6000f8e02ff */
[----:B------:R-:W-:Y:S04]  /*9f70*/  STS.U16 [R2+UR11+0x4800], R97 ;  /* 0x0048006102007988 */ /* 0x000fe8000800040b */
[----:B------:R0:W-:Y:S04]  /*9f80*/  STS.U16 [R2+UR11+0x200], R18 ;  /* 0x0002001202007988 */ /* 0x0001e8000800040b */
[----:B------:R-:W-:Y:S04]  /*9f90*/  STS.U16 [R2+UR11+0xe00], R88 ;  /* 0x000e005802007988 */ /* 0x000fe8000800040b */
[----:B------:R-:W-:Y:S01]  /*9fa0*/  STS.U16 [R2+UR11+0x4200], R100 ;  /* 0x0042006402007988 */ /* 0x000fe2000800040b */
[----:B0-----:R-:W-:-:S03]  /*9fb0*/  IMAD R18, R143, UR7, RZ ;  /* 0x000000078f127c24 */ /* 0x001fc6000f8e02ff */
[----:B------:R-:W-:Y:S04]  /*9fc0*/  STS.U16 [R2+UR11+0x4400], R99 ;  /* 0x0044006302007988 */ /* 0x000fe8000800040b */
[----:B------:R-:W-:Y:S04]  /*9fd0*/  STS.U16 [R2+UR11+0x4c00], R95 ;  /* 0x004c005f02007988 */ /* 0x000fe8000800040b */
[----:B------:R0:W-:Y:S04]  /*9fe0*/  STS.U16 [R2+UR11+0x1a00], R44 ;  /* 0x001a002c02007988 */ /* 0x0001e8000800040b */
[----:B------:R1:W-:Y:S04]  /*9ff0*/  STS.U16 [R2+UR11+0x1c00], R43 ;  /* 0x001c002b02007988 */ /* 0x0003e8000800040b */
[----:B------:R3:W-:Y:S01]  /*a000*/  STS.U16 [R2+UR11+0x1e00], R42 ;  /* 0x001e002a02007988 */ /* 0x0007e2000800040b */
[----:B0-----:R-:W-:-:S03]  /*a010*/  IMAD R44, R86, UR7, RZ ;  /* 0x00000007562c7c24 */ /* 0x001fc6000f8e02ff */
[----:B------:R-:W-:Y:S01]  /*a020*/  STS.U16 [R2+UR11+0x4000], R101 ;  /* 0x0040006502007988 */ /* 0x000fe2000800040b */
[----:B-1----:R-:W-:Y:S02]  /*a030*/  IMAD R43, R89, UR7, RZ ;  /* 0x00000007592b7c24 */ /* 0x002fe4000f8e02ff */
[----:B---3--:R-:W-:Y:S01]  /*a040*/  IMAD R42, R90, UR7, RZ ;  /* 0x000000075a2a7c24 */ /* 0x008fe2000f8e02ff */
[----:B------:R0:W-:Y:S04]  /*a050*/  STS.U16 [R2+UR11+0x2000], R41 ;  /* 0x0020002902007988 */ /* 0x0001e8000800040b */
[----:B------:R-:W-:Y:S04]  /*a060*/  STS.U16 [R2+UR11+0xc00], R87 ;  /* 0x000c005702007988 */ /* 0x000fe8000800040b */
[----:B------:R1:W-:Y:S01]  /*a070*/  STS.U16 [R2+UR11+0x2200], R40 ;  /* 0x0022002802007988 */ /* 0x0003e2000800040b */
[----:B0-----:R-:W-:-:S03]  /*a080*/  IMAD R41, R91, UR7, RZ ;  /* 0x000000075b297c24 */ /* 0x001fc6000f8e02ff */
[----:B------:R0:W-:Y:S01]  /*a090*/  STS.U16 [R2+UR11+0x1600], R46 ;  /* 0x0016002e02007988 */ /* 0x0001e2000800040b */
[----:B-1----:R-:W-:-:S03]  /*a0a0*/  IMAD R40, R92, UR7, RZ ;  /* 0x000000075c287c24 */ /* 0x002fc6000f8e02ff */
[----:B------:R-:W-:Y:S01]  /*a0b0*/  STS.U16 [R2+UR11+0x1000], R93 ;  /* 0x0010005d02007988 */ /* 0x000fe2000800040b */
[----:B0-----:R-:W-:-:S03]  /*a0c0*/  IMAD R46, R82, UR7, RZ ;  /* 0x00000007522e7c24 */ /* 0x001fc6000f8e02ff */
[----:B------:R-:W-:Y:S01]  /*a0d0*/  STS.U16 [R2+UR11+0x800], R83 ;  /* 0x0008005302007988 */ /* 0x000fe2000800040b */
[----:B------:R-:W-:-:S03]  /*a0e0*/  IMAD R17, R153, UR7, RZ ;  /* 0x0000000799117c24 */ /* 0x000fc6000f8e02ff */
[----:B------:R-:W-:Y:S01]  /*a0f0*/  STS.U16 [R2+UR11+0xa00], R84 ;  /* 0x000a005402007988 */ /* 0x000fe2000800040b */
[----:B------:R-:W-:-:S03]  /*a100*/  IMAD R15, R152, UR7, RZ ;  /* 0x00000007980f7c24 */ /* 0x000fc6000f8e02ff */
[----:B------:R0:W-:Y:S04]  /*a110*/  STS.U16 [R2+UR11+0x1800], R45 ;  /* 0x0018002d02007988 */ /* 0x0001e8000800040b */
[----:B------:R1:W-:Y:S01]  /*a120*/  STS.U16 [R2+UR11+0x400], R32 ;  /* 0x0004002002007988 */ /* 0x0003e2000800040b */
[----:B0-----:R-:W-:-:S03]  /*a130*/  IMAD R45, R85, UR7, RZ ;  /* 0x00000007552d7c24 */ /* 0x001fc6000f8e02ff */
[----:B------:R-:W-:Y:S01]  /*a140*/  STS.U16 [R2+UR11+0x600], R33 ;  /* 0x0006002102007988 */ /* 0x000fe2000800040b */
[----:B-1----:R-:W-:-:S03]  /*a150*/  IMAD R32, R158, UR7, RZ ;  /* 0x000000079e207c24 */ /* 0x002fc6000f8e02ff */
[----:B--2---:R-:W-:Y:S04]  /*a160*/  STS.U16 [R2+UR11+0x2800], R37 ;  /* 0x0028002502007988 */ /* 0x004fe8000800040b */
[----:B------:R0:W-:Y:S02]  /*a170*/  STS.U16 [R2+UR11+0x3000], R28 ;  /* 0x0030001c02007988 */ /* 0x0001e4000800040b */
[----:B0-----:R-:W-:Y:S02]  /*a180*/  IMAD R28, R134, UR7, RZ ;  /* 0x00000007861c7c24 */ /* 0x001fe4000f8e02ff */
[----:B------:R0:W-:Y:S03]  /*a190*/  STS.U16 [R2+UR11+0x3200], R27 ;  /* 0x0032001b02007988 */ /* 0x0001e6000800040b */
[----:B------:R-:W-:Y:S01]  /*a1a0*/  LEA R104, P6, R28, R4, 0x1 ;  /* 0x000000041c687211 */ /* 0x000fe200078c08ff */
[----:B0-----:R-:W-:-:S03]  /*a1b0*/  IMAD R27, R135, UR7, RZ ;  /* 0x00000007871b7c24 */ /* 0x001fc6000f8e02ff */
[-C--:B------:R-:W-:Y:S02]  /*a1c0*/  LEA.HI.X.SX32 R105, R28, R3.reuse, 0x1, P6 ;  /* 0x000000031c697211 */ /* 0x080fe400030f0eff */
[CC--:B------:R-:W-:Y:S01]  /*a1d0*/  LEA R102, P2, R27.reuse, R4.reuse, 0x1 ;  /* 0x000000041b667211 */ /* 0x0c0fe200078408ff */
[----:B------:R0:W-:Y:S01]  /*a1e0*/  STS.U16 [R2+UR11+0x3400], R25 ;  /* 0x0034001902007988 */ /* 0x0001e2000800040b */
[-C--:B------:R-:W-:Y:S02]  /*a1f0*/  LEA R96, P6, R22, R4.reuse, 0x1 ;  /* 0x0000000416607211 */ /* 0x080fe400078c08ff */
[-C--:B------:R-:W-:Y:S02]  /*a200*/  LEA.HI.X.SX32 R103, R27, R3.reuse, 0x1, P2 ;  /* 0x000000031b677211 */ /* 0x080fe400010f0eff */
[----:B------:R-:W-:Y:S01]  /*a210*/  LEA R94, P2, R20, R4, 0x1 ;  /* 0x00000004145e7211 */ /* 0x000fe200078408ff */
[----:B------:R1:W-:Y:S01]  /*a220*/  STS.U16 [R2+UR11+0x3600], R24 ;  /* 0x0036001802007988 */ /* 0x0003e2000800040b */
[----:B0-----:R-:W-:Y:S01]  /*a230*/  IMAD R25, R136, UR7, RZ ;  /* 0x0000000788197c24 */ /* 0x001fe2000f8e02ff */
[----:B------:R-:W-:Y:S01]  /*a240*/  LEA.HI.X.SX32 R97, R22, R3, 0x1, P6 ;  /* 0x0000000316617211 */ /* 0x000fe200030f0eff */
[----:B-1----:R-:W-:-:S03]  /*a250*/  IMAD R24, R137, UR7, RZ ;  /* 0x0000000789187c24 */ /* 0x002fc6000f8e02ff */
[-C--:B------:R-:W-:Y:S02]  /*a260*/  LEA R100, P3, R25, R4.reuse, 0x1 ;  /* 0x0000000419647211 */ /* 0x080fe400078608ff */
[-C--:B------:R-:W-:Y:S02]  /*a270*/  LEA R98, P4, R24, R4.reuse, 0x1 ;  /* 0x0000000418627211 */ /* 0x080fe400078808ff */
[-C--:B------:R-:W-:Y:S02]  /*a280*/  LEA R88, P6, R14, R4.reuse, 0x1 ;  /* 0x000000040e587211 */ /* 0x080fe400078c08ff */
[-C--:B------:R-:W-:Y:S02]  /*a290*/  LEA.HI.X.SX32 R99, R24, R3.reuse, 0x1, P4 ;  /* 0x0000000318637211 */ /* 0x080fe400020f0eff */
[----:B------:R-:W-:Y:S02]  /*a2a0*/  LEA.HI.X.SX32 R95, R20, R3, 0x1, P2 ;  /* 0x00000003145f7211 */ /* 0x000fe400010f0eff */
[----:B------:R-:W-:-:S02]  /*a2b0*/  LEA R90, P4, R16, R4, 0x1 ;  /* 0x00000004105a7211 */ /* 0x000fc400078808ff */
[-C--:B------:R-:W-:Y:S02]  /*a2c0*/  LEA R86, P2, R12, R4.reuse, 0x1 ;  /* 0x000000040c567211 */ /* 0x080fe400078408ff */
[-C--:B------:R-:W-:Y:S02]  /*a2d0*/  LEA.HI.X.SX32 R101, R25, R3.reuse, 0x1, P3 ;  /* 0x0000000319657211 */ /* 0x080fe400018f0eff */
[-C--:B------:R-:W-:Y:S02]  /*a2e0*/  LEA.HI.X.SX32 R89, R14, R3.reuse, 0x1, P6 ;  /* 0x000000030e597211 */ /* 0x080fe400030f0eff */
[-C--:B------:R-:W-:Y:S02]  /*a2f0*/  LEA R92, P3, R18, R4.reuse, 0x1 ;  /* 0x00000004125c7211 */ /* 0x080fe400078608ff */
[----:B------:R-:W-:Y:S02]  /*a300*/  LEA.HI.X.SX32 R91, R16, R3, 0x1, P4 ;  /* 0x00000003105b7211 */ /* 0x000fe400020f0eff */
[----:B------:R-:W-:-:S02]  /*a310*/  LEA R124, P6, R7, R4, 0x1 ;  /* 0x00000004077c7211 */ /* 0x000fc400078c08ff */
[-C--:B------:R-:W-:Y:S02]  /*a320*/  LEA.HI.X.SX32 R87, R12, R3.reuse, 0x1, P2 ;  /* 0x000000030c577211 */ /* 0x080fe400010f0eff */
[-C--:B------:R-:W-:Y:S02]  /*a330*/  LEA R82, P4, R8, R4.reuse, 0x1 ;  /* 0x0000000408527211 */ /* 0x080fe400078808ff */
[-C--:B------:R-:W-:Y:S02]  /*a340*/  LEA R122, P2, R5, R4.reuse, 0x1 ;  /* 0x00000004057a7211 */ /* 0x080fe400078408ff */
[-C--:B------:R-:W-:Y:S02]  /*a350*/  LEA.HI.X.SX32 R93, R18, R3.reuse, 0x1, P3 ;  /* 0x00000003125d7211 */ /* 0x080fe400018f0eff */
[----:B------:R-:W-:Y:S02]  /*a360*/  LEA.HI.X.SX32 R125, R7, R3, 0x1, P6 ;  /* 0x00000003077d7211 */ /* 0x000fe400030f0eff */
[----:B------:R-:W-:-:S02]  /*a370*/  LEA R84, P3, R10, R4, 0x1 ;  /* 0x000000040a547211 */ /* 0x000fc400078608ff */
[-C--:B------:R-:W-:Y:S02]  /*a380*/  LEA.HI.X.SX32 R83, R8, R3.reuse, 0x1, P4 ;  /* 0x0000000308537211 */ /* 0x080fe400020f0eff */
[-C--:B------:R-:W-:Y:S02]  /*a390*/  LEA.HI.X.SX32 R123, R5, R3.reuse, 0x1, P2 ;  /* 0x00000003057b7211 */ /* 0x080fe400010f0eff */
[-C--:B------:R-:W-:Y:S02]  /*a3a0*/  LEA R118, P4, R9, R4.reuse, 0x1 ;  /* 0x0000000409767211 */ /* 0x080fe400078808ff */
[-C--:B------:R-:W-:Y:S02]  /*a3b0*/  LEA R142, P6, R11, R4.reuse, 0x1 ;  /* 0x000000040b8e7211 */ /* 0x080fe400078c08ff */
[----:B------:R-:W-:Y:S01]  /*a3c0*/  LEA R144, P2, R13, R4, 0x1 ;  /* 0x000000040d907211 */ /* 0x000fe200078408ff */
[----:B------:R-:W-:Y:S01]  /*a3d0*/  STL.64 [R1+0x170], R124 ;  /* 0x0001707c01007387 */ /* 0x000fe20000100a00 */
[----:B------:R-:W-:-:S02]  /*a3e0*/  LEA.HI.X.SX32 R85, R10, R3, 0x1, P3 ;  /* 0x000000030a557211 */ /* 0x000fc400018f0eff */
[-C--:B------:R-:W-:Y:S01]  /*a3f0*/  LEA R106, P3, R6, R4.reuse, 0x1 ;  /* 0x00000004066a7211 */ /* 0x080fe200078608ff */
[----:B------:R0:W-:Y:S01]  /*a400*/  STL.64 [R1+0x160], R122 ;  /* 0x0001607a01007387 */ /* 0x0001e20000100a00 */
[-C--:B------:R-:W-:Y:S01]  /*a410*/  LEA.HI.X.SX32 R119, R9, R3.reuse, 0x1, P4 ;  /* 0x0000000309777211 */ /* 0x080fe200020f0eff */
[----:B------:R-:W-:Y:S01]  /*a420*/  IMAD R33, R159, UR7, RZ ;  /* 0x000000079f217c24 */ /* 0x000fe2000f8e02ff */
[-C--:B------:R-:W-:Y:S02]  /*a430*/  LEA.HI.X.SX32 R143, R11, R3.reuse, 0x1, P6 ;  /* 0x000000030b8f7211 */ /* 0x080fe400030f0eff */
[----:B------:R-:W-:Y:S01]  /*a440*/  LEA.HI.X.SX32 R145, R13, R3, 0x1, P2 ;  /* 0x000000030d917211 */ /* 0x000fe200010f0eff */
[----:B------:R-:W-:Y:S01]  /*a450*/  IMAD.MOV.U32 R18, RZ, RZ, R50 ;  /* 0x000000ffff127224 */ /* 0x000fe200078e0032 */
[-C--:B------:R-:W-:Y:S02]  /*a460*/  LEA R146, P6, R23, R4.reuse, 0x1 ;  /* 0x0000000417927211 */ /* 0x080fe400078c08ff */
[----:B------:R-:W-:-:S02]  /*a470*/  LEA R152, P2, R26, R4, 0x1 ;  /* 0x000000041a987211 */ /* 0x000fc400078408ff */
[-C--:B0-----:R-:W-:Y:S01]  /*a480*/  LEA R122, P4, R17, R4.reuse, 0x1 ;  /* 0x00000004117a7211 */ /* 0x081fe200078808ff */
[----:B------:R-:W-:Y:S01]  /*a490*/  IMAD.MOV.U32 R50, RZ, RZ, R120 ;  /* 0x000000ffff327224 */ /* 0x000fe200078e0078 */
[-C--:B------:R-:W-:Y:S01]  /*a4a0*/  LEA.HI.X.SX32 R107, R6, R3.reuse, 0x1, P3 ;  /* 0x00000003066b7211 */ /* 0x080fe200018f0eff */
[----:B------:R0:W-:Y:S01]  /*a4b0*/  STS.U16 [R2+UR11+0x2c00], R35 ;  /* 0x002c002302007988 */ /* 0x0001e2000800040b */
[-C--:B------:R-:W-:Y:S02]  /*a4c0*/  LEA R120, P3, R15, R4.reuse, 0x1 ;  /* 0x000000040f787211 */ /* 0x080fe400078608ff */
[-C--:B------:R-:W-:Y:S01]  /*a4d0*/  LEA.HI.X.SX32 R123, R17, R3.reuse, 0x1, P4 ;  /* 0x00000003117b7211 */ /* 0x080fe200020f0eff */
[----:B------:R1:W-:Y:S01]  /*a4e0*/  STS.U16 [R2+UR11+0x2a00], R36 ;  /* 0x002a002402007988 */ /* 0x0003e2000800040b */
[----:B------:R-:W-:Y:S01]  /*a4f0*/  LEA R126, P4, R30, R4, 0x1 ;  /* 0x000000041e7e7211 */ /* 0x000fe200078808ff */
[----:B------:R-:W-:Y:S01]  /*a500*/  IMAD R37, R163, UR7, RZ ;  /* 0x00000007a3257c24 */ /* 0x000fe2000f8e02ff */
[----:B------:R-:W-:-:S02]  /*a510*/  LEA.HI.X.SX32 R147, R23, R3, 0x1, P6 ;  /* 0x0000000317937211 */ /* 0x000fc400030f0eff */
[-C--:B------:R-:W-:Y:S01]  /*a520*/  LEA.HI.X.SX32 R153, R26, R3.reuse, 0x1, P2 ;  /* 0x000000031a997211 */ /* 0x080fe200010f0eff */
[----:B0-----:R-:W-:Y:S01]  /*a530*/  IMAD R35, R161, UR7, RZ ;  /* 0x00000007a1237c24 */ /* 0x001fe2000f8e02ff */
[-C--:B------:R-:W-:Y:S01]  /*a540*/  LEA R128, P6, R32, R4.reuse, 0x1 ;  /* 0x0000000420807211 */ /* 0x080fe200078c08ff */
[----:B------:R-:W-:Y:S01]  /*a550*/  IMAD.MOV.U32 R20, RZ, RZ, R121 ;  /* 0x000000ffff147224 */ /* 0x000fe200078e0079 */
[-C--:B------:R-:W-:Y:S01]  /*a560*/  LEA R154, P2, R33, R4.reuse, 0x1 ;  /* 0x00000004219a7211 */ /* 0x080fe200078408ff */
[----:B-1----:R-:W-:Y:S01]  /*a570*/  IMAD R36, R162, UR7, RZ ;  /* 0x00000007a2247c24 */ /* 0x002fe2000f8e02ff */
[----:B------:R0:W-:Y:S01]  /*a580*/  STS.U16 [R2+UR11+0x2e00], R34 ;  /* 0x002e002202007988 */ /* 0x0001e2000800040b */
[-C--:B------:R-:W-:Y:S02]  /*a590*/  LEA.HI.X.SX32 R121, R15, R3.reuse, 0x1, P3 ;  /* 0x000000030f797211 */ /* 0x080fe400018f0eff */
[----:B------:R-:W-:Y:S01]  /*a5a0*/  LEA R124, P3, R29, R4, 0x1 ;  /* 0x000000041d7c7211 */ /* 0x000fe200078608ff */
[----:B------:R1:W-:Y:S01]  /*a5b0*/  STS.U16 [R2+UR11+0x2400], R39 ;  /* 0x0024002702007988 */ /* 0x0003e2000800040b */
[----:B------:R-:W-:-:S02]  /*a5c0*/  LEA.HI.X.SX32 R127, R30, R3, 0x1, P4 ;  /* 0x000000031e7f7211 */ /* 0x000fc400020f0eff */
[-C--:B------:R-:W-:Y:S02]  /*a5d0*/  LEA R132, P4, R35, R4.reuse, 0x1 ;  /* 0x0000000423847211 */ /* 0x080fe400078808ff */
[-C--:B------:R-:W-:Y:S01]  /*a5e0*/  LEA.HI.X.SX32 R129, R32, R3.reuse, 0x1, P6 ;  /* 0x0000000320817211 */ /* 0x080fe200030f0eff */
[----:B0-----:R-:W-:Y:S01]  /*a5f0*/  IMAD R34, R160, UR7, RZ ;  /* 0x00000007a0227c24 */ /* 0x001fe2000f8e02ff */
[-C--:B------:R-:W-:Y:S02]  /*a600*/  LEA.HI.X.SX32 R155, R33, R3.reuse, 0x1, P2 ;  /* 0x00000003219b7211 */ /* 0x080fe400010f0eff */
[-C--:B------:R-:W-:Y:S01]  /*a610*/  LEA R134, P6, R36, R4.reuse, 0x1 ;  /* 0x0000000424867211 */ /* 0x080fe200078c08ff */
[----:B-1----:R-:W-:Y:S01]  /*a620*/  IMAD R39, R164, UR7, RZ ;  /* 0x00000007a4277c24 */ /* 0x002fe2000f8e02ff */
[----:B------:R-:W-:Y:S01]  /*a630*/  LEA R136, P2, R37, R4, 0x1 ;  /* 0x0000000425887211 */ /* 0x000fe200078408ff */
[----:B------:R0:W-:Y:S01]  /*a640*/  STS.U16 [R2+UR11+0x2600], R38 ;  /* 0x0026002602007988 */ /* 0x0001e2000800040b */
[----:B------:R-:W-:-:S02]  /*a650*/  LEA.HI.X.SX32 R125, R29, R3, 0x1, P3 ;  /* 0x000000031d7d7211 */ /* 0x000fc400018f0eff */
[-C--:B------:R-:W-:Y:S02]  /*a660*/  LEA R130, P3, R34, R4.reuse, 0x1 ;  /* 0x0000000422827211 */ /* 0x080fe400078608ff */
[-C--:B------:R-:W-:Y:S02]  /*a670*/  LEA.HI.X.SX32 R133, R35, R3.reuse, 0x1, P4 ;  /* 0x0000000323857211 */ /* 0x080fe400020f0eff */
[-C--:B------:R-:W-:Y:S02]  /*a680*/  LEA R156, P4, R39, R4.reuse, 0x1 ;  /* 0x00000004279c7211 */ /* 0x080fe400078808ff */
[-C--:B------:R-:W-:Y:S01]  /*a690*/  LEA.HI.X.SX32 R135, R36, R3.reuse, 0x1, P6 ;  /* 0x0000000324877211 */ /* 0x080fe200030f0eff */
[----:B0-----:R-:W-:Y:S01]  /*a6a0*/  IMAD R38, R165, UR7, RZ ;  /* 0x00000007a5267c24 */ /* 0x001fe2000f8e02ff */
[----:B------:R-:W-:Y:S01]  /*a6b0*/  LEA.HI.X.SX32 R137, R37, R3, 0x1, P2 ;  /* 0x0000000325897211 */ /* 0x000fe200010f0eff */
[----:B------:R-:W-:Y:S01]  /*a6c0*/  IMAD R79, R79, UR7, RZ ;  /* 0x000000074f4f7c24 */ /* 0x000fe2000f8e02ff */
[----:B------:R-:W-:-:S02]  /*a6d0*/  LEA R158, P6, R40, R4, 0x1 ;  /* 0x00000004289e7211 */ /* 0x000fc400078c08ff */
[-C--:B------:R-:W-:Y:S01]  /*a6e0*/  LEA R160, P2, R41, R4.reuse, 0x1 ;  /* 0x0000000429a07211 */ /* 0x080fe200078408ff */
[----:B------:R0:W-:Y:S01]  /*a6f0*/  STS.U16 [R2+UR11+0x1200], R48 ;  /* 0x0012003002007988 */ /* 0x0001e2000800040b */
[-C--:B------:R-:W-:Y:S01]  /*a700*/  LEA.HI.X.SX32 R131, R34, R3.reuse, 0x1, P3 ;  /* 0x0000000322837211 */ /* 0x080fe200018f0eff */
[----:B------:R-:W-:Y:S01]  /*a710*/  IMAD R52, R52, UR7, RZ ;  /* 0x0000000734347c24 */ /* 0x000fe2000f8e02ff */
[-C--:B------:R-:W-:Y:S01]  /*a720*/  LEA R148, P3, R38, R4.reuse, 0x1 ;  /* 0x0000000426947211 */ /* 0x080fe200078608ff */
[----:B------:R1:W-:Y:S01]  /*a730*/  STS.U16 [R2+UR11+0x1400], R47 ;  /* 0x0014002f02007988 */ /* 0x0003e2000800040b */
[----:B------:R-:W-:Y:S01]  /*a740*/  IMAD.MOV.U32 R25, RZ, RZ, R56 ;  /* 0x000000ffff197224 */ /* 0x000fe200078e0038 */
[-C--:B------:R-:W-:Y:S01]  /*a750*/  LEA.HI.X.SX32 R157, R39, R3.reuse, 0x1, P4 ;  /* 0x00000003279d7211 */ /* 0x080fe200020f0eff */
[----:B------:R-:W-:Y:S01]  /*a760*/  IMAD R74, R74, UR7, RZ ;  /* 0x000000074a4a7c24 */ /* 0x000fe2000f8e02ff */
[-C--:B------:R-:W-:Y:S01]  /*a770*/  LEA R164, P4, R43, R4.reuse, 0x1 ;  /* 0x000000042ba47211 */ /* 0x080fe200078808ff */
[----:B------:R-:W-:Y:S01]  /*a780*/  IMAD R55, R55, UR7, RZ ;  /* 0x0000000737377c24 */ /* 0x000fe2000f8e02ff */
[-C--:B------:R-:W-:Y:S01]  /*a790*/  LEA.HI.X.SX32 R159, R40, R3.reuse, 0x1, P6 ;  /* 0x00000003289f7211 */ /* 0x080fe200030f0eff */
[----:B0-----:R-:W-:Y:S01]  /*a7a0*/  IMAD R48, R80, UR7, RZ ;  /* 0x0000000750307c24 */ /* 0x001fe2000f8e02ff */
[----:B------:R-:W-:Y:S01]  /*a7b0*/  LEA.HI.X.SX32 R161, R41, R3, 0x1, P2 ;  /* 0x0000000329a17211 */ /* 0x000fe200010f0eff */
[----:B------:R-:W-:Y:S01]  /*a7c0*/  IMAD.MOV.U32 R27, RZ, RZ, R57 ;  /* 0x000000ffff1b7224 */ /* 0x000fe200078e0039 */
[----:B------:R-:W-:Y:S01]  /*a7d0*/  LEA R80, P6, R44, R4, 0x1 ;  /* 0x000000042c507211 */ /* 0x000fe200078c08ff */
[----:B-1----:R-:W-:-:S02]  /*a7e0*/  IMAD R47, R81, UR7, RZ ;  /* 0x00000007512f7c24 */ /* 0x002fc4000f8e02ff */
[----:B------:R-:W-:Y:S01]  /*a7f0*/  IMAD.MOV.U32 R56, RZ, RZ, R78 ;  /* 0x000000ffff387224 */ /* 0x000fe200078e004e */
[-C--:B------:R-:W-:Y:S01]  /*a800*/  LEA R78, P2, R45, R4.reuse, 0x1 ;  /* 0x000000042d4e7211 */ /* 0x080fe200078408ff */
[----:B------:R-:W-:Y:S02]  /*a810*/  IMAD R77, R77, UR7, RZ ;  /* 0x000000074d4d7c24 */ /* 0x000fe4000f8e02ff */
[----:B------:R-:W-:Y:S01]  /*a820*/  IMAD.MOV.U32 R57, RZ, RZ, R79 ;  /* 0x000000ffff397224 */ /* 0x000fe200078e004f */
[-C--:B------:R-:W-:Y:S01]  /*a830*/  LEA.HI.X.SX32 R149, R38, R3.reuse, 0x1, P3 ;  /* 0x0000000326957211 */ /* 0x080fe200018f0eff */
[----:B------:R-:W-:Y:S02]  /*a840*/  IMAD R76, R76, UR7, RZ ;  /* 0x000000074c4c7c24 */ /* 0x000fe4000f8e02ff */
[----:B------:R-:W-:Y:S01]  /*a850*/  IMAD R75, R75, UR7, RZ ;  /* 0x000000074b4b7c24 */ /* 0x000fe2000f8e02ff */
[-C--:B------:R-:W-:Y:S01]  /*a860*/  LEA R162, P3, R42, R4.reuse, 0x1 ;  /* 0x000000042aa27211 */ /* 0x080fe200078608ff */
[----:B------:R-:W-:Y:S01]  /*a870*/  IMAD.MOV.U32 R22, RZ, RZ, R52 ;  /* 0x000000ffff167224 */ /* 0x000fe200078e0034 */
[-C--:B------:R-:W-:Y:S01]  /*a880*/  LEA.HI.X.SX32 R165, R43, R3.reuse, 0x1, P4 ;  /* 0x000000032ba57211 */ /* 0x080fe200020f0eff */
[----:B------:R-:W-:Y:S01]  /*a890*/  IMAD.MOV.U32 R24, RZ, RZ, R55 ;  /* 0x000000ffff187224 */ /* 0x000fe200078e0037 */
[-C--:B------:R-:W-:Y:S01]  /*a8a0*/  LEA.HI.X.SX32 R81, R44, R3.reuse, 0x1, P6 ;  /* 0x000000032c517211 */ /* 0x080fe200030f0eff */
[----:B------:R-:W-:Y:S01]  /*a8b0*/  IMAD.MOV.U32 R52, RZ, RZ, R74 ;  /* 0x000000ffff347224 */ /* 0x000fe200078e004a */
[----:B------:R-:W-:Y:S01]  /*a8c0*/  LEA R74, P4, R47, R4, 0x1 ;  /* 0x000000042f4a7211 */ /* 0x000fe200078808ff */
[----:B------:R-:W-:Y:S01]  /*a8d0*/  IMAD R51, R53, UR7, RZ ;  /* 0x0000000735337c24 */ /* 0x000fe2000f8e02ff */
[----:B------:R-:W-:Y:S01]  /*a8e0*/  LEA.HI.X.SX32 R79, R45, R3, 0x1, P2 ;  /* 0x000000032d4f7211 */ /* 0x000fe200010f0eff */
[----:B------:R-:W-:-:S02]  /*a8f0*/  IMAD R49, R54, UR7, RZ ;  /* 0x0000000736317c24 */ /* 0x000fc4000f8e02ff */
[----:B------:R-:W-:Y:S01]  /*a900*/  IMAD R110, R70, UR7, RZ ;  /* 0x00000007466e7c24 */ /* 0x000fe2000f8e02ff */
[-C--:B------:R-:W-:Y:S01]  /*a910*/  LEA R70, P2, R57, R4.reuse, 0x1 ;  /* 0x0000000439467211 */ /* 0x080fe200078408ff */
[----:B------:R-:W-:Y:S01]  /*a920*/  IMAD R113, R72, UR7, RZ ;  /* 0x0000000748717c24 */ /* 0x000fe2000f8e02ff */
[-C--:B------:R-:W-:Y:S01]  /*a930*/  LEA R72, P6, R48, R4.reuse, 0x1 ;  /* 0x0000000430487211 */ /* 0x080fe200078c08ff */
[----:B------:R-:W-:Y:S02]  /*a940*/  IMAD.MOV.U32 R55, RZ, RZ, R77 ;  /* 0x000000ffff377224 */ /* 0x000fe400078e004d */
[----:B------:R-:W-:Y:S02]  /*a950*/  IMAD.MOV.U32 R53, RZ, RZ, R75 ;  /* 0x000000ffff357224 */ /* 0x000fe400078e004b */
[----:B------:R-:W-:Y:S01]  /*a960*/  IMAD.MOV.U32 R54, RZ, RZ, R76 ;  /* 0x000000ffff367224 */ /* 0x000fe200078e004c */
[-C--:B------:R-:W-:Y:S01]  /*a970*/  LEA.HI.X.SX32 R163, R42, R3.reuse, 0x1, P3 ;  /* 0x000000032aa37211 */ /* 0x080fe200018f0eff */
[----:B------:R-:W-:Y:S01]  /*a980*/  IMAD R109, R66, UR7, RZ ;  /* 0x00000007426d7c24 */ /* 0x000fe2000f8e02ff */
[-C--:B------:R-:W-:Y:S01]  /*a990*/  LEA R76, P3, R46, R4.reuse, 0x1 ;  /* 0x000000042e4c7211 */ /* 0x080fe200078608ff */
[----:B------:R-:W-:Y:S01]  /*a9a0*/  IMAD R141, R71, UR7, RZ ;  /* 0x00000007478d7c24 */ /* 0x000fe2000f8e02ff */
[-C--:B------:R-:W-:Y:S01]  /*a9b0*/  LEA.HI.X.SX32 R75, R47, R3.reuse, 0x1, P4 ;  /* 0x000000032f4b7211 */ /* 0x080fe200020f0eff */
[----:B------:R-:W-:Y:S01]  /*a9c0*/  IMAD R117, R73, UR7, RZ ;  /* 0x0000000749757c24 */ /* 0x000fe2000f8e02ff */
[-C--:B------:R-:W-:Y:S01]  /*a9d0*/  LEA R66, P4, R55, R4.reuse, 0x1 ;  /* 0x0000000437427211 */ /* 0x080fe200078808ff */
[----:B------:R-:W-:Y:S01]  /*a9e0*/  IMAD R58, R58, UR7, RZ ;  /* 0x000000073a3a7c24 */ /* 0x000fe2000f8e02ff */
[-C--:B------:R-:W-:Y:S01]  /*a9f0*/  LEA.HI.X.SX32 R73, R48, R3.reuse, 0x1, P6 ;  /* 0x0000000330497211 */ /* 0x080fe200030f0eff */
[----:B------:R-:W-:Y:S01]  /*aa00*/  IMAD R116, R62, UR7, RZ ;  /* 0x000000073e747c24 */ /* 0x000fe2000f8e02ff */
[----:B------:R-:W-:Y:S01]  /*aa10*/  LEA.HI.X.SX32 R71, R57, R3, 0x1, P2 ;  /* 0x0000000339477211 */ /* 0x000fe200010f0eff */
[----:B------:R-:W-:Y:S01]  /*aa20*/  IMAD R114, R64, UR7, RZ ;  /* 0x0000000740727c24 */ /* 0x000fe2000f8e02ff */
[----:B------:R-:W-:-:S02]  /*aa30*/  LEA R64, P6, R54, R4, 0x1 ;  /* 0x0000000436407211 */ /* 0x000fc400078c08ff */
[-C--:B------:R-:W-:Y:S01]  /*aa40*/  LEA R62, P2, R53, R4.reuse, 0x1 ;  /* 0x00000004353e7211 */ /* 0x080fe200078408ff */
[----:B------:R-:W-:Y:S01]  /*aa50*/  IMAD R140, R67, UR7, RZ ;  /* 0x00000007438c7c24 */ /* 0x000fe2000f8e02ff */
[-C--:B------:R-:W-:Y:S01]  /*aa60*/  LEA.HI.X.SX32 R77, R46, R3.reuse, 0x1, P3 ;  /* 0x000000032e4d7211 */ /* 0x080fe200018f0eff */
[----:B------:R-:W-:Y:S01]  /*aa70*/  IMAD R108, R68, UR7, RZ ;  /* 0x00000007446c7c24 */ /* 0x000fe2000f8e02ff */
[-C--:B------:R-:W-:Y:S01]  /*aa80*/  LEA R68, P3, R56, R4.reuse, 0x1 ;  /* 0x0000000438447211 */ /* 0x080fe200078608ff */
[----:B------:R-:W-:Y:S01]  /*aa90*/  IMAD R59, R59, UR7, RZ ;  /* 0x000000073b3b7c24 */ /* 0x000fe2000f8e02ff */
[-C--:B------:R-:W-:Y:S01]  /*aaa0*/  LEA.HI.X.SX32 R67, R55, R3.reuse, 0x1, P4 ;  /* 0x0000000337437211 */ /* 0x080fe200020f0eff */
[----:B------:R-:W-:Y:S02]  /*aab0*/  IMAD R60, R60, UR7, RZ ;  /* 0x000000073c3c7c24 */ /* 0x000fe4000f8e02ff */
[----:B------:R-:W-:Y:S01]  /*aac0*/  IMAD R115, R63, UR7, RZ ;  /* 0x000000073f737c24 */ /* 0x000fe2000f8e02ff */
[-C--:B------:R-:W-:Y:S01]  /*aad0*/  LEA.HI.X.SX32 R63, R53, R3.reuse, 0x1, P2 ;  /* 0x00000003353f7211 */ /* 0x080fe200010f0eff */
[----:B------:R-:W-:Y:S01]  /*aae0*/  IMAD R150, R65, UR7, RZ ;  /* 0x0000000741967c24 */ /* 0x000fe2000f8e02ff */
[-C--:B------:R-:W-:Y:S01]  /*aaf0*/  LEA.HI.X.SX32 R65, R54, R3.reuse, 0x1, P6 ;  /* 0x0000000336417211 */ /* 0x080fe200030f0eff */
[----:B------:R-:W-:Y:S01]  /*ab00*/  IMAD.MOV.U32 R28, RZ, RZ, R58 ;  /* 0x000000ffff1c7224 */ /* 0x000fe200078e003a */
[-C--:B------:R-:W-:Y:S01]  /*ab10*/  LEA R58, P4, R50, R4.reuse, 0x1 ;  /* 0x00000004323a7211 */ /* 0x080fe200078808ff */
[----:B------:R-:W-:Y:S01]  /*ab20*/  STL.64 [R1+0x150], R106 ;  /* 0x0001506a01007387 */ /* 0x000fe20000100a00 */
[----:B------:R-:W-:Y:S01]  /*ab30*/  LEA R54, P2, R20, R4, 0x1 ;  /* 0x0000000414367211 */ /* 0x000fe200078408ff */
[----:B------:R-:W-:Y:S01]  /*ab40*/  IMAD R111, R69, UR7, RZ ;  /* 0x00000007456f7c24 */ /* 0x000fe2000f8e02ff */
[----:B------:R-:W-:Y:S01]  /*ab50*/  LEA.HI.X.SX32 R69, R56, R3, 0x1, P3 ;  /* 0x0000000338457211 */ /* 0x000fe200018f0eff */
[----:B------:R-:W-:Y:S01]  /*ab60*/  IMAD R112, R19, UR7, RZ ;  /* 0x0000000713707c24 */ /* 0x000fe2000f8e02ff */
[----:B------:R-:W-:Y:S01]  /*ab70*/  STL.64 [R1+0x450], R106 ;  /* 0x0004506a01007387 */ /* 0x000fe20000100a00 */
[----:B------:R-:W-:-:S02]  /*ab80*/  IMAD R138, R31, UR7, RZ ;  /* 0x000000071f8a7c24 */ /* 0x000fc4000f8e02ff */
[----:B------:R-:W-:Y:S01]  /*ab90*/  IMAD.MOV.U32 R19, RZ, RZ, R60 ;  /* 0x000000ffff137224 */ /* 0x000fe200078e003c */
[----:B------:R-:W-:Y:S01]  /*aba0*/  STL.64 [R1+0x140], R118 ;  /* 0x0001407601007387 */ /* 0x000fe20000100a00 */
[----:B------:R-:W-:Y:S01]  /*abb0*/  IMAD.MOV.U32 R31, RZ, RZ, R59 ;  /* 0x000000ffff1f7224 */ /* 0x000fe200078e003b */
[-C--:B------:R-:W-:Y:S02]  /*abc0*/  LEA R60, P3, R52, R4.reuse, 0x1 ;  /* 0x00000004343c7211 */ /* 0x080fe400078608ff */
[----:B------:R0:W-:Y:S01]  /*abd0*/  STL.64 [R1+0x458], R118 ;  /* 0x0004587601007387 */ /* 0x0001e20000100a00 */
[-C--:B------:R-:W-:Y:S02]  /*abe0*/  LEA.HI.X.SX32 R59, R50, R3.reuse, 0x1, P4 ;  /* 0x00000003323b7211 */ /* 0x080fe400020f0eff */
[-C--:B------:R-:W-:Y:S01]  /*abf0*/  LEA R50, P4, R51, R4.reuse, 0x1 ;  /* 0x0000000433327211 */ /* 0x080fe200078808ff */
[----:B------:R-:W-:Y:S01]  /*ac00*/  STL.64 [R1+0x130], R142 ;  /* 0x0001308e01007387 */ /* 0x000fe20000100a00 */
[-C--:B------:R-:W-:Y:S01]  /*ac10*/  LEA.HI.X.SX32 R55, R20, R3.reuse, 0x1, P2 ;  /* 0x0000000314377211 */ /* 0x080fe200010f0eff */
[----:B------:R-:W-:Y:S01]  /*ac20*/  IMAD R139, R61, UR7, RZ ;  /* 0x000000073d8b7c24 */ /* 0x000fe2000f8e02ff */
[----:B------:R-:W-:Y:S01]  /*ac30*/  LEA R46, P2, R24, R4, 0x1 ;  /* 0x00000004182e7211 */ /* 0x000fe200078408ff */
[----:B------:R-:W-:Y:S01]  /*ac40*/  STL.64 [R1+0x120], R144 ;  /* 0x0001209001007387 */ /* 0x000fe20000100a00 */
[----:B------:R-:W-:-:S03]  /*ac50*/  LEA.HI.X.SX32 R61, R52, R3, 0x1, P3 ;  /* 0x00000003343d7211 */ /* 0x000fc600018f0eff */
[----:B------:R-:W-:Y:S01]  /*ac60*/  STL.64 [R1+0x110], R120 ;  /* 0x0001107801007387 */ /* 0x000fe20000100a00 */
[-C--:B------:R-:W-:Y:S02]  /*ac70*/  LEA R52, P3, R22, R4.reuse, 0x1 ;  /* 0x0000000416347211 */ /* 0x080fe400078608ff */
[-C--:B------:R-:W-:Y:S01]  /*ac80*/  LEA.HI.X.SX32 R51, R51, R3.reuse, 0x1, P4 ;  /* 0x0000000333337211 */ /* 0x080fe200020f0eff */
[----:B------:R-:W-:Y:S01]  /*ac90*/  STL.64 [R1+0x100], R122 ;  /* 0x0001007a01007387 */ /* 0x000fe20000100a00 */
[-C--:B------:R-:W-:Y:S02]  /*aca0*/  LEA R42, P4, R27, R4.reuse, 0x1 ;  /* 0x000000041b2a7211 */ /* 0x080fe400078808ff */
[----:B------:R-:W-:Y:S01]  /*acb0*/  LEA.HI.X.SX32 R47, R24, R3, 0x1, P2 ;  /* 0x00000003182f7211 */ /* 0x000fe200010f0eff */
[----:B------:R-:W-:Y:S01]  /*acc0*/  STL.64 [R1+0xf0], R146 ;  /* 0x0000f09201007387 */ /* 0x000fe20000100a00 */
[----:B------:R-:W-:-:S03]  /*acd0*/  LEA R40, P2, R28, R4, 0x1 ;  /* 0x000000041c287211 */ /* 0x000fc600078408ff */
[----:B------:R-:W-:Y:S01]  /*ace0*/  STL.64 [R1+0xe0], R152 ;  /* 0x0000e09801007387 */ /* 0x000fe20000100a00 */
[----:B------:R-:W-:-:S03]  /*acf0*/  LEA.HI.X.SX32 R53, R22, R3, 0x1, P3 ;  /* 0x0000000316357211 */ /* 0x000fc600018f0eff */
[----:B------:R-:W-:Y:S01]  /*ad00*/  STL.64 [R1+0xd0], R124 ;  /* 0x0000d07c01007387 */ /* 0x000fe20000100a00 */
[----:B------:R-:W-:-:S03]  /*ad10*/  LEA R44, P3, R25, R4, 0x1 ;  /* 0x00000004192c7211 */ /* 0x000fc600078608ff */
[----:B------:R-:W-:Y:S01]  /*ad20*/  STL.64 [R1+0xc0], R126 ;  /* 0x0000c07e01007387 */ /* 0x000fe20000100a00 */
[----:B------:R-:W-:-:S03]  /*ad30*/  LEA.HI.X.SX32 R43, R27, R3, 0x1, P4 ;  /* 0x000000031b2b7211 */ /* 0x000fc600020f0eff */
        /* <DEDUP_REMOVED lines=19> */
[----:B------:R-:W-:-:S03]  /*ae70*/  LEA.HI.X.SX32 R31, R115, R3, 0x1, P4 ;  /* 0x00000003731f7211 */ /* 0x000fc600020f0eff */
[----:B------:R-:W-:Y:S01]  /*ae80*/  STL.64 [R1+0x20], R160 ;  /* 0x000020a001007387 */ /* 0x000fe20000100a00 */
[----:B------:R-:W-:-:S03]  /*ae90*/  LEA.HI.X.SX32 R29, R114, R3, 0x1, P2 ;  /* 0x00000003721d7211 */ /* 0x000fc600010f0eff */
[----:B------:R-:W-:Y:S04]  /*aea0*/  STL.64 [R1+0x10], R162 ;  /* 0x000010a201007387 */ /* 0x000fe80000100a00 */
[----:B------:R-:W-:Y:S04]  /*aeb0*/  STL.64 [R1], R164 ;  /* 0x000000a401007387 */ /* 0x000fe80000100a00 */
[----:B------:R-:W2:Y:S04]  /*aec0*/  LDL.LU R115, [R1+0x1f4] ;  /* 0x0001f40001737983 */ /* 0x000ea80000300800 */
[----:B------:R-:W3:Y:S04]  /*aed0*/  LDL.LU R114, [R1+0x1f0] ;  /* 0x0001f00001727983 */ /* 0x000ee80000300800 */
[----:B------:R-:W4:Y:S01]  /*aee0*/  LDL.LU R139, [R1+0x1ec] ;  /* 0x0001ec00018b7983 */ /* 0x000f220000300800 */
[----:B------:R-:W-:-:S02]  /*aef0*/  LEA R32, P3, R116, R4, 0x1 ;  /* 0x0000000474207211 */ /* 0x000fc400078608ff */
[-C--:B------:R-:W-:Y:S02]  /*af00*/  LEA R56, P6, R18, R4.reuse, 0x1 ;  /* 0x0000000412387211 */ /* 0x080fe400078c08ff */
[-C--:B------:R-:W-:Y:S02]  /*af10*/  LEA.HI.X.SX32 R33, R116, R3.reuse, 0x1, P3 ;  /* 0x0000000374217211 */ /* 0x080fe400018f0eff */
[-C--:B------:R-:W-:Y:S02]  /*af20*/  LEA R26, P3, R150, R4.reuse, 0x1 ;  /* 0x00000004961a7211 */ /* 0x080fe400078608ff */
[----:B------:R-:W-:Y:S01]  /*af30*/  LEA R24, P4, R109, R4, 0x1 ;  /* 0x000000046d187211 */ /* 0x000fe200078808ff */
[----:B------:R-:W-:Y:S01]  /*af40*/  IMAD R21, R21, UR7, RZ ;  /* 0x0000000715157c24 */ /* 0x000fe2000f8e02ff */
[-C--:B------:R-:W-:Y:S01]  /*af50*/  LEA.HI.X.SX32 R57, R18, R3.reuse, 0x1, P6 ;  /* 0x0000000312397211 */ /* 0x080fe200030f0eff */
[----:B------:R-:W-:Y:S01]  /*af60*/  IMAD.MOV.U32 R8, RZ, RZ, R117 ;  /* 0x000000ffff087224 */ /* 0x000fe200078e0075 */
[-C--:B------:R-:W-:Y:S01]  /*af70*/  LEA.HI.X.SX32 R27, R150, R3.reuse, 0x1, P3 ;  /* 0x00000003961b7211 */ /* 0x080fe200018f0eff */
[----:B------:R-:W4:Y:S01]  /*af80*/  LDL.LU R117, [R1+0x1e8] ;  /* 0x0001e80001757983 */ /* 0x000f220000300800 */
[----:B------:R-:W-:-:S02]  /*af90*/  LEA.HI.X.SX32 R25, R109, R3, 0x1, P4 ;  /* 0x000000036d197211 */ /* 0x000fc400020f0eff */
[-C--:B------:R-:W-:Y:S01]  /*afa0*/  LEA R22, P2, R140, R4.reuse, 0x1 ;  /* 0x000000048c167211 */ /* 0x080fe200078408ff */
[----:B------:R-:W4:Y:S01]  /*afb0*/  LDL.LU R116, [R1+0x1e4] ;  /* 0x0001e40001747983 */ /* 0x000f220000300800 */
[-C--:B------:R-:W-:Y:S02]  /*afc0*/  LEA R20, P3, R108, R4.reuse, 0x1 ;  /* 0x000000046c147211 */ /* 0x080fe400078608ff */
[C---:B------:R-:W-:Y:S01]  /*afd0*/  LEA R18, P4, R111.reuse, R4, 0x1 ;  /* 0x000000046f127211 */ /* 0x040fe200078808ff */
[----:B------:R-:W-:Y:S01]  /*afe0*/  IMAD.MOV.U32 R7, RZ, RZ, R21 ;  /* 0x000000ffff077224 */ /* 0x000fe200078e0015 */
[----:B0-----:R-:W4:Y:S01]  /*aff0*/  LDL.LU R118, [R1+0x1e0] ;  /* 0x0001e00001767983 */ /* 0x001f220000300800 */
[-C--:B------:R-:W-:Y:S02]  /*b000*/  LEA.HI.X.SX32 R23, R140, R3.reuse, 0x1, P2 ;  /* 0x000000038c177211 */ /* 0x080fe400010f0eff */
[-C--:B------:R-:W-:Y:S01]  /*b010*/  LEA.HI.X.SX32 R21, R108, R3.reuse, 0x1, P3 ;  /* 0x000000036c157211 */ /* 0x080fe200018f0eff */
[----:B------:R-:W4:Y:S01]  /*b020*/  LDL.LU R119, [R1+0x1dc] ;  /* 0x0001dc0001777983 */ /* 0x000f220000300800 */
[----:B------:R-:W-:-:S02]  /*b030*/  LEA.HI.X.SX32 R19, R111, R3, 0x1, P4 ;  /* 0x000000036f137211 */ /* 0x000fc400020f0eff */
[CC--:B------:R-:W-:Y:S01]  /*b040*/  LEA R16, P2, R110.reuse, R4.reuse, 0x1 ;  /* 0x000000046e107211 */ /* 0x0c0fe200078408ff */
[----:B------:R-:W4:Y:S01]  /*b050*/  LDL.LU R106, [R1+0x1d8] ;  /* 0x0001d800016a7983 */ /* 0x000f220000300800 */
[-C--:B------:R-:W-:Y:S02]  /*b060*/  LEA R14, P3, R141, R4.reuse, 0x1 ;  /* 0x000000048d0e7211 */ /* 0x080fe400078608ff */
[-C--:B------:R-:W-:Y:S01]  /*b070*/  LEA R12, P4, R113, R4.reuse, 0x1 ;  /* 0x00000004710c7211 */ /* 0x080fe200078808ff */
[----:B------:R-:W4:Y:S01]  /*b080*/  LDL.LU R107, [R1+0x1d4] ;  /* 0x0001d400016b7983 */ /* 0x000f220000300800 */
[----:B------:R-:W-:Y:S01]  /*b090*/  LEA R48, P6, R49, R4, 0x1 ;  /* 0x0000000431307211 */ /* 0x000fe200078c08ff */
[----:B------:R-:W-:Y:S01]  /*b0a0*/  IMAD.MOV.U32 R11, RZ, RZ, R8 ;  /* 0x000000ffff0b7224 */ /* 0x000fe200078e0008 */
[-C--:B------:R-:W-:Y:S01]  /*b0b0*/  LEA.HI.X.SX32 R17, R110, R3.reuse, 0x1, P2 ;  /* 0x000000036e117211 */ /* 0x080fe200010f0eff */
[----:B------:R-:W4:Y:S01]  /*b0c0*/  LDL.LU R150, [R1+0x4ac] ;  /* 0x0004ac0001967983 */ /* 0x000f220000300800 */
[----:B------:R-:W-:-:S02]  /*b0d0*/  LEA.HI.X.SX32 R15, R141, R3, 0x1, P3 ;  /* 0x000000038d0f7211 */ /* 0x000fc400018f0eff */
[-C--:B------:R-:W-:Y:S01]  /*b0e0*/  LEA.HI.X.SX32 R13, R113, R3.reuse, 0x1, P4 ;  /* 0x00000003710d7211 */ /* 0x080fe200020f0eff */
[----:B------:R-:W4:Y:S01]  /*b0f0*/  LDL.LU R109, [R1+0x4a8] ;  /* 0x0004a800016d7983 */ /* 0x000f220000300800 */
[-C--:B------:R-:W-:Y:S02]  /*b100*/  LEA R10, P2, R8, R4.reuse, 0x1 ;  /* 0x00000004080a7211 */ /* 0x080fe400078408ff */
[----:B------:R-:W-:Y:S01]  /*b110*/  LEA.HI.X.SX32 R49, R49, R3, 0x1, P6 ;  /* 0x0000000331317211 */ /* 0x000fe200030f0eff */
[----:B------:R-:W4:Y:S01]  /*b120*/  LDL.LU R140, [R1+0x4a4] ;  /* 0x0004a400018c7983 */ /* 0x000f220000300800 */
[-C--:B------:R-:W-:Y:S02]  /*b130*/  LEA R8, P3, R7, R4.reuse, 0x1 ;  /* 0x0000000407087211 */ /* 0x080fe400078608ff */
[-C--:B------:R-:W-:Y:S01]  /*b140*/  LEA R6, P4, R112, R4.reuse, 0x1 ;  /* 0x0000000470067211 */ /* 0x080fe200078808ff */
[----:B------:R-:W5:Y:S01]  /*b150*/  LDL.LU R108, [R1+0x4a0] ;  /* 0x0004a000016c7983 */ /* 0x000f620000300800 */
[----:B------:R-:W-:Y:S01]  /*b160*/  LEA R4, P6, R138, R4, 0x1 ;  /* 0x000000048a047211 */ /* 0x000fe200078c08ff */
[----:B------:R-:W-:-:S02]  /*b170*/  IMAD.MOV.U32 R9, RZ, RZ, R7 ;  /* 0x000000ffff097224 */ /* 0x000fc400078e0007 */
[----:B------:R-:W4:Y:S01]  /*b180*/  LDL.LU R111, [R1+0x49c] ;  /* 0x00049c00016f7983 */ /* 0x000f220000300800 */
[----:B------:R-:W-:-:S03]  /*b190*/  LEA.HI.X.SX32 R7, R112, R3, 0x1, P4 ;  /* 0x0000000370077211 */ /* 0x000fc600020f0eff */
[----:B------:R-:W4:Y:S01]  /*b1a0*/  LDL.LU R110, [R1+0x498] ;  /* 0x00049800016e7983 */ /* 0x000f220000300800 */
[----:B------:R-:W-:-:S03]  /*b1b0*/  LEA.HI.X.SX32 R5, R138, R3, 0x1, P6 ;  /* 0x000000038a057211 */ /* 0x000fc600030f0eff */
[----:B------:R-:W4:Y:S04]  /*b1c0*/  LDL.LU R141, [R1+0x494] ;  /* 0x00049400018d7983 */ /* 0x000f280000300800 */
[----:B------:R-:W4:Y:S04]  /*b1d0*/  LDL.LU R113, [R1+0x490] ;  /* 0x0004900001717983 */ /* 0x000f280000300800 */
[----:B------:R-:W4:Y:S04]  /*b1e0*/  LDL.LU R112, [R1+0x48c] ;  /* 0x00048c0001707983 */ /* 0x000f280000300800 */
[----:B------:R-:W4:Y:S04]  /*b1f0*/  LDL.LU R138, [R1+0x488] ;  /* 0x00048800018a7983 */ /* 0x000f280000300800 */
[----:B--2---:R0:W-:Y:S04]  /*b200*/  STS.U16 [R2+UR11+0x4e00], R115 ;  /* 0x004e007302007988 */ /* 0x0041e8000800040b */
[----:B---3--:R1:W-:Y:S04]  /*b210*/  STS.U16 [R2+UR11+0x5000], R114 ;  /* 0x0050007202007988 */ /* 0x0083e8000800040b */
[----:B----4-:R2:W-:Y:S04]  /*b220*/  STS.U16 [R2+UR11+0x5200], R139 ;  /* 0x0052008b02007988 */ /* 0x0105e8000800040b */
[----:B0-----:R-:W3:Y:S04]  /*b230*/  LDL.LU R115, [R1+0x484] ;  /* 0x0004840001737983 */ /* 0x001ee80000300800 */
[----:B-1----:R-:W4:Y:S04]  /*b240*/  LDL.LU R114, [R1+0x480] ;  /* 0x0004800001727983 */ /* 0x002f280000300800 */
[----:B--2---:R-:W2:Y:S04]  /*b250*/  LDL.LU R139, [R1+0x47c] ;  /* 0x00047c00018b7983 */ /* 0x004ea80000300800 */
[----:B------:R0:W-:Y:S04]  /*b260*/  STS.U16 [R2+UR11+0x5400], R117 ;  /* 0x0054007502007988 */ /* 0x0001e8000800040b */
[----:B------:R1:W-:Y:S04]  /*b270*/  STS.U16 [R2+UR11+0x5600], R116 ;  /* 0x0056007402007988 */ /* 0x0003e8000800040b */
[----:B0-----:R-:W3:Y:S04]  /*b280*/  LDL.LU R117, [R1+0x478] ;  /* 0x0004780001757983 */ /* 0x001ee80000300800 */
[----:B-1----:R-:W3:Y:S04]  /*b290*/  LDL.LU R116, [R1+0x474] ;  /* 0x0004740001747983 */ /* 0x002ee80000300800 */
[----:B------:R-:W-:Y:S04]  /*b2a0*/  STS.U16 [R2+UR11+0x5800], R118 ;  /* 0x0058007602007988 */ /* 0x000fe8000800040b */
[----:B------:R-:W-:Y:S04]  /*b2b0*/  STS.U16 [R2+UR11+0x5a00], R119 ;  /* 0x005a007702007988 */ /* 0x000fe8000800040b */
[----:B------:R-:W-:Y:S04]  /*b2c0*/  STS.U16 [R2+UR11+0x5c00], R106 ;  /* 0x005c006a02007988 */ /* 0x000fe8000800040b */
[----:B------:R-:W-:Y:S04]  /*b2d0*/  STS.U16 [R2+UR11+0x5e00], R107 ;  /* 0x005e006b02007988 */ /* 0x000fe8000800040b */
[----:B------:R-:W-:Y:S04]  /*b2e0*/  STS.U16 [R2+UR11+0x6600], R140 ;  /* 0x0066008c02007988 */ /* 0x000fe8000800040b */
[----:B------:R-:W-:Y:S04]  /*b2f0*/  STS.U16 [R2+UR11+0x6400], R141 ;  /* 0x0064008d02007988 */ /* 0x000fe8000800040b */
[----:B------:R-:W-:Y:S04]  /*b300*/  STS.U16 [R2+UR11+0x6200], R138 ;  /* 0x0062008a02007988 */ /* 0x000fe8000800040b */
[----:B--2---:R0:W-:Y:S04]  /*b310*/  STS.U16 [R2+UR11+0x6000], R139 ;  /* 0x0060008b02007988 */ /* 0x0041e8000800040b */
[----:B0-----:R-:W2:Y:S04]  /*b320*/  LDL.LU R139, [R1+0x470] ;  /* 0x00047000018b7983 */ /* 0x001ea80000300800 */
[----:B------:R-:W2:Y:S04]  /*b330*/  LDL.LU R138, [R1+0x46c] ;  /* 0x00046c00018a7983 */ /* 0x000ea80000300800 */
[----:B------:R-:W2:Y:S04]  /*b340*/  LDL.LU R141, [R1+0x468] ;  /* 0x00046800018d7983 */ /* 0x000ea80000300800 */
[----:B------:R-:W2:Y:S04]  /*b350*/  LDL.64 R118, [R1+0x170] ;  /* 0x0001700001767983 */ /* 0x000ea80000100a00 */
[----:B------:R-:W2:Y:S04]  /*b360*/  LDL.64 R106, [R1+0x160] ;  /* 0x00016000016a7983 */ /* 0x000ea80000100a00 */
[----:B------:R-:W2:Y:S01]  /*b370*/  LDL.LU R140, [R1+0x464] ;  /* 0x00046400018c7983 */ /* 0x000ea20000300800 */
[----:B------:R-:W-:-:S03]  /*b380*/  PRMT R109, RZ, 0x7610, R109 ;  /* 0x00007610ff6d7816 */ /* 0x000fc6000000006d */
[----:B------:R0:W-:Y:S01]  /*b390*/  STS.U16 [R2+UR11+0x6800], R150 ;  /* 0x0068009602007988 */ /* 0x0001e2000800040b */
[----:B------:R-:W-:Y:S02]  /*b3a0*/  PRMT R110, RZ, 0x7610, R110 ;  /* 0x00007610ff6e7816 */ /* 0x000fe4000000006e */
[----:B------:R-:W-:Y:S01]  /*b3b0*/  PRMT R111, RZ, 0x7610, R111 ;  /* 0x00007610ff6f7816 */ /* 0x000fe2000000006f */
[----:B------:R-:W2:Y:S01]  /*b3c0*/  @P0 LDG.E.U16 R109, desc[UR20][R102.64] ;  /* 0x00000014666d0981 */ /* 0x000ea2000c1e1500 */
[----:B------:R-:W-:Y:S02]  /*b3d0*/  PRMT R112, RZ, 0x7610, R112 ;  /* 0x00007610ff707816 */ /* 0x000fe40000000070 */
[----:B------:R-:W-:Y:S01]  /*b3e0*/  PRMT R113, RZ, 0x7610, R113 ;  /* 0x00007610ff717816 */ /* 0x000fe20000000071 */
[----:B------:R-:W2:Y:S04]  /*b3f0*/  @P0 LDG.E.U16 R110, desc[UR20][R100.64] ;  /* 0x00000014646e0981 */ /* 0x000ea8000c1e1500 */
[----:B0-----:R-:W2:Y:S01]  /*b400*/  LDL.LU R150, [R1+0x460] ;  /* 0x0004600001967983 */ /* 0x001ea20000300800 */
[----:B----4-:R-:W-:-:S02]  /*b410*/  PRMT R114, RZ, 0x7610, R114 ;  /* 0x00007610ff727816 */ /* 0x010fc40000000072 */
[----:B---3--:R-:W-:Y:S01]  /*b420*/  PRMT R115, RZ, 0x7610, R115 ;  /* 0x00007610ff737816 */ /* 0x008fe20000000073 */
[----:B------:R-:W3:Y:S01]  /*b430*/  @P0 LDG.E.U16 R111, desc[UR20][R98.64] ;  /* 0x00000014626f0981 */ /* 0x000ee2000c1e1500 */
[----:B------:R-:W-:Y:S02]  /*b440*/  PRMT R116, RZ, 0x7610, R116 ;  /* 0x00007610ff747816 */ /* 0x000fe40000000074 */
[----:B------:R-:W-:Y:S01]  /*b450*/  PRMT R117, RZ, 0x7610, R117 ;  /* 0x00007610ff757816 */ /* 0x000fe20000000075 */
[----:B------:R-:W4:Y:S04]  /*b460*/  @P0 LDG.E.U16 R112, desc[UR20][R96.64] ;  /* 0x0000001460700981 */ /* 0x000f28000c1e1500 */
[----:B------:R-:W3:Y:S04]  /*b470*/  @P0 LDG.E.U16 R113, desc[UR20][R94.64] ;  /* 0x000000145e710981 */ /* 0x000ee8000c1e1500 */
[----:B------:R-:W3:Y:S04]  /*b480*/  @P0 LDG.E.U16 R114, desc[UR20][R92.64] ;  /* 0x000000145c720981 */ /* 0x000ee8000c1e1500 */
[----:B------:R-:W4:Y:S04]  /*b490*/  @P0 LDG.E.U16 R115, desc[UR20][R90.64] ;  /* 0x000000145a730981 */ /* 0x000f28000c1e1500 */
[----:B------:R-:W4:Y:S04]  /*b4a0*/  @P0 LDG.E.U16 R116, desc[UR20][R88.64] ;  /* 0x0000001458740981 */ /* 0x000f28000c1e1500 */
[----:B------:R-:W4:Y:S01]  /*b4b0*/  @P0 LDG.E.U16 R117, desc[UR20][R86.64] ;  /* 0x0000001456750981 */ /* 0x000f22000c1e1500 */
[----:B--2---:R-:W-:-:S06]  /*b4c0*/  PRMT R141, RZ, 0x7610, R141 ;  /* 0x00007610ff8d7816 */ /* 0x004fcc000000008d */
[----:B------:R-:W2:Y:S01]  /*b4d0*/  @P0 LDG.E.U16 R141, desc[UR20][R118.64] ;  /* 0x00000014768d0981 */ /* 0x000ea2000c1e1500 */
[----:B------:R-:W-:-:S03]  /*b4e0*/  PRMT R140, RZ, 0x7610, R140 ;  /* 0x00007610ff8c7816 */ /* 0x000fc6000000008c */
[----:B------:R-:W2:Y:S04]  /*b4f0*/  LDL.LU.64 R118, [R1+0x458] ;  /* 0x0004580001767983 */ /* 0x000ea80000300a00 */
[----:B------:R-:W2:Y:S01]  /*b500*/  @P0 LDG.E.U16 R140, desc[UR20][R106.64] ;  /* 0x000000146a8c0981 */ /* 0x000ea2000c1e1500 */
[----:B------:R-:W-:Y:S02]  /*b510*/  PRMT R139, RZ, 0x7610, R139 ;  /* 0x00007610ff8b7816 */ /* 0x000fe4000000008b */
[----:B------:R-:W-:-:S04]  /*b520*/  PRMT R138, RZ, 0x7610, R138 ;  /* 0x00007610ff8a7816 */ /* 0x000fc8000000008a */
[----:B------:R-:W2:Y:S04]  /*b530*/  @P0 LDG.E.U16 R139, desc[UR20][R84.64] ;  /* 0x00000014548b0981 */ /* 0x000ea8000c1e1500 */
[----:B------:R-:W2:Y:S04]  /*b540*/  LDL.LU.64 R106, [R1+0x450] ;  /* 0x00045000016a7983 */ /* 0x000ea80000300a00 */
[----:B------:R-:W2:Y:S01]  /*b550*/  @P0 LDG.E.U16 R138, desc[UR20][R82.64] ;  /* 0x00000014528a0981 */ /* 0x000ea2000c1e1500 */
[----:B------:R-:W-:-:S03]  /*b560*/  PRMT R150, RZ, 0x7610, R150 ;  /* 0x00007610ff967816 */ /* 0x000fc60000000096 */
[----:B------:R0:W-:Y:S04]  /*b570*/  STS.U16 [R2+UR11+0x6a00], R109 ;  /* 0x006a006d02007988 */ /* 0x0001e8000800040b */
[----:B------:R1:W-:Y:S04]  /*b580*/  STS.U16 [R2+UR11+0x6c00], R110 ;  /* 0x006c006e02007988 */ /* 0x0003e8000800040b */
[----:B---3--:R3:W-:Y:S04]  /*b590*/  STS.U16 [R2+UR11+0x6e00], R111 ;  /* 0x006e006f02007988 */ /* 0x0087e8000800040b */
[----:B----4-:R4:W-:Y:S04]  /*b5a0*/  STS.U16 [R2+UR11+0x7000], R112 ;  /* 0x0070007002007988 */ /* 0x0109e8000800040b */
[----:B------:R0:W-:Y:S04]  /*b5b0*/  STS.U16 [R2+UR11+0x7200], R113 ;  /* 0x0072007102007988 */ /* 0x0001e8000800040b */
[----:B------:R0:W-:Y:S04]  /*b5c0*/  STS.U16 [R2+UR11+0x7400], R114 ;  /* 0x0074007202007988 */ /* 0x0001e8000800040b */
[----:B------:R0:W-:Y:S04]  /*b5d0*/  STS.U16 [R2+UR11+0x7600], R115 ;  /* 0x0076007302007988 */ /* 0x0001e8000800040b */
[----:B------:R0:W-:Y:S04]  /*b5e0*/  STS.U16 [R2+UR11+0x7800], R116 ;  /* 0x0078007402007988 */ /* 0x0001e8000800040b */
[----:B------:R0:W-:Y:S04]  /*b5f0*/  STS.U16 [R2+UR11+0x7a00], R117 ;  /* 0x007a007502007988 */ /* 0x0001e8000800040b */
[----:B--2---:R-:W2:Y:S04]  /*b600*/  @P0 LDG.E.U16 R150, desc[UR20][R106.64] ;  /* 0x000000146a960981 */ /* 0x004ea8000c1e1500 */
[----:B------:R-:W5:Y:S04]  /*b610*/  LDL.LU.64 R106, [R1+0x448] ;  /* 0x00044800016a7983 */ /* 0x000f680000300a00 */
[----:B0-----:R-:W5:Y:S04]  /*b620*/  LDL.LU R109, [R1+0x444] ;  /* 0x00044400016d7983 */ /* 0x001f680000300800 */
[----:B-1----:R-:W5:Y:S04]  /*b630*/  LDL.LU R110, [R1+0x440] ;  /* 0x00044000016e7983 */ /* 0x002f680000300800 */
[----:B---3--:R-:W5:Y:S04]  /*b640*/  LDL.LU R111, [R1+0x43c] ;  /* 0x00043c00016f7983 */ /* 0x008f680000300800 */
[----:B----4-:R-:W5:Y:S04]  /*b650*/  LDL.LU R112, [R1+0x438] ;  /* 0x0004380001707983 */ /* 0x010f680000300800 */
[----:B------:R-:W5:Y:S04]  /*b660*/  LDL.LU R113, [R1+0x434] ;  /* 0x0004340001717983 */ /* 0x000f680000300800 */
[----:B------:R-:W5:Y:S04]  /*b670*/  LDL.LU R114, [R1+0x430] ;  /* 0x0004300001727983 */ /* 0x000f680000300800 */
[----:B------:R-:W5:Y:S04]  /*b680*/  LDL.LU R115, [R1+0x42c] ;  /* 0x00042c0001737983 */ /* 0x000f680000300800 */
[----:B------:R-:W5:Y:S04]  /*b690*/  LDL.LU R116, [R1+0x428] ;  /* 0x0004280001747983 */ /* 0x000f680000300800 */
[----:B------:R-:W5:Y:S04]  /*b6a0*/  LDL.LU R117, [R1+0x424] ;  /* 0x0004240001757983 */ /* 0x000f680000300800 */
[----:B------:R0:W-:Y:S04]  /*b6b0*/  STS.U16 [R2+UR11+0x7c00], R139 ;  /* 0x007c008b02007988 */ /* 0x0001e8000800040b */
[----:B------:R1:W-:Y:S04]  /*b6c0*/  STS.U16 [R2+UR11+0x7e00], R138 ;  /* 0x007e008a02007988 */ /* 0x0003e8000800040b */
[----:B------:R3:W-:Y:S04]  /*b6d0*/  STS.U16 [R0+UR11+0x100], R141 ;  /* 0x0001008d00007988 */ /* 0x0007e8000800040b */
[----:B0-----:R-:W4:Y:S04]  /*b6e0*/  LDL.LU R139, [R1+0x420] ;  /* 0x00042000018b7983 */ /* 0x001f280000300800 */
[----:B-1----:R-:W4:Y:S04]  /*b6f0*/  LDL.LU R138, [R1+0x41c] ;  /* 0x00041c00018a7983 */ /* 0x002f280000300800 */
[----:B---3--:R-:W3:Y:S04]  /*b700*/  LDL.LU R141, [R1+0x418] ;  /* 0x00041800018d7983 */ /* 0x008ee80000300800 */
[----:B------:R0:W-:Y:S04]  /*b710*/  STS.U16 [R0+UR11+0x300], R140 ;  /* 0x0003008c00007988 */ /* 0x0001e8000800040b */
[----:B0-----:R-:W3:Y:S04]  /*b720*/  LDL.LU R140, [R1+0x414] ;  /* 0x00041400018c7983 */ /* 0x001ee80000300800 */
[----:B--2---:R0:W-:Y:S04]  /*b730*/  STS.U16 [R0+UR11+0x500], R150 ;  /* 0x0005009600007988 */ /* 0x0041e8000800040b */
[----:B0-----:R-:W2:Y:S01]  /*b740*/  LDL.LU R150, [R1+0x410] ;  /* 0x0004100001967983 */ /* 0x001ea20000300800 */
[----:B----4-:R-:W-:-:S06]  /*b750*/  PRMT R139, RZ, 0x7610, R139 ;  /* 0x00007610ff8b7816 */ /* 0x010fcc000000008b */
[----:B------:R-:W4:Y:S01]  /*b760*/  @P0 LDG.E.U16 R139, desc[UR20][R118.64] ;  /* 0x00000014768b0981 */ /* 0x000f22000c1e1500 */
[----:B---3--:R-:W-:-:S06]  /*b770*/  PRMT R141, RZ, 0x7610, R141 ;  /* 0x00007610ff8d7816 */ /* 0x008fcc000000008d */
[----:B------:R-:W3:Y:S04]  /*b780*/  @P0 LDG.E.U16 R141, desc[UR20][R144.64] ;  /* 0x00000014908d0981 */ /* 0x000ee8000c1e1500 */
[----:B------:R-:W5:Y:S01]  /*b790*/  LDL.LU.64 R118, [R1+0x408] ;  /* 0x0004080001767983 */ /* 0x000f620000300a00 */
[----:B------:R-:W-:-:S06]  /*b7a0*/  PRMT R140, RZ, 0x7610, R140 ;  /* 0x00007610ff8c7816 */ /* 0x000fcc000000008c */
[----:B------:R0:W2:Y:S04]  /*b7b0*/  @P0 LDG.E.U16 R140, desc[UR20][R142.64] ;  /* 0x000000148e8c0981 */ /* 0x0000a8000c1e1500 */
[----:B------:R-:W0:Y:S04]  /*b7c0*/  LDL.LU.64 R142, [R1+0x400] ;  /* 0x00040000018e7983 */ /* 0x000e280000300a00 */
[----:B------:R-:W2:Y:S01]  /*b7d0*/  LDL.LU.64 R144, [R1+0x3f8] ;  /* 0x0003f80001907983 */ /* 0x000ea20000300a00 */
[----:B0-----:R-:W-:Y:S02]  /*b7e0*/  PRMT R142, RZ, 0x7610, R142 ;  /* 0x00007610ff8e7816 */ /* 0x001fe4000000008e */
[----:B------:R-:W-:-:S02]  /*b7f0*/  PRMT R143, RZ, 0x7610, R143 ;  /* 0x00007610ff8f7816 */ /* 0x000fc4000000008f */
[----:B--2---:R-:W-:Y:S02]  /*b800*/  PRMT R144, RZ, 0x7610, R144 ;  /* 0x00007610ff907816 */ /* 0x004fe40000000090 */
[----:B------:R-:W-:Y:S01]  /*b810*/  PRMT R145, RZ, 0x7610, R145 ;  /* 0x00007610ff917816 */ /* 0x000fe20000000091 */
[----:B------:R-:W2:Y:S04]  /*b820*/  @P0 LDG.E.U16 R142, desc[UR20][R120.64] ;  /* 0x00000014788e0981 */ /* 0x000ea8000c1e1500 */
[----:B------:R-:W2:Y:S04]  /*b830*/  @P0 LDG.E.U16 R143, desc[UR20][R122.64] ;  /* 0x000000147a8f0981 */ /* 0x000ea8000c1e1500 */
[----:B------:R0:W2:Y:S04]  /*b840*/  @P0 LDG.E.U16 R144, desc[UR20][R146.64] ;  /* 0x0000001492900981 */ /* 0x0000a8000c1e1500 */
[----:B------:R-:W5:Y:S04]  /*b850*/  LDL.LU.64 R120, [R1+0x3f0] ;  /* 0x0003f00001787983 */ /* 0x000f680000300a00 */
[----:B------:R-:W5:Y:S04]  /*b860*/  LDL.LU.64 R122, [R1+0x3e8] ;  /* 0x0003e800017a7983 */ /* 0x000f680000300a00 */
[----:B------:R-:W0:Y:S04]  /*b870*/  LDL.LU.64 R146, [R1+0x3e0] ;  /* 0x0003e00001927983 */ /* 0x000e280000300a00 */
[----:B------:R1:W2:Y:S04]  /*b880*/  @P0 LDG.E.U16 R145, desc[UR20][R152.64] ;  /* 0x0000001498910981 */ /* 0x0002a8000c1e1500 */
[----:B------:R-:W1:Y:S01]  /*b890*/  LDL.LU.64 R152, [R1+0x3d8] ;  /* 0x0003d80001987983 */ /* 0x000e620000300a00 */
[----:B------:R-:W-:-:S02]  /*b8a0*/  PRMT R150, RZ, 0x7610, R150 ;  /* 0x00007610ff967816 */ /* 0x000fc40000000096 */
[-C--:B------:R-:W-:Y:S02]  /*b8b0*/  LEA.HI.X.SX32 R11, R11, R3.reuse, 0x1, P2 ;  /* 0x000000030b0b7211 */ /* 0x080fe400010f0eff */
[----:B------:R-:W-:Y:S02]  /*b8c0*/  LEA.HI.X.SX32 R9, R9, R3, 0x1, P3 ;  /* 0x0000000309097211 */ /* 0x000fe400018f0eff */
[----:B------:R-:W-:Y:S01]  /*b8d0*/  PRMT R3, RZ, 0x7610, R3 ;  /* 0x00007610ff037816 */ /* 0x000fe20000000003 */
[----:B------:R-:W2:Y:S05]  /*b8e0*/  @P0 LDG.E.U16 R150, desc[UR20][R128.64] ;  /* 0x0000001480960981 */ /* 0x000eaa000c1e1500 */
[----:B------:R-:W2:Y:S01]  /*b8f0*/  @P0 LDG.E.U16 R3, desc[UR20][R104.64] ;  /* 0x0000001468030981 */ /* 0x000ea2000c1e1500 */
[----:B0-----:R-:W-:-:S02]  /*b900*/  PRMT R146, RZ, 0x7610, R146 ;  /* 0x00007610ff927816 */ /* 0x001fc40000000092 */
[----:B------:R-:W-:-:S04]  /*b910*/  PRMT R147, RZ, 0x7610, R147 ;  /* 0x00007610ff937816 */ /* 0x000fc80000000093 */
[----:B------:R-:W3:Y:S04]  /*b920*/  @P0 LDG.E.U16 R146, desc[UR20][R124.64] ;  /* 0x000000147c920981 */ /* 0x000ee8000c1e1500 */
[----:B------:R-:W3:Y:S01]  /*b930*/  @P0 LDG.E.U16 R147, desc[UR20][R126.64] ;  /* 0x000000147e930981 */ /* 0x000ee2000c1e1500 */
[----:B-1----:R-:W-:-:S03]  /*b940*/  PRMT R153, RZ, 0x7610, R153 ;  /* 0x00007610ff997816 */ /* 0x002fc60000000099 */
[----:B------:R-:W5:Y:S04]  /*b950*/  LDL.LU.64 R124, [R1+0x3d0] ;  /* 0x0003d000017c7983 */ /* 0x000f680000300a00 */
[----:B------:R-:W5:Y:S04]  /*b960*/  LDL.LU.64 R126, [R1+0x3c8] ;  /* 0x0003c800017e7983 */ /* 0x000f680000300a00 */
[----:B------:R-:W5:Y:S04]  /*b970*/  LDL.LU.64 R128, [R1+0x3c0] ;  /* 0x0003c00001807983 */ /* 0x000f680000300a00 */
[----:B------:R0:W3:Y:S04]  /*b980*/  @P0 LDG.E.U16 R153, desc[UR20][R154.64] ;  /* 0x000000149a990981 */ /* 0x0000e8000c1e1500 */
[----:B------:R-:W0:Y:S01]  /*b990*/  LDL.LU.64 R154, [R1+0x3b8] ;  /* 0x0003b800019a7983 */ /* 0x000e220000300a00 */
[----:B------:R-:W-:-:S06]  /*b9a0*/  PRMT R152, RZ, 0x7610, R152 ;  /* 0x00007610ff987816 */ /* 0x000fcc0000000098 */
[----:B------:R-:W3:Y:S04]  /*b9b0*/  @P0 LDG.E.U16 R152, desc[UR20][R130.64] ;  /* 0x0000001482980981 */ /* 0x000ee8000c1e1500 */
[----:B--2---:R1:W-:Y:S04]  /*b9c0*/  STS.U16 [R0+UR11+0x7f00], R3 ;  /* 0x007f000300007988 */ /* 0x0043e8000800040b */
[----:B------:R-:W5:Y:S01]  /*b9d0*/  LDL.LU.64 R130, [R1+0x3b0] ;  /* 0x0003b00001827983 */ /* 0x000f620000300a00 */
[----:B-1----:R-:W-:-:S03]  /*b9e0*/  PRMT R3, RZ, 0x7610, R3 ;  /* 0x00007610ff037816 */ /* 0x002fc60000000003 */
[----:B----4-:R1:W-:Y:S04]  /*b9f0*/  STS.U16 [R0+UR11+0x700], R139 ;  /* 0x0007008b00007988 */ /* 0x0103e8000800040b */
[----:B------:R-:W2:Y:S04]  /*ba00*/  @P0 LDG.E.U16 R3, desc[UR20][R136.64] ;  /* 0x0000001488030981 */ /* 0x000ea8000c1e1500 */
[----:B------:R4:W-:Y:S04]  /*ba10*/  STS.U16 [R0+UR11+0x900], R140 ;  /* 0x0009008c00007988 */ /* 0x0009e8000800040b */
[----:B---3--:R3:W-:Y:S04]  /*ba20*/  STS.U16 [R0+UR11+0xb00], R141 ;  /* 0x000b008d00007988 */ /* 0x0087e8000800040b */
[----:B------:R0:W-:Y:S04]  /*ba30*/  STS.U16 [R0+UR11+0xd00], R142 ;  /* 0x000d008e00007988 */ /* 0x0001e8000800040b */
[----:B------:R0:W-:Y:S04]  /*ba40*/  STS.U16 [R0+UR11+0xf00], R143 ;  /* 0x000f008f00007988 */ /* 0x0001e8000800040b */
[----:B------:R0:W-:Y:S04]  /*ba50*/  STS.U16 [R0+UR11+0x1100], R144 ;  /* 0x0011009000007988 */ /* 0x0001e8000800040b */
[----:B------:R0:W-:Y:S04]  /*ba60*/  STS.U16 [R0+UR11+0x1300], R145 ;  /* 0x0013009100007988 */ /* 0x0001e8000800040b */
[----:B------:R-:W-:Y:S04]  /*ba70*/  STS.U16 [R0+UR11+0x1900], R150 ;  /* 0x0019009600007988 */ /* 0x000fe8000800040b */
[----:B------:R0:W-:Y:S04]  /*ba80*/  STS.U16 [R0+UR11+0x1500], R146 ;  /* 0x0015009200007988 */ /* 0x0001e8000800040b */
[----:B------:R0:W-:Y:S02]  /*ba90*/  STS.U16 [R0+UR11+0x1700], R147 ;  /* 0x0017009300007988 */ /* 0x0001e4000800040b */
[----:B0-----:R-:W-:-:S02]  /*baa0*/  PRMT R155, RZ, 0x7610, R155 ;  /* 0x00007610ff9b7816 */ /* 0x001fc4000000009b */
[----:B------:R-:W-:-:S04]  /*bab0*/  PRMT R154, RZ, 0x7610, R154 ;  /* 0x00007610ff9a7816 */ /* 0x000fc8000000009a */
[----:B------:R-:W2:Y:S04]  /*bac0*/  @P0 LDG.E.U16 R155, desc[UR20][R132.64] ;  /* 0x00000014849b0981 */ /* 0x000ea8000c1e1500 */
[----:B------:R-:W2:Y:S04]  /*bad0*/  @P0 LDG.E.U16 R154, desc[UR20][R134.64] ;  /* 0x00000014869a0981 */ /* 0x000ea8000c1e1500 */
[----:B------:R-:W5:Y:S04]  /*bae0*/  LDL.LU.64 R132, [R1+0x3a8] ;  /* 0x0003a80001847983 */ /* 0x000f680000300a00 */
[----:B------:R-:W5:Y:S04]  /*baf0*/  LDL.LU.64 R134, [R1+0x3a0] ;  /* 0x0003a00001867983 */ /* 0x000f680000300a00 */
[----:B------:R-:W2:Y:S04]  /*bb00*/  LDL.LU.64 R136, [R1+0x398] ;  /* 0x0003980001887983 */ /* 0x000ea80000300a00 */
[----:B-1----:R-:W2:Y:S04]  /*bb10*/  LDL.LU R139, [R1+0x394] ;  /* 0x00039400018b7983 */ /* 0x002ea80000300800 */
[----:B----4-:R-:W4:Y:S04]  /*bb20*/  LDL.LU R140, [R1+0x390] ;  /* 0x00039000018c7983 */ /* 0x010f280000300800 */
[----:B---3--:R-:W3:Y:S04]  /*bb30*/  LDL.LU R141, [R1+0x384] ;  /* 0x00038400018d7983 */ /* 0x008ee80000300800 */
[----:B------:R-:W3:Y:S04]  /*bb40*/  LDL.LU R142, [R1+0x380] ;  /* 0x00038000018e7983 */ /* 0x000ee80000300800 */
[----:B------:R-:W3:Y:S04]  /*bb50*/  LDL.LU R143, [R1+0x37c] ;  /* 0x00037c00018f7983 */ /* 0x000ee80000300800 */
[----:B------:R-:W3:Y:S04]  /*bb60*/  LDL.LU R144, [R1+0x378] ;  /* 0x0003780001907983 */ /* 0x000ee80000300800 */
[----:B------:R-:W3:Y:S04]  /*bb70*/  LDL.LU R145, [R1+0x374] ;  /* 0x0003740001917983 */ /* 0x000ee80000300800 */
[----:B------:R-:W3:Y:S04]  /*bb80*/  LDL.LU R146, [R1+0x370] ;  /* 0x0003700001927983 */ /* 0x000ee80000300800 */
[----:B------:R-:W3:Y:S04]  /*bb90*/  LDL.LU R147, [R1+0x36c] ;  /* 0x00036c0001937983 */ /* 0x000ee80000300800 */
[----:B------:R-:W3:Y:S04]  /*bba0*/  LDL.LU R150, [R1+0x368] ;  /* 0x0003680001967983 */ /* 0x000ee80000300800 */
[----:B------:R0:W-:Y:S04]  /*bbb0*/  STS.U16 [R0+UR11+0x1b00], R153 ;  /* 0x001b009900007988 */ /* 0x0001e8000800040b */
[----:B------:R1:W-:Y:S04]  /*bbc0*/  STS.U16 [R0+UR11+0x1d00], R152 ;  /* 0x001d009800007988 */ /* 0x0003e8000800040b */
[----:B0-----:R-:W3:Y:S04]  /*bbd0*/  LDL.LU R153, [R1+0x364] ;  /* 0x0003640001997983 */ /* 0x001ee80000300800 */
[----:B-1----:R-:W4:Y:S04]  /*bbe0*/  LDL.LU R152, [R1+0x360] ;  /* 0x0003600001987983 */ /* 0x002f280000300800 */
[----:B--2---:R0:W-:Y:S04]  /*bbf0*/  STS.U16 [R0+UR11+0x1f00], R155 ;  /* 0x001f009b00007988 */ /* 0x0041e8000800040b */
[----:B------:R1:W-:Y:S04]  /*bc00*/  STS.U16 [R0+UR11+0x2100], R154 ;  /* 0x0021009a00007988 */ /* 0x0003e8000800040b */
[----:B0-----:R-:W2:Y:S04]  /*bc10*/  LDL.LU R155, [R1+0x35c] ;  /* 0x00035c00019b7983 */ /* 0x001ea80000300800 */
[----:B-1----:R-:W2:Y:S01]  /*bc20*/  LDL.LU R154, [R1+0x358] ;  /* 0x00035800019a7983 */ /* 0x002ea20000300800 */
[----:B---3--:R-:W-:-:S02]  /*bc30*/  PRMT R153, RZ, 0x7610, R153 ;  /* 0x00007610ff997816 */ /* 0x008fc40000000099 */
[----:B----4-:R-:W-:-:S04]  /*bc40*/  PRMT R152, RZ, 0x7610, R152 ;  /* 0x00007610ff987816 */ /* 0x010fc80000000098 */
[----:B------:R0:W3:Y:S04]  /*bc50*/  @P0 LDG.E.U16 R153, desc[UR20][R156.64] ;  /* 0x000000149c990981 */ /* 0x0000e8000c1e1500 */
[----:B------:R-:W4:Y:S04]  /*bc60*/  @P0 LDG.E.U16 R152, desc[UR20][R148.64] ;  /* 0x0000001494980981 */ /* 0x000f28000c1e1500 */
[----:B------:R-:W3:Y:S04]  /*bc70*/  LDL.LU.64 R148, [R1+0x350] ;  /* 0x0003500001947983 */ /* 0x000ee80000300a00 */
[----:B------:R-:W0:Y:S01]  /*bc80*/  LDL.LU.64 R156, [R1+0x348] ;  /* 0x00034800019c7983 */ /* 0x000e220000300a00 */
[----:B--2---:R-:W-:-:S02]  /*bc90*/  PRMT R155, RZ, 0x7610, R155 ;  /* 0x00007610ff9b7816 */ /* 0x004fc4000000009b */
[----:B------:R-:W-:-:S04]  /*bca0*/  PRMT R154, RZ, 0x7610, R154 ;  /* 0x00007610ff9a7816 */ /* 0x000fc8000000009a */
[----:B------:R-:W2:Y:S04]  /*bcb0*/  @P0 LDG.E.U16 R155, desc[UR20][R160.64] ;  /* 0x00000014a09b0981 */ /* 0x000ea8000c1e1500 */
[----:B------:R1:W2:Y:S04]  /*bcc0*/  @P0 LDG.E.U16 R154, desc[UR20][R158.64] ;  /* 0x000000149e9a0981 */ /* 0x0002a8000c1e1500 */
[----:B------:R-:W1:Y:S04]  /*bcd0*/  LDL.LU.64 R158, [R1+0x340] ;  /* 0x00034000019e7983 */ /* 0x000e680000300a00 */
[----:B------:R-:W2:Y:S01]  /*bce0*/  LDL.LU.64 R160, [R1+0x338] ;  /* 0x0003380001a07983 */ /* 0x000ea20000300a00 */
[----:B0-----:R-:W-:-:S02]  /*bcf0*/  PRMT R157, RZ, 0x7610, R157 ;  /* 0x00007610ff9d7816 */ /* 0x001fc4000000009d */
[----:B------:R-:W-:-:S04]  /*bd00*/  PRMT R156, RZ, 0x7610, R156 ;  /* 0x00007610ff9c7816 */ /* 0x000fc8000000009c */
[----:B------:R0:W3:Y:S04]  /*bd10*/  @P0 LDG.E.U16 R157, desc[UR20][R162.64] ;  /* 0x00000014a29d0981 */ /* 0x0000e8000c1e1500 */
[----:B------:R0:W3:Y:S04]  /*bd20*/  @P0 LDG.E.U16 R156, desc[UR20][R164.64] ;  /* 0x00000014a49c0981 */ /* 0x0000e8000c1e1500 */
[----:B------:R-:W0:Y:S04]  /*bd30*/  LDL.LU.64 R162, [R1+0x330] ;  /* 0x0003300001a27983 */ /* 0x000e280000300a00 */
[----:B------:R-:W3:Y:S01]  /*bd40*/  LDL.LU.64 R164, [R1+0x328] ;  /* 0x0003280001a47983 */ /* 0x000ee20000300a00 */
[----:B-1----:R-:W-:-:S02]  /*bd50*/  PRMT R158, RZ, 0x7610, R158 ;  /* 0x00007610ff9e7816 */ /* 0x002fc4000000009e */
[----:B------:R-:W-:Y:S02]  /*bd60*/  PRMT R159, RZ, 0x7610, R159 ;  /* 0x00007610ff9f7816 */ /* 0x000fe4000000009f */
[----:B--2---:R-:W-:Y:S02]  /*bd70*/  PRMT R160, RZ, 0x7610, R160 ;  /* 0x00007610ffa07816 */ /* 0x004fe400000000a0 */
[----:B------:R-:W-:Y:S01]  /*bd80*/  PRMT R161, RZ, 0x7610, R161 ;  /* 0x00007610ffa17816 */ /* 0x000fe200000000a1 */
[----:B------:R-:W2:Y:S04]  /*bd90*/  @P0 LDG.E.U16 R158, desc[UR20][R80.64] ;  /* 0x00000014509e0981 */ /* 0x000ea8000c1e1500 */
[----:B------:R-:W2:Y:S04]  /*bda0*/  @P0 LDG.E.U16 R159, desc[UR20][R78.64] ;  /* 0x000000144e9f0981 */ /* 0x000ea8000c1e1500 */
[----:B------:R-:W2:Y:S04]  /*bdb0*/  @P0 LDG.E.U16 R160, desc[UR20][R76.64] ;  /* 0x000000144ca00981 */ /* 0x000ea8000c1e1500 */
[----:B------:R-:W2:Y:S01]  /*bdc0*/  @P0 LDG.E.U16 R161, desc[UR20][R74.64] ;  /* 0x000000144aa10981 */ /* 0x000ea2000c1e1500 */
[----:B0-----:R-:W-:-:S02]  /*bdd0*/  PRMT R163, RZ, 0x7610, R163 ;  /* 0x00007610ffa37816 */ /* 0x001fc400000000a3 */
[----:B------:R-:W-:Y:S02]  /*bde0*/  PRMT R162, RZ, 0x7610, R162 ;  /* 0x00007610ffa27816 */ /* 0x000fe400000000a2 */
[----:B---3--:R-:W-:Y:S02]  /*bdf0*/  PRMT R165, RZ, 0x7610, R165 ;  /* 0x00007610ffa57816 */ /* 0x008fe400000000a5 */
[----:B------:R-:W-:Y:S01]  /*be00*/  PRMT R164, RZ, 0x7610, R164 ;  /* 0x00007610ffa47816 */ /* 0x000fe200000000a4 */
[----:B------:R-:W3:Y:S04]  /*be10*/  @P0 LDG.E.U16 R163, desc[UR20][R72.64] ;  /* 0x0000001448a30981 */ /* 0x000ee8000c1e1500 */
[----:B------:R-:W3:Y:S04]  /*be20*/  @P0 LDG.E.U16 R162, desc[UR20][R70.64] ;  /* 0x0000001446a20981 */ /* 0x000ee8000c1e1500 */
[----:B------:R-:W3:Y:S04]  /*be30*/  @P0 LDG.E.U16 R165, desc[UR20][R68.64] ;  /* 0x0000001444a50981 */ /* 0x000ee8000c1e1500 */
[----:B------:R-:W3:Y:S04]  /*be40*/  @P0 LDG.E.U16 R164, desc[UR20][R66.64] ;  /* 0x0000001442a40981 */ /* 0x000ee8000c1e1500 */
[----:B----4-:R0:W-:Y:S04]  /*be50*/  STS.U16 [R0+UR11+0x2500], R152 ;  /* 0x0025009800007988 */ /* 0x0101e8000800040b */
[----:B------:R1:W-:Y:S04]  /*be60*/  STS.U16 [R0+UR11+0x2300], R3 ;  /* 0x0023000300007988 */ /* 0x0003e8000800040b */
[----:B------:R4:W-:Y:S04]  /*be70*/  STS.U16 [R0+UR11+0x2700], R153 ;  /* 0x0027009900007988 */ /* 0x0009e8000800040b */
[----:B0-----:R-:W3:Y:S01]  /*be80*/  LDL.LU R152, [R1+0x320] ;  /* 0x0003200001987983 */ /* 0x001ee20000300800 */
[----:B-1----:R-:W-:-:S03]  /*be90*/  PRMT R3, RZ, 0x7610, R3 ;  /* 0x00007610ff037816 */ /* 0x002fc60000000003 */
[----:B------:R0:W-:Y:S04]  /*bea0*/  STS.U16 [R0+UR11+0x2900], R154 ;  /* 0x0029009a00007988 */ /* 0x0001e8000800040b */
[----:B----4-:R-:W4:Y:S04]  /*beb0*/  LDL.LU R153, [R1+0x31c] ;  /* 0x00031c0001997983 */ /* 0x010f280000300800 */
[----:B------:R1:W-:Y:S04]  /*bec0*/  STS.U16 [R0+UR11+0x2b00], R155 ;  /* 0x002b009b00007988 */ /* 0x0003e8000800040b */
[----:B0-----:R-:W4:Y:S04]  /*bed0*/  LDL.LU R154, [R1+0x318] ;  /* 0x00031800019a7983 */ /* 0x001f280000300800 */
[----:B------:R0:W-:Y:S04]  /*bee0*/  STS.U16 [R0+UR11+0x2d00], R157 ;  /* 0x002d009d00007988 */ /* 0x0001e8000800040b */
[----:B-1----:R-:W4:Y:S04]  /*bef0*/  LDL.LU R155, [R1+0x314] ;  /* 0x00031400019b7983 */ /* 0x002f280000300800 */
[----:B------:R1:W-:Y:S04]  /*bf00*/  STS.U16 [R0+UR11+0x2f00], R156 ;  /* 0x002f009c00007988 */ /* 0x0003e8000800040b */
[----:B0-----:R-:W4:Y:S04]  /*bf10*/  LDL.LU R157, [R1+0x310] ;  /* 0x00031000019d7983 */ /* 0x001f280000300800 */
[----:B------:R-:W4:Y:S04]  /*bf20*/  @P0 LDG.E.U16 R3, desc[UR20][R64.64] ;  /* 0x0000001440030981 */ /* 0x000f28000c1e1500 */
[----:B-1----:R-:W4:Y:S04]  /*bf30*/  LDL.LU R156, [R1+0x30c] ;  /* 0x00030c00019c7983 */ /* 0x002f280000300800 */
[----:B--2---:R0:W-:Y:S04]  /*bf40*/  STS.U16 [R0+UR11+0x3100], R158 ;  /* 0x0031009e00007988 */ /* 0x0041e8000800040b */
[----:B------:R1:W-:Y:S04]  /*bf50*/  STS.U16 [R0+UR11+0x3300], R159 ;  /* 0x0033009f00007988 */ /* 0x0003e8000800040b */
[----:B------:R2:W-:Y:S04]  /*bf60*/  STS.U16 [R0+UR11+0x3500], R160 ;  /* 0x003500a000007988 */ /* 0x0005e8000800040b */
[----:B0-----:R-:W4:Y:S04]  /*bf70*/  LDL.LU R158, [R1+0x308] ;  /* 0x00030800019e7983 */ /* 0x001f280000300800 */
[----:B-1----:R-:W4:Y:S04]  /*bf80*/  LDL.LU R159, [R1+0x304] ;  /* 0x00030400019f7983 */ /* 0x002f280000300800 */
[----:B--2---:R-:W2:Y:S04]  /*bf90*/  LDL.LU R160, [R1+0x300] ;  /* 0x0003000001a07983 */ /* 0x004ea80000300800 */
[----:B------:R0:W-:Y:S04]  /*bfa0*/  STS.U16 [R0+UR11+0x3700], R161 ;  /* 0x003700a100007988 */ /* 0x0001e8000800040b */
[----:B0-----:R-:W2:Y:S04]  /*bfb0*/  LDL.LU R161, [R1+0x2fc] ;  /* 0x0002fc0001a17983 */ /* 0x001ea80000300800 */
[----:B---3--:R0:W-:Y:S04]  /*bfc0*/  STS.U16 [R0+UR11+0x3900], R163 ;  /* 0x003900a300007988 */ /* 0x0081e8000800040b */
[----:B------:R1:W-:Y:S04]  /*bfd0*/  STS.U16 [R0+UR11+0x3b00], R162 ;  /* 0x003b00a200007988 */ /* 0x0003e8000800040b */
[----:B------:R3:W-:Y:S04]  /*bfe0*/  STS.U16 [R0+UR11+0x3d00], R165 ;  /* 0x003d00a500007988 */ /* 0x0007e8000800040b */
[----:B0-----:R-:W2:Y:S04]  /*bff0*/  LDL.LU R163, [R1+0x2f8] ;  /* 0x0002f80001a37983 */ /* 0x001ea80000300800 */
[----:B-1----:R-:W2:Y:S04]  /*c000*/  LDL.LU R162, [R1+0x2f4] ;  /* 0x0002f40001a27983 */ /* 0x002ea80000300800 */
[----:B---3--:R-:W3:Y:S04]  /*c010*/  LDL.LU R165, [R1+0x2f0] ;  /* 0x0002f00001a57983 */ /* 0x008ee80000300800 */
[----:B------:R0:W-:Y:S04]  /*c020*/  STS.U16 [R0+UR11+0x3f00], R164 ;  /* 0x003f00a400007988 */ /* 0x0001e8000800040b */
[----:B0-----:R-:W3:Y:S01]  /*c030*/  LDL.LU R164, [R1+0x2ec] ;  /* 0x0002ec0001a47983 */ /* 0x001ee20000300800 */
[----:B----4-:R-:W-:-:S06]  /*c040*/  PRMT R153, RZ, 0x7610, R153 ;  /* 0x00007610ff997816 */ /* 0x010fcc0000000099 */
[----:B------:R-:W4:Y:S04]  /*c050*/  @P0 LDG.E.U16 R153, desc[UR20][R38.64] ;  /* 0x0000001426990981 */ /* 0x000f28000c1e1500 */
[----:B------:R0:W-:Y:S01]  /*c060*/  STS.U16 [R0+UR11+0x4100], R3 ;  /* 0x0041000300007988 */ /* 0x0001e2000800040b */
[----:B------:R-:W-:Y:S02]  /*c070*/  PRMT R156, RZ, 0x7610, R156 ;  /* 0x00007610ff9c7816 */ /* 0x000fe4000000009c */
[----:B0-----:R-:W-:-:S04]  /*c080*/  PRMT R3, RZ, 0x7610, R3 ;  /* 0x00007610ff037816 */ /* 0x001fc80000000003 */
[----:B------:R-:W4:Y:S04]  /*c090*/  @P0 LDG.E.U16 R156, desc[UR20][R44.64] ;  /* 0x000000142c9c0981 */ /* 0x000f28000c1e1500 */
[----:B------:R-:W4:Y:S01]  /*c0a0*/  @P0 LDG.E.U16 R3, desc[UR20][R34.64] ;  /* 0x0000001422030981 */ /* 0x000f22000c1e1500 */
[----:B------:R-:W-:-:S06]  /*c0b0*/  PRMT R157, RZ, 0x7610, R157 ;  /* 0x00007610ff9d7816 */ /* 0x000fcc000000009d */
[----:B------:R-:W4:Y:S01]  /*c0c0*/  @P0 LDG.E.U16 R157, desc[UR20][R46.64] ;  /* 0x000000142e9d0981 */ /* 0x000f22000c1e1500 */
[----:B------:R-:W-:Y:S02]  /*c0d0*/  PRMT R158, RZ, 0x7610, R158 ;  /* 0x00007610ff9e7816 */ /* 0x000fe4000000009e */
[----:B------:R-:W-:-:S04]  /*c0e0*/  PRMT R159, RZ, 0x7610, R159 ;  /* 0x00007610ff9f7816 */ /* 0x000fc8000000009f */
[----:B------:R-:W4:Y:S01]  /*c0f0*/  @P0 LDG.E.U16 R158, desc[UR20][R48.64] ;  /* 0x00000014309e0981 */ /* 0x000f22000c1e1500 */
[----:B--2---:R-:W-:-:S03]  /*c100*/  PRMT R160, RZ, 0x7610, R160 ;  /* 0x00007610ffa07816 */ /* 0x004fc600000000a0 */
[----:B------:R-:W2:Y:S04]  /*c110*/  @P0 LDG.E.U16 R159, desc[UR20][R50.64] ;  /* 0x00000014329f0981 */ /* 0x000ea8000c1e1500 */
[----:B------:R-:W2:Y:S01]  /*c120*/  @P0 LDG.E.U16 R160, desc[UR20][R52.64] ;  /* 0x0000001434a00981 */ /* 0x000ea2000c1e1500 */
[----:B------:R-:W-:-:S06]  /*c130*/  PRMT R161, RZ, 0x7610, R161 ;  /* 0x00007610ffa17816 */ /* 0x000fcc00000000a1 */
[----:B------:R-:W2:Y:S01]  /*c140*/  @P0 LDG.E.U16 R161, desc[UR20][R54.64] ;  /* 0x0000001436a10981 */ /* 0x000ea2000c1e1500 */
[----:B---3--:R-:W-:-:S06]  /*c150*/  PRMT R164, RZ, 0x7610, R164 ;  /* 0x00007610ffa47816 */ /* 0x008fcc00000000a4 */
[----:B------:R-:W3:Y:S01]  /*c160*/  @P0 LDG.E.U16 R164, desc[UR20][R62.64] ;  /* 0x000000143ea40981 */ /* 0x000ee2000c1e1500 */
[----:B------:R-:W-:Y:S02]  /*c170*/  PRMT R163, RZ, 0x7610, R163 ;  /* 0x00007610ffa37816 */ /* 0x000fe400000000a3 */
[----:B------:R-:W-:-:S04]  /*c180*/  PRMT R165, RZ, 0x7610, R165 ;  /* 0x00007610ffa57816 */ /* 0x000fc800000000a5 */
[----:B------:R-:W3:Y:S04]  /*c190*/  @P0 LDG.E.U16 R163, desc[UR20][R58.64] ;  /* 0x000000143aa30981 */ /* 0x000ee8000c1e1500 */
[----:B------:R-:W3:Y:S01]  /*c1a0*/  @P0 LDG.E.U16 R165, desc[UR20][R60.64] ;  /* 0x000000143ca50981 */ /* 0x000ee2000c1e1500 */
[----:B------:R-:W-:-:S06]  /*c1b0*/  PRMT R162, RZ, 0x7610, R162 ;  /* 0x00007610ffa27816 */ /* 0x000fcc00000000a2 */
[----:B------:R-:W3:Y:S01]  /*c1c0*/  @P0 LDG.E.U16 R162, desc[UR20][R56.64] ;  /* 0x0000001438a20981 */ /* 0x000ee2000c1e1500 */
[----:B------:R-:W-:Y:S02]  /*c1d0*/  PRMT R142, RZ, 0x7610, R142 ;  /* 0x00007610ff8e7816 */ /* 0x000fe4000000008e */
[----:B------:R-:W-:Y:S02]  /*c1e0*/  PRMT R136, RZ, 0x7610, R136 ;  /* 0x00007610ff887816 */ /* 0x000fe40000000088 */
[----:B------:R-:W-:Y:S01]  /*c1f0*/  PRMT R155, RZ, 0x7610, R155 ;  /* 0x00007610ff9b7816 */ /* 0x000fe2000000009b */
[----:B----4-:R-:W-:Y:S01]  /*c200*/  STS.U16 [R0+UR11+0x5b00], R153 ;  /* 0x005b009900007988 */ /* 0x010fe2000800040b */
[----:B------:R-:W-:-:S03]  /*c210*/  PRMT R144, RZ, 0x7610, R144 ;  /* 0x00007610ff907816 */ /* 0x000fc60000000090 */
[----:B------:R-:W4:Y:S04]  /*c220*/  @P0 LDG.E.U16 R142, desc[UR20][R18.64] ;  /* 0x00000014128e0981 */ /* 0x000f28000c1e1500 */
[----:B------:R-:W4:Y:S04]  /*c230*/  @P0 LDG.E.U16 R136, desc[UR20][R6.64] ;  /* 0x0000001406880981 */ /* 0x000f28000c1e1500 */
[----:B------:R-:W-:Y:S04]  /*c240*/  STS.U16 [R0+UR11+0x5500], R156 ;  /* 0x0055009c00007988 */ /* 0x000fe8000800040b */
[----:B------:R0:W-:Y:S01]  /*c250*/  STS.U16 [R0+UR11+0x5f00], R3 ;  /* 0x005f000300007988 */ /* 0x0001e2000800040b */
[----:B------:R-:W-:-:S03]  /*c260*/  PRMT R146, RZ, 0x7610, R146 ;  /* 0x00007610ff927816 */ /* 0x000fc60000000092 */
[----:B------:R-:W4:Y:S04]  /*c270*/  @P0 LDG.E.U16 R155, desc[UR20][R42.64] ;  /* 0x000000142a9b0981 */ /* 0x000f28000c1e1500 */
[----:B------:R-:W4:Y:S01]  /*c280*/  @P0 LDG.E.U16 R144, desc[UR20][R22.64] ;  /* 0x0000001416900981 */ /* 0x000f22000c1e1500 */
[----:B0-----:R-:W-:Y:S02]  /*c290*/  PRMT R3, RZ, 0x7610, R3 ;  /* 0x00007610ff037816 */ /* 0x001fe40000000003 */
[----:B------:R-:W-:Y:S01]  /*c2a0*/  PRMT R150, RZ, 0x7610, R150 ;  /* 0x00007610ff967816 */ /* 0x000fe20000000096 */
[----:B------:R-:W4:Y:S04]  /*c2b0*/  @P0 LDG.E.U16 R146, desc[UR20][R26.64] ;  /* 0x000000141a920981 */ /* 0x000f28000c1e1500 */
[----:B------:R-:W4:Y:S01]  /*c2c0*/  @P0 LDG.E.U16 R3, desc[UR20][R4.64] ;  /* 0x0000001404030981 */ /* 0x000f22000c1e1500 */
[----:B------:R-:W-:-:S03]  /*c2d0*/  PRMT R149, RZ, 0x7610, R149 ;  /* 0x00007610ff957816 */ /* 0x000fc60000000095 */
[----:B------:R-:W4:Y:S04]  /*c2e0*/  @P0 LDG.E.U16 R150, desc[UR20][R32.64] ;  /* 0x0000001420960981 */ /* 0x000f28000c1e1500 */
[----:B------:R-:W4:Y:S01]  /*c2f0*/  @P0 LDG.E.U16 R149, desc[UR20][R30.64] ;  /* 0x000000141e950981 */ /* 0x000f22000c1e1500 */
[----:B------:R-:W-:Y:S02]  /*c300*/  PRMT R152, RZ, 0x7610, R152 ;  /* 0x00007610ff987816 */ /* 0x000fe40000000098 */
[----:B------:R-:W-:-:S04]  /*c310*/  PRMT R154, RZ, 0x7610, R154 ;  /* 0x00007610ff9a7816 */ /* 0x000fc8000000009a */
[----:B------:R-:W4:Y:S01]  /*c320*/  @P0 LDG.E.U16 R152, desc[UR20][R36.64] ;  /* 0x0000001424980981 */ /* 0x000f22000c1e1500 */
[----:B------:R-:W-:-:S03]  /*c330*/  PRMT R147, RZ, 0x7610, R147 ;  /* 0x00007610ff937816 */ /* 0x000fc60000000093 */
[----:B------:R-:W4:Y:S01]  /*c340*/  @P0 LDG.E.U16 R154, desc[UR20][R40.64] ;  /* 0x00000014289a0981 */ /* 0x000f22000c1e1500 */
[----:B------:R-:W-:-:S03]  /*c350*/  PRMT R145, RZ, 0x7610, R145 ;  /* 0x00007610ff917816 */ /* 0x000fc60000000091 */
[----:B------:R-:W-:Y:S04]  /*c360*/  STS.U16 [R0+UR11+0x5300], R157 ;  /* 0x0053009d00007988 */ /* 0x000fe8000800040b */
[----:B------:R-:W4:Y:S04]  /*c370*/  @P0 LDG.E.U16 R147, desc[UR20][R28.64] ;  /* 0x000000141c930981 */ /* 0x000f28000c1e1500 */
[----:B------:R-:W4:Y:S01]  /*c380*/  @P0 LDG.E.U16 R145, desc[UR20][R24.64] ;  /* 0x0000001418910981 */ /* 0x000f22000c1e1500 */
[----:B------:R-:W-:Y:S02]  /*c390*/  PRMT R138, RZ, 0x7610, R138 ;  /* 0x00007610ff8a7816 */ /* 0x000fe4000000008a */
[----:B------:R-:W-:-:S02]  /*c3a0*/  PRMT R137, RZ, 0x7610, R137 ;  /* 0x00007610ff897816 */ /* 0x000fc40000000089 */
[----:B------:R-:W-:Y:S02]  /*c3b0*/  PRMT R140, RZ, 0x7610, R140 ;  /* 0x00007610ff8c7816 */ /* 0x000fe4000000008c */
[----:B------:R-:W-:Y:S01]  /*c3c0*/  PRMT R141, RZ, 0x7610, R141 ;  /* 0x00007610ff8d7816 */ /* 0x000fe2000000008d */
[----:B------:R-:W4:Y:S01]  /*c3d0*/  @P0 LDG.E.U16 R138, desc[UR20][R10.64] ;  /* 0x000000140a8a0981 */ /* 0x000f22000c1e1500 */
[----:B------:R-:W-:-:S03]  /*c3e0*/  PRMT R143, RZ, 0x7610, R143 ;  /* 0x00007610ff8f7816 */ /* 0x000fc6000000008f */
[----:B------:R-:W4:Y:S01]  /*c3f0*/  @P0 LDG.E.U16 R137, desc[UR20][R8.64] ;  /* 0x0000001408890981 */ /* 0x000f22000c1e1500 */
[----:B------:R-:W-:-:S03]  /*c400*/  PRMT R139, RZ, 0x7610, R139 ;  /* 0x00007610ff8b7816 */ /* 0x000fc6000000008b */
[----:B------:R-:W4:Y:S04]  /*c410*/  @P0 LDG.E.U16 R140, desc[UR20][R14.64] ;  /* 0x000000140e8c0981 */ /* 0x000f28000c1e1500 */
[----:B------:R-:W4:Y:S04]  /*c420*/  @P0 LDG.E.U16 R141, desc[UR20][R16.64] ;  /* 0x00000014108d0981 */ /* 0x000f28000c1e1500 */
[----:B------:R-:W4:Y:S04]  /*c430*/  @P0 LDG.E.U16 R143, desc[UR20][R20.64] ;  /* 0x00000014148f0981 */ /* 0x000f28000c1e1500 */
[----:B------:R-:W4:Y:S04]  /*c440*/  @P0 LDG.E.U16 R139, desc[UR20][R12.64] ;  /* 0x000000140c8b0981 */ /* 0x000f28000c1e1500 */
[----:B------:R-:W-:Y:S04]  /*c450*/  STS.U16 [R0+UR11+0x5100], R158 ;  /* 0x0051009e00007988 */ /* 0x000fe8000800040b */
[----:B--2---:R-:W-:Y:S04]  /*c460*/  STS.U16 [R0+UR11+0x4f00], R159 ;  /* 0x004f009f00007988 */ /* 0x004fe8000800040b */
[----:B------:R-:W-:Y:S04]  /*c470*/  STS.U16 [R0+UR11+0x4d00], R160 ;  /* 0x004d00a000007988 */ /* 0x000fe8000800040b */
[----:B------:R-:W-:Y:S04]  /*c480*/  STS.U16 [R0+UR11+0x4b00], R161 ;  /* 0x004b00a100007988 */ /* 0x000fe8000800040b */
[----:B---3--:R0:W-:Y:S04]  /*c490*/  STS.U16 [R0+UR11+0x4300], R164 ;  /* 0x004300a400007988 */ /* 0x0081e8000800040b */
[----:B0-----:R-:W2:Y:S04]  /*c4a0*/  LDL.LU R164, [R1+0x2e8] ;  /* 0x0002e80001a47983 */ /* 0x001ea80000300800 */
[----:B------:R-:W3:Y:S04]  /*c4b0*/  LDL.LU R156, [R1+0x200] ;  /* 0x00020000019c7983 */ /* 0x000ee80000300800 */
[----:B------:R-:W2:Y:S04]  /*c4c0*/  LDL.LU R158, [R1+0x260] ;  /* 0x00026000019e7983 */ /* 0x000ea80000300800 */
[----:B------:R-:W2:Y:S04]  /*c4d0*/  LDL.LU R159, [R1+0x1bc] ;  /* 0x0001bc00019f7983 */ /* 0x000ea80000300800 */
[----:B------:R-:W2:Y:S04]  /*c4e0*/  LDL.LU R161, [R1+0x1b8] ;  /* 0x0001b80001a17983 */ /* 0x000ea80000300800 */
[----:B------:R-:W2:Y:S04]  /*c4f0*/  LDL.LU R160, [R1+0x1b4] ;  /* 0x0001b40001a07983 */ /* 0x000ea80000300800 */
[----:B------:R-:W2:Y:S04]  /*c500*/  LDL.LU R153, [R1+0x25c] ;  /* 0x00025c0001997983 */ /* 0x000ea80000300800 */
[----:B------:R0:W-:Y:S04]  /*c510*/  STS.U16 [R0+UR11+0x4700], R163 ;  /* 0x004700a300007988 */ /* 0x0001e8000800040b */
[----:B------:R1:W-:Y:S04]  /*c520*/  STS.U16 [R0+UR11+0x4500], R165 ;  /* 0x004500a500007988 */ /* 0x0003e8000800040b */
[----:B0-----:R-:W2:Y:S04]  /*c530*/  LDL.LU R163, [R1+0x1b0] ;  /* 0x0001b00001a37983 */ /* 0x001ea80000300800 */
[----:B-1----:R-:W2:Y:S04]  /*c540*/  LDL.LU R165, [R1+0x1ac] ;  /* 0x0001ac0001a57983 */ /* 0x002ea80000300800 */
[----:B------:R-:W2:Y:S04]  /*c550*/  LDL.LU R157, [R1+0x1a8] ;  /* 0x0001a800019d7983 */ /* 0x000ea80000300800 */
[----:B------:R0:W-:Y:S04]  /*c560*/  STS.U16 [R0+UR11+0x4900], R162 ;  /* 0x004900a200007988 */ /* 0x0001e8000800040b */
[----:B0-----:R-:W2:Y:S04]  /*c570*/  LDL.LU R162, [R1+0x1a4] ;  /* 0x0001a40001a27983 */ /* 0x001ea80000300800 */
[----:B----4-:R3:W-:Y:S04]  /*c580*/  STS.U16 [R0+UR11+0x7d00], R3 ;  /* 0x007d000300007988 */ /* 0x0107e8000800040b */
[----:B------:R-:W-:Y:S04]  /*c590*/  STS.U16 [R0+UR11+0x6f00], R142 ;  /* 0x006f008e00007988 */ /* 0x000fe8000800040b */
[----:B------:R2:W-:Y:S04]  /*c5a0*/  STS.U16 [R0+UR11+0x7b00], R136 ;  /* 0x007b008800007988 */ /* 0x0005e8000800040b */
[----:B------:R0:W-:Y:S04]  /*c5b0*/  STS.U16 [R0+UR11+0x5700], R155 ;  /* 0x0057009b00007988 */ /* 0x0001e8000800040b */
[----:B------:R1:W-:Y:S04]  /*c5c0*/  STS.U16 [R0+UR11+0x6b00], R144 ;  /* 0x006b009000007988 */ /* 0x0003e8000800040b */
[----:B------:R4:W-:Y:S04]  /*c5d0*/  STS.U16 [R0+UR11+0x6700], R146 ;  /* 0x0067009200007988 */ /* 0x0009e8000800040b */
[----:B------:R0:W-:Y:S04]  /*c5e0*/  STS.U16 [R0+UR11+0x6100], R150 ;  /* 0x0061009600007988 */ /* 0x0001e8000800040b */
[----:B------:R0:W-:Y:S04]  /*c5f0*/  STS.U16 [R0+UR11+0x6300], R149 ;  /* 0x0063009500007988 */ /* 0x0001e8000800040b */
[----:B------:R0:W-:Y:S04]  /*c600*/  STS.U16 [R0+UR11+0x5d00], R152 ;  /* 0x005d009800007988 */ /* 0x0001e8000800040b */
[----:B------:R0:W-:Y:S04]  /*c610*/  STS.U16 [R0+UR11+0x5900], R154 ;  /* 0x0059009a00007988 */ /* 0x0001e8000800040b */
[----:B------:R-:W-:Y:S04]  /*c620*/  STS.U16 [R0+UR11+0x6500], R147 ;  /* 0x0065009300007988 */ /* 0x000fe8000800040b */
[----:B------:R0:W-:Y:S01]  /*c630*/  STS.U16 [R0+UR11+0x6900], R145 ;  /* 0x0069009100007988 */ /* 0x0001e2000800040b */
[----:B------:R-:W-:-:S04]  /*c640*/  SHF.R.U32.HI R151, RZ, 0x6, R151 ;  /* 0x00000006ff977819 */ /* 0x000fc80000011697 */
[----:B------:R-:W-:Y:S01]  /*c650*/  SGXT.U32 R151, R151, 0x1 ;  /* 0x000000019797781a */ /* 0x000fe20000000000 */
[----:B------:R0:W-:Y:S04]  /*c660*/  STS.U16 [R0+UR11+0x7700], R138 ;  /* 0x0077008a00007988 */ /* 0x0001e8000800040b */
[----:B------:R0:W-:Y:S04]  /*c670*/  STS.U16 [R0+UR11+0x7900], R137 ;  /* 0x0079008900007988 */ /* 0x0001e8000800040b */
[----:B------:R0:W-:Y:S04]  /*c680*/  STS.U16 [R0+UR11+0x7300], R140 ;  /* 0x0073008c00007988 */ /* 0x0001e8000800040b */
[----:B------:R0:W-:Y:S04]  /*c690*/  STS.U16 [R0+UR11+0x7100], R141 ;  /* 0x0071008d00007988 */ /* 0x0001e8000800040b */
[----:B------:R-:W-:Y:S04]  /*c6a0*/  STS.U16 [R0+UR11+0x6d00], R143 ;  /* 0x006d008f00007988 */ /* 0x000fe8000800040b */
[----:B------:R0:W-:Y:S01]  /*c6b0*/  STS.U16 [R0+UR11+0x7500], R139 ;  /* 0x0075008b00007988 */ /* 0x0001e2000800040b */
[----:B------:R1:W-:Y:S06]  /*c6c0*/  MEMBAR.ALL.CTA ;  /* 0x0000000000007992 */ /* 0x0003ec0000008000 */
[----:B-1----:R-:W1:Y:S01]  /*c6d0*/  FENCE.VIEW.ASYNC.S ;  /* 0x00000000000073c6 */ /* 0x002e620000000000 */
[----:B---3--:R-:W-:-:S04]  /*c6e0*/  SHF.R.S32.HI R3, RZ, 0x1f, R156 ;  /* 0x0000001fff037819 */ /* 0x008fc8000001149c */
[----:B------:R-:W-:Y:S02]  /*c6f0*/  SHF.L.U64.HI R3, R156, 0x1, R3 ;  /* 0x000000019c037819 */ /* 0x000fe40000010203 */
[----:B--2---:R-:W-:Y:S01]  /*c700*/  SHF.R.S32.HI R136, RZ, 0x1f, R158 ;  /* 0x0000001fff887819 */ /* 0x004fe2000001149e */
[----:B-1----:R-:W-:Y:S01]  /*c710*/  BAR.SYNC.DEFER_BLOCKING 0x0 ;  /* 0x0000000000007b1d */ /* 0x002fe20000010000 */
[----:B------:R-:W-:-:S04]  /*c720*/  LEA R142, P0, R158, R153, 0x1 ;  /* 0x000000999e8e7211 */ /* 0x000fc800078008ff */
[----:B0-----:R-:W-:Y:S02]  /*c730*/  LEA.HI.X R155, R158, R3, R136, 0x1, P0 ;  /* 0x000000039e9b7211 */ /* 0x001fe400000f0c88 */
[----:B------:R-:W-:Y:S02]  /*c740*/  SHF.R.S32.HI R136, RZ, 0x1f, R159 ;  /* 0x0000001fff887819 */ /* 0x000fe4000001149f */
[----:B------:R-:W-:-:S04]  /*c750*/  LEA R144, P0, R159, R153, 0x1 ;  /* 0x000000999f907211 */ /* 0x000fc800078008ff */
[----:B------:R-:W-:Y:S02]  /*c760*/  LEA.HI.X R159, R159, R3, R136, 0x1, P0 ;  /* 0x000000039f9f7211 */ /* 0x000fe400000f0c88 */
[----:B------:R-:W-:Y:S02]  /*c770*/  SHF.R.S32.HI R136, RZ, 0x1f, R161 ;  /* 0x0000001fff887819 */ /* 0x000fe400000114a1 */
[----:B----4-:R-:W-:-:S04]  /*c780*/  LEA R146, P0, R161, R153, 0x1 ;  /* 0x00000099a1927211 */ /* 0x010fc800078008ff */
[----:B------:R-:W-:Y:S02]  /*c790*/  LEA.HI.X R161, R161, R3, R136, 0x1, P0 ;  /* 0x00000003a1a17211 */ /* 0x000fe400000f0c88 */
[----:B------:R-:W-:Y:S02]  /*c7a0*/  SHF.R.S32.HI R136, RZ, 0x1f, R160 ;  /* 0x0000001fff887819 */ /* 0x000fe400000114a0 */
[----:B------:R-:W-:-:S04]  /*c7b0*/  LEA R150, P0, R160, R153, 0x1 ;  /* 0x00000099a0967211 */ /* 0x000fc800078008ff */
[----:B------:R-:W-:Y:S02]  /*c7c0*/  LEA.HI.X R149, R160, R3, R136, 0x1, P0 ;  /* 0x00000003a0957211 */ /* 0x000fe400000f0c88 */
[----:B------:R-:W0:Y:S01]  /*c7d0*/  S2R R160, SR_TID.X ;  /* 0x0000000000a07919 */ /* 0x000e220000002100 */
[----:B------:R-:W-:Y:S02]  /*c7e0*/  SHF.R.S32.HI R136, RZ, 0x1f, R163 ;  /* 0x0000001fff887819 */ /* 0x000fe400000114a3 */
[----:B------:R-:W-:-:S04]  /*c7f0*/  LEA R152, P0, R163, R153, 0x1 ;  /* 0x00000099a3987211 */ /* 0x000fc800078008ff */
[----:B------:R-:W-:Y:S02]  /*c800*/  LEA.HI.X R156, R163, R3, R136, 0x1, P0 ;  /* 0x00000003a39c7211 */ /* 0x000fe400000f0c88 */
[----:B------:R-:W-:Y:S01]  /*c810*/  SHF.R.S32.HI R136, RZ, 0x1f, R165 ;  /* 0x0000001fff887819 */ /* 0x000fe200000114a5 */
[----:B------:R-:W2:Y:S01]  /*c820*/  LDL R163, [R1+0x258] ;  /* 0x0002580001a37983 */ /* 0x000ea20000100800 */
[----:B------:R-:W-:-:S04]  /*c830*/  LEA R154, P0, R165, R153, 0x1 ;  /* 0x00000099a59a7211 */ /* 0x000fc800078008ff */
[----:B------:R-:W-:Y:S02]  /*c840*/  LEA.HI.X R165, R165, R3, R136, 0x1, P0 ;  /* 0x00000003a5a57211 */ /* 0x000fe400000f0c88 */
[----:B------:R-:W-:Y:S02]  /*c850*/  SHF.R.S32.HI R136, RZ, 0x1f, R157 ;  /* 0x0000001fff887819 */ /* 0x000fe4000001149d */
[----:B------:R-:W-:-:S04]  /*c860*/  LEA R158, P0, R157, R153, 0x1 ;  /* 0x000000999d9e7211 */ /* 0x000fc800078008ff */
[----:B------:R-:W-:Y:S02]  /*c870*/  LEA.HI.X R157, R157, R3, R136, 0x1, P0 ;  /* 0x000000039d9d7211 */ /* 0x000fe400000f0c88 */
[----:B0-----:R-:W-:-:S04]  /*c880*/  SHF.R.U32.HI R160, RZ, 0x6, R160 ;  /* 0x00000006ffa07819 */ /* 0x001fc800000116a0 */
[----:B------:R-:W-:Y:S02]  /*c890*/  SGXT.U32 R160, R160, 0x1 ;  /* 0x00000001a0a0781a */ /* 0x000fe40000000000 */
[----:B------:R-:W-:Y:S02]  /*c8a0*/  SHF.R.S32.HI R136, RZ, 0x1f, R162 ;  /* 0x0000001fff887819 */ /* 0x000fe400000114a2 */
[C---:B------:R-:W-:Y:S02]  /*c8b0*/  LOP3.LUT R145, R160.reuse, 0x18, RZ, 0xfc, !PT ;  /* 0x00000018a0917812 */ /* 0x040fe400078efcff */
[----:B------:R-:W-:Y:S02]  /*c8c0*/  LOP3.LUT R147, R160, 0x1a, RZ, 0xfc, !PT ;  /* 0x0000001aa0937812 */ /* 0x000fe400078efcff */
[----:B------:R-:W-:-:S04]  /*c8d0*/  LEA R160, P0, R162, R153, 0x1 ;  /* 0x00000099a2a07211 */ /* 0x000fc800078008ff */
[----:B------:R-:W-:Y:S01]  /*c8e0*/  LEA.HI.X R162, R162, R3, R136, 0x1, P0 ;  /* 0x00000003a2a27211 */ /* 0x000fe200000f0c88 */
[-C--:B------:R-:W-:Y:S02]  /*c8f0*/  IMAD R136, R145, R164.reuse, RZ ;  /* 0x000000a491887224 */ /* 0x080fe400078e02ff */
[----:B------:R-:W-:Y:S01]  /*c900*/  IMAD R138, R147, R164, RZ ;  /* 0x000000a4938a7224 */ /* 0x000fe200078e02ff */
[C---:B------:R-:W-:Y:S01]  /*c910*/  LOP3.LUT R147, R151.reuse, 0x1c, RZ, 0xfc, !PT ;  /* 0x0000001c97937812 */ /* 0x040fe200078efcff */
[C---:B------:R-:W-:Y:S01]  /*c920*/  IMAD.SHL.U32 R137, R136.reuse, 0x2, RZ ;  /* 0x0000000288897824 */ /* 0x040fe200078e00ff */
[----:B------:R-:W-:Y:S01]  /*c930*/  LOP3.LUT R151, R151, 0x1e, RZ, 0xfc, !PT ;  /* 0x0000001e97977812 */ /* 0x000fe200078efcff */
[----:B------:R-:W-:-:S04]  /*c940*/  IMAD.HI R140, R136, 0x2, RZ ;  /* 0x00000002888c7827 */ /* 0x000fc800078e02ff */
[C---:B------:R-:W-:Y:S02]  /*c950*/  IMAD.SHL.U32 R136, R138.reuse, 0x2, RZ ;  /* 0x000000028a887824 */ /* 0x040fe400078e00ff */
[----:B------:R-:W-:Y:S01]  /*c960*/  IMAD.HI R141, R138, 0x2, RZ ;  /* 0x000000028a8d7827 */ /* 0x000fe200078e02ff */
[----:B------:R-:W-:-:S03]  /*c970*/  IADD3 R138, P3, P4, R137, UR16, R153 ;  /* 0x00000010898a7c10 */ /* 0x000fc6000fc7e099 */
[-C--:B------:R-:W-:Y:S01]  /*c980*/  IMAD R145, R147, R164.reuse, RZ ;  /* 0x000000a493917224 */ /* 0x080fe200078e02ff */
[----:B------:R-:W-:Y:S01]  /*c990*/  IADD3.X R139, PT, PT, R140, UR17, R3, P3, P4 ;  /* 0x000000118c8b7c10 */ /* 0x000fe20009fe8403 */
[----:B------:R-:W-:Y:S02]  /*c9a0*/  IMAD R143, R151, R164, RZ ;  /* 0x000000a4978f7224 */ /* 0x000fe400078e02ff */
[----:B------:R-:W-:Y:S01]  /*c9b0*/  IMAD.SHL.U32 R137, R145, 0x2, RZ ;  /* 0x0000000291897824 */ /* 0x000fe200078e00ff */
[--C-:B------:R-:W-:Y:S01]  /*c9c0*/  IADD3 R136, P0, P2, R136, UR16, R153.reuse ;  /* 0x0000001088887c10 */ /* 0x100fe2000fa1e099 */
[----:B------:R-:W-:Y:S01]  /*c9d0*/  IMAD.SHL.U32 R140, R143, 0x2, RZ ;  /* 0x000000028f8c7824 */ /* 0x000fe200078e00ff */
[----:B------:R0:W-:Y:S01]  /*c9e0*/  STL.64 [R1+0x210], R138 ;  /* 0x0002108a01007387 */ /* 0x0001e20000100a00 */
[----:B------:R-:W-:Y:S02]  /*c9f0*/  IADD3 R144, P6, PT, R144, UR16, RZ ;  /* 0x0000001090907c10 */ /* 0x000fe4000ffde0ff */
[----:B0-----:R-:W-:-:S02]  /*ca00*/  IADD3 R138, P4, P3, R137, UR16, R153 ;  /* 0x00000010898a7c10 */ /* 0x001fc4000fb9e099 */
[----:B------:R-:W-:Y:S01]  /*ca10*/  IADD3.X R137, PT, PT, R141, UR17, R3, P0, P2 ;  /* 0x000000118d897c10 */ /* 0x000fe200087e4403 */
[----:B------:R-:W-:Y:S01]  /*ca20*/  IMAD.HI R141, R143, 0x2, RZ ;  /* 0x000000028f8d7827 */ /* 0x000fe200078e02ff */
[----:B------:R-:W-:-:S03]  /*ca30*/  IADD3 R140, P0, P2, R140, UR16, R153 ;  /* 0x000000108c8c7c10 */ /* 0x000fc6000fa1e099 */
[----:B------:R-:W-:Y:S01]  /*ca40*/  IMAD.HI R139, R145, 0x2, RZ ;  /* 0x00000002918b7827 */ /* 0x000fe200078e02ff */
[--C-:B------:R-:W-:Y:S02]  /*ca50*/  IADD3.X R141, PT, PT, R141, UR17, R3.reuse, P0, P2 ;  /* 0x000000118d8d7c10 */ /* 0x100fe400087e4403 */
[----:B------:R-:W-:Y:S02]  /*ca60*/  IADD3 R142, P2, PT, R142, UR16, RZ ;  /* 0x000000108e8e7c10 */ /* 0x000fe4000ff5e0ff */
[----:B------:R-:W-:Y:S01]  /*ca70*/  IADD3.X R139, PT, PT, R139, UR17, R3, P4, P3 ;  /* 0x000000118b8b7c10 */ /* 0x000fe2000a7e6403 */
[----:B------:R0:W-:Y:S01]  /*ca80*/  STL.64 [R1+0x218], R136 ;  /* 0x0002188801007387 */ /* 0x0001e20000100a00 */
[----:B------:R-:W-:Y:S02]  /*ca90*/  IADD3 R146, P4, PT, R146, UR16, RZ ;  /* 0x0000001092927c10 */ /* 0x000fe4000ff9e0ff */
[----:B------:R-:W-:Y:S02]  /*caa0*/  IADD3.X R143, PT, PT, R155, UR17, RZ, P2, !PT ;  /* 0x000000119b8f7c10 */ /* 0x000fe400097fe4ff */
[----:B------:R-:W-:-:S02]  /*cab0*/  IADD3.X R145, PT, PT, R159, UR17, RZ, P6, !PT ;  /* 0x000000119f917c10 */ /* 0x000fc4000b7fe4ff */
[----:B------:R-:W-:Y:S01]  /*cac0*/  IADD3 R150, P0, PT, R150, UR16, RZ ;  /* 0x0000001096967c10 */ /* 0x000fe2000ff1e0ff */
[----:B0-----:R0:W5:Y:S01]  /*cad0*/  LDL.LU.64 R136, [R1+0x2e0] ;  /* 0x0002e00001887983 */ /* 0x0011620000300a00 */
[----:B------:R-:W-:-:S03]  /*cae0*/  IADD3.X R147, PT, PT, R161, UR17, RZ, P4, !PT ;  /* 0x00000011a1937c10 */ /* 0x000fc6000a7fe4ff */
[----:B------:R1:W-:Y:S01]  /*caf0*/  STL.64 [R1+0x220], R138 ;  /* 0x0002208a01007387 */ /* 0x0003e20000100a00 */
[----:B------:R-:W-:Y:S02]  /*cb00*/  IADD3 R152, P3, PT, R152, UR16, RZ ;  /* 0x0000001098987c10 */ /* 0x000fe4000ff7e0ff */
[----:B------:R-:W-:Y:S01]  /*cb10*/  IADD3.X R151, PT, PT, R149, UR17, RZ, P0, !PT ;  /* 0x0000001195977c10 */ /* 0x000fe200087fe4ff */
[----:B-1----:R0:W5:Y:S04]  /*cb20*/  LDL.LU.64 R138, [R1+0x2d8] ;  /* 0x0002d800018a7983 */ /* 0x0021680000300a00 */
[----:B------:R1:W-:Y:S01]  /*cb30*/  STL.64 [R1+0x228], R140 ;  /* 0x0002288c01007387 */ /* 0x0003e20000100a00 */
[----:B------:R-:W-:Y:S02]  /*cb40*/  IADD3.X R153, PT, PT, R156, UR17, RZ, P3, !PT ;  /* 0x000000119c997c10 */ /* 0x000fe40009ffe4ff */
[----:B------:R-:W-:Y:S01]  /*cb50*/  IADD3 R154, P2, PT, R154, UR16, RZ ;  /* 0x000000109a9a7c10 */ /* 0x000fe2000ff5e0ff */
[----:B-1----:R0:W5:Y:S04]  /*cb60*/  LDL.LU.64 R140, [R1+0x2d0] ;  /* 0x0002d000018c7983 */ /* 0x0021680000300a00 */
[----:B------:R1:W-:Y:S01]  /*cb70*/  STL.64 [R1+0x1a8], R142 ;  /* 0x0001a88e01007387 */ /* 0x0003e20000100a00 */
[----:B------:R-:W-:-:S03]  /*cb80*/  IADD3.X R155, PT, PT, R165, UR17, RZ, P2, !PT ;  /* 0x00000011a59b7c10 */ /* 0x000fc600097fe4ff */
[----:B-1----:R0:W5:Y:S04]  /*cb90*/  LDL.LU.64 R142, [R1+0x2c8] ;  /* 0x0002c800018e7983 */ /* 0x0021680000300a00 */
[----:B------:R1:W-:Y:S04]  /*cba0*/  STL.64 [R1+0x1b0], R144 ;  /* 0x0001b09001007387 */ /* 0x0003e80000100a00 */
[----:B-1----:R0:W5:Y:S04]  /*cbb0*/  LDL.LU.64 R144, [R1+0x2c0] ;  /* 0x0002c00001907983 */ /* 0x0021680000300a00 */
[----:B------:R1:W-:Y:S04]  /*cbc0*/  STL.64 [R1+0x1b8], R146 ;  /* 0x0001b89201007387 */ /* 0x0003e80000100a00 */
[----:B-1----:R0:W5:Y:S04]  /*cbd0*/  LDL.LU.64 R146, [R1+0x2b8] ;  /* 0x0002b80001927983 */ /* 0x0021680000300a00 */
[----:B------:R0:W5:Y:S04]  /*cbe0*/  LDL.LU R149, [R1+0x2b0] ;  /* 0x0002b00001957983 */ /* 0x0001680000300800 */
[----:B------:R1:W-:Y:S04]  /*cbf0*/  STL.64 [R1+0x1c0], R150 ;  /* 0x0001c09601007387 */ /* 0x0003e80000100a00 */
[----:B-1----:R0:W5:Y:S04]  /*cc00*/  LDL.LU.64 R150, [R1+0x2a8] ;  /* 0x0002a80001967983 */ /* 0x0021680000300a00 */
[----:B------:R0:W5:Y:S04]  /*cc10*/  LDL.LU R156, [R1+0x2a0] ;  /* 0x0002a000019c7983 */ /* 0x0001680000300800 */
[----:B------:R1:W-:Y:S04]  /*cc20*/  STL.64 [R1+0x1c8], R152 ;  /* 0x0001c89801007387 */ /* 0x0003e80000100a00 */
[----:B-1----:R0:W5:Y:S04]  /*cc30*/  LDL.LU.64 R152, [R1+0x298] ;  /* 0x0002980001987983 */ /* 0x0021680000300a00 */
[----:B------:R-:W3:Y:S01]  /*cc40*/  LDL.LU R165, [R1+0x290] ;  /* 0x0002900001a57983 */ /* 0x000ee20000300800 */
[----:B------:R-:W-:-:S02]  /*cc50*/  IADD3 R158, P6, PT, R158, UR16, RZ ;  /* 0x000000109e9e7c10 */ /* 0x000fc4000ffde0ff */
[----:B------:R-:W-:Y:S02]  /*cc60*/  IADD3 R160, P4, PT, R160, UR16, RZ ;  /* 0x00000010a0a07c10 */ /* 0x000fe4000ff9e0ff */
[----:B------:R-:W-:Y:S01]  /*cc70*/  IADD3.X R159, PT, PT, R157, UR17, RZ, P6, !PT ;  /* 0x000000119d9f7c10 */ /* 0x000fe2000b7fe4ff */
[----:B------:R1:W-:Y:S01]  /*cc80*/  STL.64 [R1+0x1d0], R154 ;  /* 0x0001d09a01007387 */ /* 0x0003e20000100a00 */
[----:B------:R-:W-:Y:S01]  /*cc90*/  IADD3.X R161, PT, PT, R162, UR17, RZ, P4, !PT ;  /* 0x00000011a2a17c10 */ /* 0x000fe2000a7fe4ff */
[----:B------:R-:W-:Y:S02]  /*cca0*/  UIADD3 UR4, UPT, UPT, UR11, 0x8000, URZ ;  /* 0x000080000b047890 */ /* 0x000fe4000fffe0ff */
[----:B-1----:R0:W5:Y:S04]  /*ccb0*/  LDL.LU.64 R154, [R1+0x288] ;  /* 0x00028800019a7983 */ /* 0x0021680000300a00 */
[----:B------:R0:W5:Y:S04]  /*ccc0*/  LDL.LU R157, [R1+0x280] ;  /* 0x00028000019d7983 */ /* 0x0001680000300800 */
[----:B------:R1:W-:Y:S01]  /*ccd0*/  STL.64 [R1+0x200], R158 ;  /* 0x0002009e01007387 */ /* 0x0003e20000100a00 */
[----:B------:R-:W-:-:S03]  /*cce0*/  USHF.R.U32.HI UR4, URZ, 0x4, UR4 ;  /* 0x00000004ff047899 */ /* 0x000fc60008011604 */
[----:B-1----:R0:W5:Y:S04]  /*ccf0*/  LDL.LU.64 R158, [R1+0x278] ;  /* 0x00027800019e7983 */ /* 0x0021680000300a00 */
[----:B------:R0:W5:Y:S04]  /*cd00*/  LDL.LU R162, [R1+0x270] ;  /* 0x0002700001a27983 */ /* 0x0001680000300800 */
[----:B------:R1:W-:Y:S01]  /*cd10*/  STL.64 [R1+0x208], R160 ;  /* 0x000208a001007387 */ /* 0x0003e20000100a00 */
[----:B--2---:R-:W-:-:S03]  /*cd20*/  SHF.R.S32.HI R3, RZ, 0x1f, R163 ;  /* 0x0000001fff037819 */ /* 0x004fc600000114a3 */
[----:B-1----:R0:W5:Y:S01]  /*cd30*/  LDL.LU.64 R160, [R1+0x268] ;  /* 0x0002680001a07983 */ /* 0x0021620000300a00 */
[----:B------:R-:W-:Y:S02]  /*cd40*/  LEA.HI R3, R3, R163, RZ, 0x5 ;  /* 0x000000a303037211 */ /* 0x000fe400078f28ff */
[----:B------:R-:W-:Y:S01]  /*cd50*/  ISETP.LT.OR P0, PT, R163, 0x20, P5 ;  /* 0x00000020a300780c */ /* 0x000fe20002f01670 */
[----:B------:R-:W-:-:S04]  /*cd60*/  USGXT.U32 UR14, UR4, 0xe ;  /* 0x0000000e040e789a */ /* 0x000fc80008000000 */
[----:B------:R-:W-:Y:S01]  /*cd70*/  UIADD3 UR22, UP1, UPT, UR14, 0x2, URZ ;  /* 0x000000020e167890 */ /* 0x000fe2000ff3e0ff */
[----:B------:R-:W-:Y:S01]  /*cd80*/  UMOV UR4, URZ ;  /* 0x000000ff00047c82 */ /* 0x000fe20008000000 */
[----:B------:R-:W-:Y:S02]  /*cd90*/  UMOV UR6, URZ ;  /* 0x000000ff00067c82 */ /* 0x000fe40008000000 */
[----:B------:R-:W-:Y:S01]  /*cda0*/  UIADD3.X UR23, UPT, UPT, UR4, -0x7fffbfe0, URZ, UP1, !UPT ;  /* 0x8000402004177890 */ /* 0x000fe20008ffe4ff */
[----:B------:R-:W-:Y:S02]  /*cdb0*/  IMAD.SHL.U32 R164, R164, 0x20, RZ ;  /* 0x00000020a4a47824 */ /* 0x000fe400078e00ff */
[----:B---3--:R-:W-:Y:S01]  /*cdc0*/  IMAD.SHL.U32 R3, R165, 0x20, RZ ;  /* 0x00000020a5037824 */ /* 0x008fe200078e00ff */
[----:B------:R-:W-:-:S04]  /*cdd0*/  SHF.R.S32.HI R165, RZ, 0x1f, R163 ;  /* 0x0000001fffa57819 */ /* 0x000fc800000114a3 */
[----:B------:R-:W-:Y:S02]  /*cde0*/  LEA.HI R165, R165, R163, RZ, 0x5 ;  /* 0x000000a3a5a57211 */ /* 0x000fe400078f28ff */
[----:B------:R0:W5:Y:S02]  /*cdf0*/  LDL.LU R163, [R1+0x264] ;  /* 0x0002640001a37983 */ /* 0x0001640000300800 */
[----:B------:R-:W-:-:S04]  /*ce00*/  SHF.R.S32.HI R165, RZ, 0x5, R165 ;  /* 0x00000005ffa57819 */ /* 0x000fc800000114a5 */
[----:B------:R-:W-:-:S05]  /*ce10*/  VIMNMX R165, PT, PT, R165, 0x1, !PT ;  /* 0x00000001a5a57848 */ /* 0x000fca0007fe0100 */
[----:B------:R-:W-:-:S05]  /*ce20*/  VIADD R165, R165, 0xffffffff ;  /* 0xffffffffa5a57836 */ /* 0x000fca0000000000 */
[----:B------:R0:W-:Y:S01]  /*ce30*/  STL [R1+0x1a4], R165 ;  /* 0x0001a4a501007387 */ /* 0x0001e20000100800 */
[----:B------:R-:W-:Y:S01]  /*ce40*/  ISETP.NE.U32.AND P2, PT, R165, RZ, PT ;  /* 0x000000ffa500720c */ /* 0x000fe20003f45070 */
[----:B------:R-:W-:-:S12]  /*ce50*/  @P0 BRA `(.L_x_6) ;  /* 0x00000000008c0947 */ /* 0x000fd80003800000 */
[----:B------:R-:W-:Y:S02]  /*ce60*/  USHF.R.U32.HI UR18, URZ, 0x4, UR11 ;  /* 0x00000004ff127899 */ /* 0x000fe4000801160b */
[----:B------:R-:W-:Y:S02]  /*ce70*/  UIADD3 UR5, UPT, UPT, UR11, 0x10000, URZ ;  /* 0x000100000b057890 */ /* 0x000fe4000fffe0ff */
[----:B------:R-:W-:Y:S02]  /*ce80*/  USGXT.U32 UR18, UR18, 0xe ;  /* 0x0000000e1212789a */ /* 0x000fe40008000000 */
[----:B------:R-:W-:Y:S02]  /*ce90*/  USHF.R.U32.HI UR5, URZ, 0x4, UR5 ;  /* 0x00000004ff057899 */ /* 0x000fe40008011605 */
[----:B------:R-:W-:Y:S01]  /*cea0*/  UIADD3 UR28, UP1, UPT, UR18, 0x2, URZ ;  /* 0x00000002121c7890 */ /* 0x000fe2000ff3e0ff */
[----:B------:R-:W-:Y:S01]  /*ceb0*/  UMOV UR4, URZ ;  /* 0x000000ff00047c82 */ /* 0x000fe20008000000 */
[----:B------:R-:W-:-:S02]  /*cec0*/  USGXT.U32 UR8, UR5, 0xe ;  /* 0x0000000e0508789a */ /* 0x000fc40008000000 */
[----:B------:R-:W-:Y:S01]  /*ced0*/  UIADD3.X UR29, UPT, UPT, UR4, -0x7fffbfe0, URZ, UP1, !UPT ;  /* 0x80004020041d7890 */ /* 0x000fe20008ffe4ff */
[----:B------:R-:W-:Y:S01]  /*cee0*/  UMOV UR16, 0x80 ;  /* 0x0000008000107882 */ /* 0x000fe20000000000 */
[----:B------:R-:W-:Y:S01]  /*cef0*/  UMOV UR17, 0x40004040 ;  /* 0x4000404000117882 */ /* 0x000fe20000000000 */
[----:B------:R-:W-:Y:S01]  /*cf00*/  UMOV UR9, URZ ;  /* 0x000000ff00097c82 */ /* 0x000fe20008000000 */
[----:B------:R-:W-:Y:S02]  /*cf10*/  UIADD3 UR7, UPT, UPT, UR10, 0x100000, URZ ;  /* 0x001000000a077890 */ /* 0x000fe4000fffe0ff */
[----:B------:R-:W-:Y:S02]  /*cf20*/  UIADD3.64 UR16, UPT, UPT, UR8, UR16, URZ ;  /* 0x0000001008107297 */ /* 0x000fe4000fffe0ff */
[----:B------:R-:W-:Y:S02]  /*cf30*/  UIADD3.64 UR24, UPT, UPT, UR28, 0x3fe, URZ ;  /* 0x000003fe1c187897 */ /* 0x000fe4000fffe0ff */
[----:B------:R-:W-:-:S02]  /*cf40*/  UIADD3 UR15, UPT, UPT, UR10, 0x100000, URZ ;  /* 0x001000000a0f7890 */ /* 0x000fc4000fffe0ff */
[----:B------:R-:W-:Y:S01]  /*cf50*/  UIADD3.64 UR26, UPT, UPT, UR28, 0x400, URZ ;  /* 0x000004001c1a7897 */ /* 0x000fe2000fffe0ff */
[----:B------:R-:W-:Y:S01]  /*cf60*/  UMOV UR30, 0x0 ;  /* 0x00000000001e7882 */ /* 0x000fe20000000000 */
[----:B------:R-:W-:Y:S01]  /*cf70*/  UMOV UR31, 0x4408490 ;  /* 0x04408490001f7882 */ /* 0x000fe20000000000 */
[----:B------:R-:W-:Y:S01]  /*cf80*/  UMOV UR19, 0x80004020 ;  /* 0x8000402000137882 */ /* 0x000fe20000000000 */
[----:B------:R-:W-:Y:S01]  /*cf90*/  UMOV UR9, 0x40004040 ;  /* 0x4000404000097882 */ /* 0x000fe20000000000 */
[----:B------:R-:W-:Y:S01]  /*cfa0*/  UMOV UR32, 0x0 ;  /* 0x0000000000207882 */ /* 0x000fe20000000000 */
[----:B------:R-:W-:Y:S01]  /*cfb0*/  UMOV UR33, 0x4408490 ;  /* 0x0440849000217882 */ /* 0x000fe20000000000 */
[----:B------:R-:W-:Y:S01]  /*cfc0*/  UMOV UR34, 0x0 ;  /* 0x0000000000227882 */ /* 0x000fe20000000000 */
[----:B------:R-:W-:Y:S01]  /*cfd0*/  UMOV UR35, 0x4408490 ;  /* 0x0440849000237882 */ /* 0x000fe20000000000 */
[----:B------:R-:W-:Y:S01]  /*cfe0*/  UMOV UR4, UR13 ;  /* 0x0000000d00047c82 */ /* 0x000fe20008000000 */
[----:B------:R-:W-:Y:S01]  /*cff0*/  UMOV UR5, URZ ;  /* 0x000000ff00057c82 */ /* 0x000fe20008000000 */
[----:B------:R1:W-:Y:S01]  /*d000*/  UTCHMMA gdesc[UR8], gdesc[UR18], tmem[UR10], tmem[UR30], idesc[UR31], !UPT ;  /* 0x00ff1e12080075ea */ /* 0x0003e2000f80000a */
[----:B------:R-:W-:Y:S01]  /*d010*/  UMOV UR36, 0x0 ;  /* 0x0000000000247882 */ /* 0x000fe20000000000 */
[----:B------:R-:W-:Y:S01]  /*d020*/  UMOV UR37, 0x4408490 ;  /* 0x0440849000257882 */ /* 0x000fe20000000000 */
[----:B------:R1:W-:Y:S01]  /*d030*/  UTCHMMA gdesc[UR16], gdesc[UR28], tmem[UR10], tmem[UR32], idesc[UR33], UPT ;  /* 0x00ff201c100075ea */ /* 0x0003e2000b80000a */
[----:B------:R-:W-:Y:S01]  /*d040*/  UMOV UR4, UR4 ;  /* 0x0000000400047c82 */ /* 0x000fe20008000000 */
[----:B------:R1:W-:Y:S01]  /*d050*/  UTCHMMA gdesc[UR8], gdesc[UR24], tmem[UR7], tmem[UR34], idesc[UR35], !UPT ;  /* 0x00ff2218080075ea */ /* 0x0003e2000f800007 */
[----:B------:R1:W-:Y:S01]  /*d060*/  UTCHMMA gdesc[UR16], gdesc[UR26], tmem[UR15], tmem[UR36], idesc[UR37], UPT ;  /* 0x00ff241a100075ea */ /* 0x0003e2000b80000f */
[----:B------:R1:W-:Y:S01]  /*d070*/  UTCBAR [UR4], URZ ;  /* 0x000000ff040073e9 */ /* 0x0003e200080000ff */
[----:B------:R-:W-:Y:S01]  /*d080*/  NOP ;  /* 0x0000000000007918 */ /* 0x000fe20000000000 */
.L_x_6:
[----:B------:R-:W-:Y:S05]  /*d090*/  @!P2 BRA `(.L_x_7) ;  /* 0x00000044003ca947 */ /* 0x000fea0003800000 */
[----:B0-----:R-:W2:Y:S01]  /*d0a0*/  LDL.LU R165, [R1+0x1a0] ;  /* 0x0001a00001a57983 */ /* 0x001ea20000300800 */
[----:B-1----:R-:W-:Y:S01]  /*d0b0*/  UIADD3 UR4, UPT, UPT, UR11, 0x11000, URZ ;  /* 0x000110000b047890 */ /* 0x002fe2000fffe0ff */
[----:B------:R-:W-:Y:S02]  /*d0c0*/  UMOV UR16, 0x80 ;  /* 0x0000008000107882 */ /* 0x000fe40000000000 */
[----:B------:R0:W-:Y:S01]  /*d0d0*/  STL.64 [R1+0x268], R2 ;  /* 0x0002680201007387 */ /* 0x0001e20000100a00 */
[----:B------:R-:W-:Y:S01]  /*d0e0*/  USHF.R.U32.HI UR4, URZ, 0x4, UR4 ;  /* 0x00000004ff047899 */ /* 0x000fe20008011604 */
[----:B------:R-:W-:Y:S01]  /*d0f0*/  UMOV UR17, 0x40004040 ;  /* 0x4000404000117882 */ /* 0x000fe20000000000 */
[----:B------:R-:W-:Y:S02]  /*d100*/  UIADD3.64 UR24, UPT, UPT, UR22, 0x3fe, URZ ;  /* 0x000003fe16187897 */ /* 0x000fe4000fffe0ff */
[----:B------:R-:W-:Y:S01]  /*d110*/  UIADD3.64 UR26, UPT, UPT, UR22, 0x400, URZ ;  /* 0x00000400161a7897 */ /* 0x000fe2000fffe0ff */
[----:B0-----:R-:W3:Y:S01]  /*d120*/  LDL.LU R3, [R1+0x1a4] ;  /* 0x0001a40001037983 */ /* 0x001ee20000300800 */
[----:B------:R-:W-:Y:S01]  /*d130*/  UMOV UR9, URZ ;  /* 0x000000ff00097c82 */ /* 0x000fe20008000000 */
[----:B------:R-:W-:Y:S01]  /*d140*/  UMOV UR5, 0x1 ;  /* 0x0000000100057882 */ /* 0x000fe20000000000 */
[----:B--2---:R-:W-:Y:S01]  /*d150*/  VIADD R165, R165, 0xffffffe0 ;  /* 0xffffffe0a5a57836 */ /* 0x004fe20000000000 */
[----:B---3--:R0:W-:Y:S04]  /*d160*/  STL [R1+0x24c], R3 ;  /* 0x00024c0301007387 */ /* 0x0081e80000100800 */
[----:B0-----:R-:W2:Y:S04]  /*d170*/  LDL.LU.64 R2, [R1+0x1a8] ;  /* 0x0001a80001027983 */ /* 0x001ea80000300a00 */
[----:B--2---:R0:W-:Y:S04]  /*d180*/  STL.64 [R1+0x1f8], R2 ;  /* 0x0001f80201007387 */ /* 0x0041e80000100a00 */
        /* <DEDUP_REMOVED lines=20> */
[----:B0-----:R-:W2:Y:S01]  /*d2d0*/  LDL.LU.64 R2, [R1+0x228] ;  /* 0x0002280001027983 */ /* 0x001ea20000300a00 */
[----:B------:R-:W-:-:S03]  /*d2e0*/  USGXT.U32 UR8, UR4, 0xe ;  /* 0x0000000e0408789a */ /* 0x000fc60008000000 */
[----:B--2---:R0:W-:Y:S04]  /*d2f0*/  STL.64 [R1+0x1a0], R2 ;  /* 0x0001a00201007387 */ /* 0x0041e80000100a00 */
[----:B0-----:R0:W5:Y:S01]  /*d300*/  LDL.LU.64 R2, [R1+0x268] ;  /* 0x0002680001027983 */ /* 0x0011620000300a00 */
[----:B------:R-:W-:Y:S01]  /*d310*/  UIADD3.64 UR16, UPT, UPT, UR8, UR16, URZ ;  /* 0x0000001008107297 */ /* 0x000fe2000fffe0ff */
[----:B------:R-:W-:Y:S02]  /*d320*/  UMOV UR4, URZ ;  /* 0x000000ff00047c82 */ /* 0x000fe40008000000 */
[----:B------:R-:W-:-:S09]  /*d330*/  UMOV UR9, 0x40004040 ;  /* 0x4000404000097882 */ /* 0x000fd20000000000 */
.L_x_10:
[----:B------:R1:W-:Y:S04]  /*d340*/  STL [R1+0x274], R4 ;  /* 0x0002740401007387 */ /* 0x0003e80000100800 */
[----:B------:R-:W-:Y:S04]  /*d350*/  STL [R1+0x270], R0 ;  /* 0x0002700001007387 */ /* 0x000fe80000100800 */
[----:B-----5:R2:W-:Y:S01]  /*d360*/  STL.64 [R1+0x268], R2 ;  /* 0x0002680201007387 */ /* 0x0205e20000100a00 */
[----:B-1----:R-:W1:Y:S03]  /*d370*/  S2R R4, SR_TID.X ;  /* 0x0000000000047919 */ /* 0x002e660000002100 */
[----:B--2---:R-:W2:Y:S01]  /*d380*/  LDL.LU.64 R2, [R1+0x1b8] ;  /* 0x0001b80001027983 */ /* 0x004ea20000300a00 */
[----:B------:R-:W-:Y:S01]  /*d390*/  USHF.L.U32 UR6, UR6, 0x1f, URZ ;  /* 0x0000001f06067899 */ /* 0x000fe200080006ff */
[----:B-1----:R-:W-:-:S05]  /*d3a0*/  SHF.R.U32.HI R0, RZ, 0x6, R4 ;  /* 0x00000006ff007819 */ /* 0x002fca0000011604 */
[----:B------:R-:W-:Y:S01]  /*d3b0*/  IMAD.U32 R4, RZ, RZ, UR6 ;  /* 0x00000006ff047e24 */ /* 0x000fe2000f8e00ff */
[----:B------:R-:W-:-:S03]  /*d3c0*/  SGXT.U32 R0, R0, 0x1 ;  /* 0x000000010000781a */ /* 0x000fc60000000000 */
[----:B------:R1:W3:Y:S01]  /*d3d0*/  SYNCS.PHASECHK.TRANS64.TRYWAIT P2, [UR13], R4 ;  /* 0x00000004ff0075a7 */ /* 0x0002e2000804110d */
[----:B------:R1:W-:Y:S01]  /*d3e0*/  STL [R1+0x200], R4 ;  /* 0x0002000401007387 */ /* 0x0003e20000100800 */
[----:B------:R-:W-:-:S03]  /*d3f0*/  ISETP.GE.AND P0, PT, R0, R165, PT ;  /* 0x000000a50000720c */ /* 0x000fc60003f06270 */
[----:B-1----:R1:W5:Y:S04]  /*d400*/  LDL.LU R4, [R1+0x274] ;  /* 0x0002740001047983 */ /* 0x0023680000300800 */
[----:B------:R1:W5:Y:S01]  /*d410*/  LDL.LU R0, [R1+0x270] ;  /* 0x0002700001007983 */ /* 0x0003620000300800 */
[----:B--2---:R-:W-:-:S05]  /*d420*/  IMAD.WIDE R2, R164, 0x2, R2 ;  /* 0x00000002a4027825 */ /* 0x004fca00078e0202 */
[----:B------:R2:W-:Y:S04]  /*d430*/  STL.64 [R1+0x1b8], R2 ;  /* 0x0001b80201007387 */ /* 0x0005e80000100a00 */
[----:B--2---:R1:W5:Y:S01]  /*d440*/  LDL.LU.64 R2, [R1+0x268] ;  /* 0x0002680001027983 */ /* 0x0043620000300a00 */
[----:B---3--:R-:W-:Y:S05]  /*d450*/  @!P2 BRA `(.L_x_8) ;  /* 0x000000d400b4a947 */ /* 0x008fea0003800000 */
.L_x_16:
[----:B------:R2:W-:Y:S04]  /*d460*/  STL.64 [R1+0x500], R160 ;  /* 0x000500a001007387 */ /* 0x0005e80000100a00 */
[----:B--2---:R-:W2:Y:S04]  /*d470*/  LDL.LU.64 R160, [R1+0x1f0] ;  /* 0x0001f00001a07983 */ /* 0x004ea80000300a00 */
[----:B------:R3:W-:Y:S04]  /*d480*/  STL.64 [R1+0x4f8], R162 ;  /* 0x0004f8a201007387 */ /* 0x0007e80000100a00 */
[----:B---3--:R-:W3:Y:S04]  /*d490*/  LDL.LU.64 R162, [R1+0x1f8] ;  /* 0x0001f80001a27983 */ /* 0x008ee80000300a00 */
[----:B------:R-:W-:Y:S04]  /*d4a0*/  STL.64 [R1+0x4f0], R92 ;  /* 0x0004f05c01007387 */ /* 0x000fe80000100a00 */
[----:B------:R-:W-:Y:S04]  /*d4b0*/  STL.64 [R1+0x4e8], R94 ;  /* 0x0004e85e01007387 */ /* 0x000fe80000100a00 */
[----:B------:R-:W-:Y:S04]  /*d4c0*/  STL.64 [R1+0x4e0], R96 ;  /* 0x0004e06001007387 */ /* 0x000fe80000100a00 */
[----:B------:R-:W-:Y:S04]  /*d4d0*/  STL.64 [R1+0x4d8], R98 ;  /* 0x0004d86201007387 */ /* 0x000fe80000100a00 */
[----:B------:R4:W-:Y:S04]  /*d4e0*/  STL.64 [R1+0x4d0], R100 ;  /* 0x0004d06401007387 */ /* 0x0009e80000100a00 */
[----:B----4-:R-:W4:Y:S04]  /*d4f0*/  LDL.LU.64 R100, [R1+0x198] ;  /* 0x0001980001647983 */ /* 0x010f280000300a00 */
[----:B------:R-:W-:Y:S04]  /*d500*/  STL.64 [R1+0x4c8], R102 ;  /* 0x0004c86601007387 */ /* 0x000fe80000100a00 */
[----:B------:R0:W-:Y:S04]  /*d510*/  STL.64 [R1+0x4c0], R106 ;  /* 0x0004c06a01007387 */ /* 0x0001e80000100a00 */
[----:B0-----:R-:W2:Y:S04]  /*d520*/  LDL.LU.64 R106, [R1+0x1d8] ;  /* 0x0001d800016a7983 */ /* 0x001ea80000300a00 */
[----:B------:R-:W-:Y:S04]  /*d530*/  STL.64 [R1+0x4b8], R108 ;  /* 0x0004b86c01007387 */ /* 0x000fe80000100a00 */
[----:B------:R-:W-:Y:S04]  /*d540*/  STL.64 [R1+0x4b0], R110 ;  /* 0x0004b06e01007387 */ /* 0x000fe80000100a00 */
[----:B------:R0:W-:Y:S04]  /*d550*/  STL.64 [R1+0x4a8], R112 ;  /* 0x0004a87001007387 */ /* 0x0001e80000100a00 */
[----:B0-----:R-:W2:Y:S01]  /*d560*/  LDL.LU.64 R112, [R1+0x190] ;  /* 0x0001900001707983 */ /* 0x001ea20000300a00 */
[----:B------:R-:W-:Y:S01]  /*d570*/  PRMT R97, RZ, 0x7610, R97 ;  /* 0x00007610ff617816 */ /* 0x000fe20000000061 */
[----:B------:R-:W0:Y:S01]  /*d580*/  S2R R99, SR_TID.X ;  /* 0x0000000000637919 */ /* 0x000e220000002100 */
[----:B------:R-:W1:Y:S01]  /*d590*/  S2R R98, SR_TID.X ;  /* 0x0000000000627919 */ /* 0x000e620000002100 */
[----:B------:R-:W-:Y:S04]  /*d5a0*/  STL.64 [R1+0x4a0], R114 ;  /* 0x0004a07201007387 */ /* 0x000fe80000100a00 */
[----:B------:R-:W-:Y:S04]  /*d5b0*/  STL [R1+0x49c], R116 ;  /* 0x00049c7401007387 */ /* 0x000fe80000100800 */
[----:B------:R-:W-:Y:S04]  /*d5c0*/  STL [R1+0x498], R117 ;  /* 0x0004987501007387 */ /* 0x000fe80000100800 */
[----:B------:R-:W-:Y:S04]  /*d5d0*/  STL.64 [R1+0x490], R118 ;  /* 0x0004907601007387 */ /* 0x000fe80000100a00 */
[----:B------:R-:W-:Y:S04]  /*d5e0*/  STL.64 [R1+0x488], R120 ;  /* 0x0004887801007387 */ /* 0x000fe80000100a00 */
[----:B------:R-:W-:Y:S04]  /*d5f0*/  STL.64 [R1+0x480], R122 ;  /* 0x0004807a01007387 */ /* 0x000fe80000100a00 */
[----:B------:R-:W-:Y:S01]  /*d600*/  STL.64 [R1+0x478], R124 ;  /* 0x0004787c01007387 */ /* 0x000fe20000100a00 */
[----:B0-----:R-:W-:-:S03]  /*d610*/  SHF.R.U32.HI R99, RZ, 0x6, R99 ;  /* 0x00000006ff637819 */ /* 0x001fc60000011663 */
[----:B------:R-:W-:Y:S01]  /*d620*/  STL.64 [R1+0x470], R126 ;  /* 0x0004707e01007387 */ /* 0x000fe20000100a00 */
[----:B------:R-:W-:-:S03]  /*d630*/  SGXT.U32 R99, R99, 0x1 ;  /* 0x000000016363781a */ /* 0x000fc60000000000 */
[----:B------:R-:W-:Y:S01]  /*d640*/  STL.64 [R1+0x468], R128 ;  /* 0x0004688001007387 */ /* 0x000fe20000100a00 */
[----:B------:R-:W-:Y:S02]  /*d650*/  LOP3.LUT R103, R99, 0x8, RZ, 0xfc, !PT ;  /* 0x0000000863677812 */ /* 0x000fe400078efcff */
[--C-:B-1----:R-:W-:Y:S01]  /*d660*/  SHF.R.U32.HI R99, RZ, 0x6, R98.reuse ;  /* 0x00000006ff637819 */ /* 0x102fe20000011662 */
[----:B------:R-:W-:Y:S01]  /*d670*/  STL.64 [R1+0x460], R130 ;  /* 0x0004608201007387 */ /* 0x000fe20000100a00 */
[----:B------:R-:W-:Y:S02]  /*d680*/  SHF.R.U32.HI R98, RZ, 0x6, R98 ;  /* 0x00000006ff627819 */ /* 0x000fe40000011662 */
[----:B------:R-:W-:Y:S01]  /*d690*/  SGXT.U32 R99, R99, 0x1 ;  /* 0x000000016363781a */ /* 0x000fe20000000000 */
[----:B------:R-:W-:Y:S01]  /*d6a0*/  STL.64 [R1+0x458], R134 ;  /* 0x0004588601007387 */ /* 0x000fe20000100a00 */
[----:B------:R-:W-:Y:S02]  /*d6b0*/  SGXT.U32 R98, R98, 0x1 ;  /* 0x000000016262781a */ /* 0x000fe40000000000 */
[----:B------:R-:W-:Y:S01]  /*d6c0*/  LOP3.LUT R99, R99, 0x2, RZ, 0xfc, !PT ;  /* 0x0000000263637812 */ /* 0x000fe200078efcff */
[----:B------:R-:W-:Y:S01]  /*d6d0*/  STL.64 [R1+0x450], R136 ;  /* 0x0004508801007387 */ /* 0x000fe20000100a00 */
[----:B------:R-:W-:-:S02]  /*d6e0*/  ISETP.GE.AND P6, PT, R103, R165, PT ;  /* 0x000000a56700720c */ /* 0x000fc40003fc6270 */
[-C--:B------:R-:W-:Y:S01]  /*d6f0*/  ISETP.GE.AND P2, PT, R99, R165.reuse, PT ;  /* 0x000000a56300720c */ /* 0x080fe20003f46270 */
[----:B------:R-:W-:Y:S01]  /*d700*/  STL.64 [R1+0x448], R138 ;  /* 0x0004488a01007387 */ /* 0x000fe20000100a00 */
[C---:B------:R-:W-:Y:S02]  /*d710*/  LOP3.LUT R103, R98.reuse, 0x10, RZ, 0xfc, !PT ;  /* 0x0000001062677812 */ /* 0x040fe400078efcff */
[----:B------:R-:W-:Y:S01]  /*d720*/  LOP3.LUT R98, R98, 0x18, RZ, 0xfc, !PT ;  /* 0x0000001862627812 */ /* 0x000fe200078efcff */
[----:B------:R-:W-:Y:S01]  /*d730*/  STL.64 [R1+0x440], R132 ;  /* 0x0004408401007387 */ /* 0x000fe20000100a00 */
[-C--:B------:R-:W-:Y:S02]  /*d740*/  ISETP.GE.AND P4, PT, R103, R165.reuse, PT ;  /* 0x000000a56700720c */ /* 0x080fe40003f86270 */
[----:B------:R-:W-:Y:S01]  /*d750*/  ISETP.GE.AND P3, PT, R98, R165, PT ;  /* 0x000000a56200720c */ /* 0x000fe20003f66270 */
        /* <DEDUP_REMOVED lines=27> */
[----:B-----5:R-:W-:Y:S04]  /*d910*/  STL [R1+0x378], R4 ;  /* 0x0003780401007387 */ /* 0x020fe80000100800 */
[----:B------:R-:W-:Y:S01]  /*d920*/  STL [R1+0x374], R5 ;  /* 0x0003740501007387 */ /* 0x000fe20000100800 */
[----:B------:R-:W0:Y:S03]  /*d930*/  S2R R99, SR_TID.X ;  /* 0x0000000000637919 */ /* 0x000e260000002100 */
[----:B------:R-:W-:Y:S04]  /*d940*/  STL [R1+0x370], R6 ;  /* 0x0003700601007387 */ /* 0x000fe80000100800 */
[----:B------:R-:W-:Y:S04]  /*d950*/  STL [R1+0x36c], R7 ;  /* 0x00036c0701007387 */ /* 0x000fe80000100800 */
[----:B------:R-:W-:Y:S04]  /*d960*/  STL [R1+0x368], R8 ;  /* 0x0003680801007387 */ /* 0x000fe80000100800 */
[----:B------:R-:W-:Y:S04]  /*d970*/  STL [R1+0x364], R9 ;  /* 0x0003640901007387 */ /* 0x000fe80000100800 */
[----:B------:R-:W-:Y:S04]  /*d980*/  STL [R1+0x360], R10 ;  /* 0x0003600a01007387 */ /* 0x000fe80000100800 */
[----:B------:R-:W-:Y:S04]  /*d990*/  STL [R1+0x35c], R11 ;  /* 0x00035c0b01007387 */ /* 0x000fe80000100800 */
[----:B------:R-:W-:Y:S04]  /*d9a0*/  STL [R1+0x358], R12 ;  /* 0x0003580c01007387 */ /* 0x000fe80000100800 */
[----:B------:R-:W-:Y:S01]  /*d9b0*/  STL [R1+0x354], R13 ;  /* 0x0003540d01007387 */ /* 0x000fe20000100800 */
[----:B0-----:R-:W-:-:S03]  /*d9c0*/  SHF.R.U32.HI R99, RZ, 0x6, R99 ;  /* 0x00000006ff637819 */ /* 0x001fc60000011663 */
[----:B------:R-:W-:Y:S01]  /*d9d0*/  STL.64 [R1+0x410], R12 ;  /* 0x0004100c01007387 */ /* 0x000fe20000100a00 */
[----:B------:R-:W-:-:S03]  /*d9e0*/  SGXT.U32 R99, R99, 0x1 ;  /* 0x000000016363781a */ /* 0x000fc60000000000 */
[----:B------:R-:W-:Y:S01]  /*d9f0*/  STL [R1+0x350], R26 ;  /* 0x0003501a01007387 */ /* 0x000fe20000100800 */
[----:B---3--:R-:W-:-:S03]  /*da00*/  IMAD.WIDE R162, R164, 0x2, R162 ;  /* 0x00000002a4a27825 */ /* 0x008fc600078e02a2 */
[----:B------:R-:W-:Y:S04]  /*da10*/  STL.64 [R1+0x348], R14 ;  /* 0x0003480e01007387 */ /* 0x000fe80000100a00 */
[----:B------:R-:W-:Y:S04]  /*da20*/  STL.64 [R1+0x340], R16 ;  /* 0x0003401001007387 */ /* 0x000fe80000100a00 */
[----:B------:R-:W-:Y:S04]  /*da30*/  STL.64 [R1+0x338], R18 ;  /* 0x0003381201007387 */ /* 0x000fe80000100a00 */
[----:B------:R-:W-:Y:S04]  /*da40*/  STL.64 [R1+0x330], R20 ;  /* 0x0003301401007387 */ /* 0x000fe80000100a00 */
[----:B------:R-:W-:Y:S04]  /*da50*/  STL.64 [R1+0x328], R22 ;  /* 0x0003281601007387 */ /* 0x000fe80000100a00 */
[----:B------:R-:W-:Y:S04]  /*da60*/  STL.64 [R1+0x320], R24 ;  /* 0x0003201801007387 */ /* 0x000fe80000100a00 */
[----:B------:R-:W-:Y:S04]  /*da70*/  STL [R1+0x318], R27 ;  /* 0x0003181b01007387 */ /* 0x000fe80000100800 */
[----:B------:R-:W-:Y:S01]  /*da80*/  STL [R1+0x314], R28 ;  /* 0x0003141c01007387 */ /* 0x000fe20000100800 */
[----:B----4-:R-:W-:-:S03]  /*da90*/  IMAD.WIDE R100, R164, 0x2, R100 ;  /* 0x00000002a4647825 */ /* 0x010fc600078e0264 */
        /* <DEDUP_REMOVED lines=21> */
[----:B------:R0:W-:Y:S04]  /*dbf0*/  STL.64 [R1+0x198], R100 ;  /* 0x0001986401007387 */ /* 0x0001e80000100a00 */
[----:B------:R0:W3:Y:S04]  /*dc00*/  @!P0 LDG.E.U16 R97, desc[UR20][R100.64] ;  /* 0x0000001464618981 */ /* 0x0000e8000c1e1500 */
[----:B------:R-:W-:Y:S01]  /*dc10*/  STL.64 [R1+0x1f8], R162 ;  /* 0x0001f8a201007387 */ /* 0x000fe20000100a00 */
[----:B0-----:R-:W-:-:S03]  /*dc20*/  LOP3.LUT R101, R99, 0xa, RZ, 0xfc, !PT ;  /* 0x0000000a63657812 */ /* 0x001fc600078efcff */
[----:B------:R-:W4:Y:S01]  /*dc30*/  LDL.64 R98, [R1+0x1b8] ;  /* 0x0001b80001627983 */ /* 0x000f220000100a00 */
[C---:B--2---:R-:W-:Y:S01]  /*dc40*/  IMAD.WIDE R106, R164.reuse, 0x2, R106 ;  /* 0x00000002a46a7825 */ /* 0x044fe200078e026a */
[----:B------:R-:W-:Y:S02]  /*dc50*/  ISETP.GE.AND P0, PT, R101, R165, PT ;  /* 0x000000a56500720c */ /* 0x000fe40003f06270 */
[----:B------:R-:W2:Y:S01]  /*dc60*/  LDL.LU.64 R110, [R1+0x1c8] ;  /* 0x0001c800016e7983 */ /* 0x000ea20000300a00 */
[C---:B------:R-:W-:Y:S01]  /*dc70*/  IMAD.WIDE R160, R164.reuse, 0x2, R160 ;  /* 0x00000002a4a07825 */ /* 0x040fe200078e02a0 */
[----:B------:R-:W-:Y:S02]  /*dc80*/  PRMT R95, RZ, 0x7610, R95 ;  /* 0x00007610ff5f7816 */ /* 0x000fe4000000005f */
[----:B------:R-:W2:Y:S01]  /*dc90*/  LDL.LU.64 R100, [R1+0x180] ;  /* 0x0001800001647983 */ /* 0x000ea20000300a00 */
[----:B------:R-:W-:-:S03]  /*dca0*/  IMAD.WIDE R112, R164, 0x2, R112 ;  /* 0x00000002a4707825 */ /* 0x000fc600078e0270 */
[----:B------:R-:W2:Y:S04]  /*dcb0*/  LDL.LU.64 R108, [R1+0x1e0] ;  /* 0x0001e000016c7983 */ /* 0x000ea80000300a00 */
[----:B------:R0:W-:Y:S04]  /*dcc0*/  STL.64 [R1+0x1d8], R106 ;  /* 0x0001d86a01007387 */ /* 0x0001e80000100a00 */
[----:B------:R-:W2:Y:S04]  /*dcd0*/  LDL.LU.64 R102, [R1+0x188] ;  /* 0x0001880001667983 */ /* 0x000ea80000300a00 */
[----:B------:R1:W-:Y:S04]  /*dce0*/  STL.64 [R1+0x1f0], R160 ;  /* 0x0001f0a001007387 */ /* 0x0003e80000100a00 */
[----:B------:R0:W-:Y:S04]  /*dcf0*/  STL.64 [R1+0x190], R112 ;  /* 0x0001907001007387 */ /* 0x0001e80000100a00 */
[----:B------:R-:W3:Y:S04]  /*dd00*/  @!P4 LDG.E.U16 R95, desc[UR20][R106.64] ;  /* 0x000000146a5fc981 */ /* 0x000ee8000c1e1500 */
[----:B0-----:R-:W3:Y:S01]  /*dd10*/  LDL.LU.64 R106, [R1+0x1e8] ;  /* 0x0001e800016a7983 */ /* 0x001ee20000300a00 */
[----:B------:R-:W-:-:S02]  /*dd20*/  PRMT R96, RZ, 0x7610, R96 ;  /* 0x00007610ff607816 */ /* 0x000fc40000000060 */
[----:B------:R-:W-:-:S04]  /*dd30*/  PRMT R92, RZ, 0x7610, R92 ;  /* 0x00007610ff5c7816 */ /* 0x000fc8000000005c */
[----:B------:R0:W3:Y:S04]  /*dd40*/  @!P6 LDG.E.U16 R96, desc[UR20][R162.64] ;  /* 0x00000014a260e981 */ /* 0x0000e8000c1e1500 */
[----:B------:R1:W3:Y:S01]  /*dd50*/  @!P0 LDG.E.U16 R92, desc[UR20][R160.64] ;  /* 0x00000014a05c8981 */ /* 0x0002e2000c1e1500 */
[----:B0-----:R-:W0:Y:S01]  /*dd60*/  S2R R163, SR_TID.X ;  /* 0x0000000000a37919 */ /* 0x001e220000002100 */
[----:B-1----:R-:W1:Y:S01]  /*dd70*/  S2R R160, SR_TID.X ;  /* 0x0000000000a07919 */ /* 0x002e620000002100 */
[----:B------:R-:W-:Y:S02]  /*dd80*/  PRMT R94, RZ, 0x7610, R94 ;  /* 0x00007610ff5e7816 */ /* 0x000fe4000000005e */
[----:B0-----:R-:W-:-:S04]  /*dd90*/  SHF.R.U32.HI R163, RZ, 0x6, R163 ;  /* 0x00000006ffa37819 */ /* 0x001fc800000116a3 */
[----:B------:R-:W-:Y:S02]  /*dda0*/  SGXT.U32 R163, R163, 0x1 ;  /* 0x00000001a3a3781a */ /* 0x000fe40000000000 */
[----:B-1----:R-:W-:-:S04]  /*ddb0*/  SHF.R.U32.HI R161, RZ, 0x6, R160 ;  /* 0x00000006ffa17819 */ /* 0x002fc800000116a0 */
[----:B------:R-:W-:Y:S02]  /*ddc0*/  SGXT.U32 R161, R161, 0x1 ;  /* 0x00000001a1a1781a */ /* 0x000fe40000000000 */
[----:B------:R-:W-:Y:S02]  /*ddd0*/  PRMT R93, RZ, 0x7610, R93 ;  /* 0x00007610ff5d7816 */ /* 0x000fe4000000005d */
[----:B------:R-:W-:-:S04]  /*dde0*/  SHF.R.U32.HI R160, RZ, 0x6, R160 ;  /* 0x00000006ffa07819 */ /* 0x000fc800000116a0 */
[----:B------:R-:W-:Y:S01]  /*ddf0*/  SGXT.U32 R160, R160, 0x1 ;  /* 0x00000001a0a0781a */ /* 0x000fe20000000000 */
[----:B------:R-:W3:Y:S01]  /*de00*/  @!P2 LDG.E.U16 R93, desc[UR20][R112.64] ;  /* 0x00000014705da981 */ /* 0x000ee2000c1e1500 */
[----:B------:R-:W-:Y:S02]  /*de10*/  PRMT R132, RZ, 0x7610, R132 ;  /* 0x00007610ff847816 */ /* 0x000fe40000000084 */
[----:B------:R-:W-:Y:S01]  /*de20*/  PRMT R135, RZ, 0x7610, R135 ;  /* 0x00007610ff877816 */ /* 0x000fe20000000087 */
[----:B------:R-:W3:Y:S01]  /*de30*/  LDL.LU.64 R112, [R1+0x1d0] ;  /* 0x0001d00001707983 */ /* 0x000ee20000300a00 */
[----:B------:R-:W-:-:S03]  /*de40*/  PRMT R139, RZ, 0x7610, R139 ;  /* 0x00007610ff8b7816 */ /* 0x000fc6000000008b */
[----:B----4-:R0:W4:Y:S02]  /*de50*/  @!P3 LDG.E.U16 R94, desc[UR20][R98.64] ;  /* 0x00000014625eb981 */ /* 0x010124000c1e1500 */
[----:B0-----:R-:W-:-:S04]  /*de60*/  LOP3.LUT R98, R163, 0x6, RZ, 0xfc, !PT ;  /* 0x00000006a3627812 */ /* 0x001fc800078efcff */
[----:B------:R-:W-:Y:S02]  /*de70*/  ISETP.GE.AND P6, PT, R98, R165, PT ;  /* 0x000000a56200720c */ /* 0x000fe40003fc6270 */
[----:B------:R-:W-:Y:S02]  /*de80*/  LOP3.LUT R98, R161, 0xc, RZ, 0xfc, !PT ;  /* 0x0000000ca1627812 */ /* 0x000fe400078efcff */
[----:B------:R-:W0:Y:S01]  /*de90*/  S2R R161, SR_TID.X ;  /* 0x0000000000a17919 */ /* 0x000e220000002100 */
[----:B------:R-:W-:-:S04]  /*dea0*/  LOP3.LUT R99, R163, 0x4, RZ, 0xfc, !PT ;  /* 0x00000004a3637812 */ /* 0x000fc800078efcff */
[-C--:B------:R-:W-:Y:S01]  /*deb0*/  ISETP.GE.AND P0, PT, R99, R165.reuse, PT ;  /* 0x000000a56300720c */ /* 0x080fe20003f06270 */
[----:B--2---:R-:W-:Y:S01]  /*dec0*/  IMAD.WIDE R110, R164, 0x2, R110 ;  /* 0x00000002a46e7825 */ /* 0x004fe200078e026e */
[-C--:B------:R-:W-:Y:S02]  /*ded0*/  ISETP.GE.AND P4, PT, R98, R165.reuse, PT ;  /* 0x000000a56200720c */ /* 0x080fe40003f86270 */
[----:B------:R-:W-:Y:S01]  /*dee0*/  LOP3.LUT R98, R160, 0xe, RZ, 0xfc, !PT ;  /* 0x0000000ea0627812 */ /* 0x000fe200078efcff */
[C---:B------:R-:W-:Y:S01]  /*def0*/  IMAD.WIDE R108, R164.reuse, 0x2, R108 ;  /* 0x00000002a46c7825 */ /* 0x040fe200078e026c */
[----:B------:R-:W-:Y:S03]  /*df00*/  STL.64 [R1+0x1c8], R110 ;  /* 0x0001c86e01007387 */ /* 0x000fe60000100a00 */
[----:B------:R-:W-:Y:S01]  /*df10*/  IMAD.WIDE R100, R164, 0x2, R100 ;  /* 0x00000002a4647825 */ /* 0x000fe200078e0264 */
[----:B------:R-:W-:-:S03]  /*df20*/  ISETP.GE.AND P3, PT, R98, R165, PT ;  /* 0x000000a56200720c */ /* 0x000fc60003f66270 */
[C---:B------:R-:W-:Y:S01]  /*df30*/  IMAD.WIDE R102, R164.reuse, 0x2, R102 ;  /* 0x00000002a4667825 */ /* 0x040fe200078e0266 */
[----:B------:R-:W-:Y:S03]  /*df40*/  STL.64 [R1+0x1e0], R108 ;  /* 0x0001e06c01007387 */ /* 0x000fe60000100a00 */
[----:B---3--:R-:W-:Y:S01]  /*df50*/  IMAD.WIDE R106, R164, 0x2, R106 ;  /* 0x00000002a46a7825 */ /* 0x008fe200078e026a */
[----:B0-----:R-:W-:Y:S01]  /*df60*/  SHF.R.U32.HI R161, RZ, 0x6, R161 ;  /* 0x00000006ffa17819 */ /* 0x001fe200000116a1 */
[----:B------:R-:W-:Y:S03]  /*df70*/  STL.64 [R1+0x180], R100 ;  /* 0x0001806401007387 */ /* 0x000fe60000100a00 */
[----:B------:R-:W-:Y:S01]  /*df80*/  SGXT.U32 R161, R161, 0x1 ;  /* 0x00000001a1a1781a */ /* 0x000fe20000000000 */
[----:B------:R0:W-:Y:S03]  /*df90*/  STL.64 [R1+0x188], R102 ;  /* 0x0001886601007387 */ /* 0x0001e60000100a00 */
[C---:B------:R-:W-:Y:S01]  /*dfa0*/  LOP3.LUT R99, R161.reuse, 0x12, RZ, 0xfc, !PT ;  /* 0x00000012a1637812 */ /* 0x040fe200078efcff */
[----:B------:R-:W2:Y:S01]  /*dfb0*/  @!P0 LDG.E.U16 R132, desc[UR20][R102.64] ;  /* 0x0000001466848981 */ /* 0x000ea2000c1e1500 */
[----:B------:R-:W-:-:S03]  /*dfc0*/  LOP3.LUT R98, R161, 0x14, RZ, 0xfc, !PT ;  /* 0x00000014a1627812 */ /* 0x000fc600078efcff */
[----:B------:R1:W-:Y:S01]  /*dfd0*/  STL.64 [R1+0x1e8], R106 ;  /* 0x0001e86a01007387 */ /* 0x0003e20000100a00 */
[-C--:B------:R-:W-:Y:S02]  /*dfe0*/  ISETP.GE.AND P2, PT, R99, R165.reuse, PT ;  /* 0x000000a56300720c */ /* 0x080fe40003f46270 */
[----:B------:R-:W-:Y:S01]  /*dff0*/  ISETP.GE.AND P0, PT, R98, R165, PT ;  /* 0x000000a56200720c */ /* 0x000fe20003f06270 */
[----:B------:R-:W3:Y:S04]  /*e000*/  @!P6 LDG.E.U16 R135, desc[UR20][R100.64] ;  /* 0x000000146487e981 */ /* 0x000ee8000c1e1500 */
[----:B0-----:R-:W2:Y:S04]  /*e010*/  LDL.LU.64 R102, [R1+0x1b0] ;  /* 0x0001b00001667983 */ /* 0x001ea80000300a00 */
[----:B------:R-:W3:Y:S04]  /*e020*/  @!P4 LDG.E.U16 R139, desc[UR20][R106.64] ;  /* 0x000000146a8bc981 */ /* 0x000ee8000c1e1500 */
[----:B------:R-:W3:Y:S04]  /*e030*/  LDL.LU.64 R100, [R1+0x1a8] ;  /* 0x0001a80001647983 */ /* 0x000ee80000300a00 */
[----:B------:R-:W4:Y:S04]  /*e040*/  LDL.LU.64 R98, [R1+0x1a0] ;  /* 0x0001a00001627983 */ /* 0x000f280000300a00 */
[----:B-1----:R-:W4:Y:S01]  /*e050*/  LDL.LU.64 R106, [R1+0x1c0] ;  /* 0x0001c000016a7983 */ /* 0x002f220000300a00 */
[----:B------:R-:W0:Y:S02]  /*e060*/  S2R R161, SR_TID.X ;  /* 0x0000000000a17919 */ /* 0x000e240000002100 */
[----:B0-----:R-:W-:-:S04]  /*e070*/  SHF.R.U32.HI R161, RZ, 0x6, R161 ;  /* 0x00000006ffa17819 */ /* 0x001fc800000116a1 */
[----:B------:R-:W-:-:S04]  /*e080*/  SGXT.U32 R161, R161, 0x1 ;  /* 0x00000001a1a1781a */ /* 0x000fc80000000000 */
[----:B------:R-:W-:Y:S02]  /*e090*/  LOP3.LUT R114, R161, 0x16, RZ, 0xfc, !PT ;  /* 0x00000016a1727812 */ /* 0x000fe400078efcff */
[----:B------:R-:W0:Y:S01]  /*e0a0*/  S2R R161, SR_TID.X ;  /* 0x0000000000a17919 */ /* 0x000e220000002100 */
[----:B------:R-:W-:Y:S01]  /*e0b0*/  PRMT R134, RZ, 0x7610, R134 ;  /* 0x00007610ff867816 */ /* 0x000fe20000000086 */
[----:B------:R-:W-:Y:S01]  /*e0c0*/  IMAD.WIDE R112, R164, 0x2, R112 ;  /* 0x00000002a4707825 */ /* 0x000fe200078e0270 */
[----:B------:R-:W-:-:S04]  /*e0d0*/  PRMT R116, RZ, 0x7610, R116 ;  /* 0x00007610ff747816 */ /* 0x000fc80000000074 */
[----:B------:R1:W4:Y:S01]  /*e0e0*/  @!P3 LDG.E.U16 R134, desc[UR20][R108.64] ;  /* 0x000000146c86b981 */ /* 0x000322000c1e1500 */
[----:B------:R-:W-:Y:S02]  /*e0f0*/  PRMT R138, RZ, 0x7610, R138 ;  /* 0x00007610ff8a7816 */ /* 0x000fe4000000008a */
[----:B------:R-:W-:Y:S01]  /*e100*/  ISETP.GE.AND P4, PT, R114, R165, PT ;  /* 0x000000a57200720c */ /* 0x000fe20003f86270 */
[----:B------:R-:W4:Y:S04]  /*e110*/  @!P2 LDG.E.U16 R116, desc[UR20][R112.64] ;  /* 0x000000147074a981 */ /* 0x000f28000c1e1500 */
[----:B------:R0:W4:Y:S02]  /*e120*/  @!P0 LDG.E.U16 R138, desc[UR20][R110.64] ;  /* 0x000000146e8a8981 */ /* 0x000124000c1e1500 */
[----:B0-----:R-:W-:-:S02]  /*e130*/  SHF.R.U32.HI R160, RZ, 0x6, R161 ;  /* 0x00000006ffa07819 */ /* 0x001fc400000116a1 */
[----:B------:R-:W-:Y:S02]  /*e140*/  SHF.R.U32.HI R161, RZ, 0x6, R161 ;  /* 0x00000006ffa17819 */ /* 0x000fe400000116a1 */
[----:B------:R-:W-:Y:S02]  /*e150*/  SGXT.U32 R160, R160, 0x1 ;  /* 0x00000001a0a0781a */ /* 0x000fe40000000000 */
[----:B------:R-:W-:Y:S02]  /*e160*/  SGXT.U32 R161, R161, 0x1 ;  /* 0x00000001a1a1781a */ /* 0x000fe40000000000 */
[----:B-1----:R-:W-:Y:S02]  /*e170*/  LOP3.LUT R108, R160, 0x1a, RZ, 0xfc, !PT ;  /* 0x0000001aa06c7812 */ /* 0x002fe400078efcff */
[----:B------:R-:W-:Y:S02]  /*e180*/  LOP3.LUT R109, R161, 0x1c, RZ, 0xfc, !PT ;  /* 0x0000001ca16d7812 */ /* 0x000fe400078efcff */
[----:B------:R-:W-:-:S02]  /*e190*/  ISETP.GE.AND P3, PT, R108, R165, PT ;  /* 0x000000a56c00720c */ /* 0x000fc40003f66270 */
[----:B------:R-:W-:Y:S02]  /*e1a0*/  LOP3.LUT R108, R161, 0x1e, RZ, 0xfc, !PT ;  /* 0x0000001ea16c7812 */ /* 0x000fe400078efcff */
[-C--:B------:R-:W-:Y:S02]  /*e1b0*/  ISETP.GE.AND P2, PT, R109, R165.reuse, PT ;  /* 0x000000a56d00720c */ /* 0x080fe40003f46270 */
[----:B------:R-:W-:Y:S01]  /*e1c0*/  ISETP.GE.AND P0, PT, R108, R165, PT ;  /* 0x000000a56c00720c */ /* 0x000fe20003f06270 */
[----:B------:R-:W0:Y:S01]  /*e1d0*/  S2R R163, SR_TID.X ;  /* 0x0000000000a37919 */ /* 0x000e220000002100 */
[----:B------:R-:W-:Y:S02]  /*e1e0*/  PRMT R133, RZ, 0x7610, R133 ;  /* 0x00007610ff857816 */ /* 0x000fe40000000085 */
[----:B------:R-:W-:Y:S02]  /*e1f0*/  PRMT R117, RZ, 0x7610, R117 ;  /* 0x00007610ff757816 */ /* 0x000fe40000000075 */
[----:B------:R-:W-:-:S02]  /*e200*/  PRMT R136, RZ, 0x7610, R136 ;  /* 0x00007610ff887816 */ /* 0x000fc40000000088 */
[----:B------:R-:W-:Y:S01]  /*e210*/  PRMT R131, RZ, 0x7610, R131 ;  /* 0x00007610ff837816 */ /* 0x000fe20000000083 */
[----:B------:R1:W-:Y:S04]  /*e220*/  STL.64 [R1+0x1d0], R112 ;  /* 0x0001d07001007387 */ /* 0x0003e80000100a00 */
[----:B------:R-:W4:Y:S04]  /*e230*/  LDL.LU.64 R110, [R1+0xd8] ;  /* 0x0000d800016e7983 */ /* 0x000f280000300a00 */
[----:B-1----:R-:W4:Y:S04]  /*e240*/  LDL.LU.64 R112, [R1+0xc8] ;  /* 0x0000c80001707983 */ /* 0x002f280000300a00 */
[----:B------:R-:W4:Y:S01]  /*e250*/  LDL.LU.64 R114, [R1+0xb8] ;  /* 0x0000b80001727983 */ /* 0x000f220000300a00 */
[----:B--2---:R-:W-:-:S05]  /*e260*/  IMAD.WIDE R102, R164, 0x2, R102 ;  /* 0x00000002a4667825 */ /* 0x004fca00078e0266 */
[----:B------:R-:W2:Y:S01]  /*e270*/  @!P3 LDG.E.U16 R117, desc[UR20][R102.64] ;  /* 0x000000146675b981 */ /* 0x000ea2000c1e1500 */
[----:B---3--:R-:W-:-:S04]  /*e280*/  IMAD.WIDE R100, R164, 0x2, R100 ;  /* 0x00000002a4647825 */ /* 0x008fc800078e0264 */
[C---:B----4-:R-:W-:Y:S01]  /*e290*/  IMAD.WIDE R98, R164.reuse, 0x2, R98 ;  /* 0x00000002a4627825 */ /* 0x050fe200078e0262 */
[----:B------:R-:W3:Y:S03]  /*e2a0*/  @!P2 LDG.E.U16 R136, desc[UR20][R100.64] ;  /* 0x000000146488a981 */ /* 0x000ee6000c1e1500 */
[----:B------:R-:W-:Y:S01]  /*e2b0*/  IMAD.WIDE R106, R164, 0x2, R106 ;  /* 0x00000002a46a7825 */ /* 0x000fe200078e026a */
[----:B------:R-:W4:Y:S04]  /*e2c0*/  @!P0 LDG.E.U16 R131, desc[UR20][R98.64] ;  /* 0x0000001462838981 */ /* 0x000f28000c1e1500 */
[----:B------:R1:W2:Y:S01]  /*e2d0*/  @!P4 LDG.E.U16 R133, desc[UR20][R106.64] ;  /* 0x000000146a85c981 */ /* 0x0002a2000c1e1500 */
[----:B------:R-:W-:Y:S06]  /*e2e0*/  BAR.SYNC.DEFER_BLOCKING 0x0 ;  /* 0x0000000000007b1d */ /* 0x000fec0000010000 */
[----:B------:R-:W-:Y:S04]  /*e2f0*/  STL.64 [R1+0x1a0], R98 ;  /* 0x0001a06201007387 */ /* 0x000fe80000100a00 */
[----:B------:R-:W-:Y:S04]  /*e300*/  STL.64 [R1+0x1a8], R100 ;  /* 0x0001a86401007387 */ /* 0x000fe80000100a00 */
[----:B------:R-:W-:Y:S04]  /*e310*/  STL.64 [R1+0x1b0], R102 ;  /* 0x0001b06601007387 */ /* 0x000fe80000100a00 */
[----:B------:R0:W-:Y:S04]  /*e320*/  STL.64 [R1+0x1c0], R106 ;  /* 0x0001c06a01007387 */ /* 0x0001e80000100a00 */
[----:B------:R-:W-:Y:S04]  /*e330*/  STL [R1+0x264], R164 ;  /* 0x000264a401007387 */ /* 0x000fe80000100800 */
[----:B------:R-:W-:Y:S04]  /*e340*/  STS.U16 [R2+UR11+0x11000], R97 ;  /* 0x0110006102007988 */ /* 0x000fe8000800040b */
[----:B0-----:R-:W1:Y:S04]  /*e350*/  LDL.LU.64 R106, [R1+0xf8] ;  /* 0x0000f800016a7983 */ /* 0x001e680000300a00 */
[----:B------:R-:W-:Y:S04]  /*e360*/  STS.U16 [R2+UR11+0x11400], R96 ;  /* 0x0114006002007988 */ /* 0x000fe8000800040b */
[----:B------:R-:W-:Y:S04]  /*e370*/  STS.U16 [R2+UR11+0x11800], R95 ;  /* 0x0118005f02007988 */ /* 0x000fe8000800040b */
[----:B------:R-:W-:Y:S04]  /*e380*/  STS.U16 [R2+UR11+0x11c00], R94 ;  /* 0x011c005e02007988 */ /* 0x000fe8000800040b */
[----:B------:R-:W2:Y:S04]  /*e390*/  LDL.LU.64 R108, [R1+0xe8] ;  /* 0x0000e800016c7983 */ /* 0x000ea80000300a00 */
[----:B------:R0:W-:Y:S04]  /*e3a0*/  STS.U16 [R0+UR11+0x11500], R92 ;  /* 0x0115005c00007988 */ /* 0x0001e8000800040b */
[----:B------:R-:W3:Y:S04]  /*e3b0*/  LDL.LU.64 R102, [R1+0x108] ;  /* 0x0001080001667983 */ /* 0x000ee80000300a00 */
[----:B------:R-:W4:Y:S01]  /*e3c0*/  LDL.LU.64 R100, [R1+0x118] ;  /* 0x0001180001647983 */ /* 0x000f220000300a00 */
[----:B0-----:R-:W-:-:S03]  /*e3d0*/  LOP3.LUT R92, R163, 0x1f, RZ, 0xc0, !PT ;  /* 0x0000001fa35c7812 */ /* 0x001fc600078ec0ff */
[----:B------:R-:W4:Y:S01]  /*e3e0*/  LDL.LU.64 R160, [R1+0x178] ;  /* 0x0001780001a07983 */ /* 0x000f220000300a00 */
[----:B------:R-:W-:-:S03]  /*e3f0*/  ISETP.GE.AND P0, PT, R92, R165, PT ;  /* 0x000000a55c00720c */ /* 0x000fc60003f06270 */
[----:B------:R-:W4:Y:S04]  /*e400*/  LDL.LU.64 R96, [R1+0x138] ;  /* 0x0001380001607983 */ /* 0x000f280000300a00 */
[----:B------:R-:W4:Y:S04]  /*e410*/  LDL.LU.64 R98, [R1+0x128] ;  /* 0x0001280001627983 */ /* 0x000f280000300a00 */
[----:B------:R0:W-:Y:S04]  /*e420*/  STS.U16 [R0+UR11+0x11100], R93 ;  /* 0x0111005d00007988 */ /* 0x0001e8000800040b */
[----:B------:R-:W4:Y:S04]  /*e430*/  LDL.LU.64 R162, [R1+0x168] ;  /* 0x0001680001a27983 */ /* 0x000f280000300a00 */
[----:B0-----:R-:W4:Y:S04]  /*e440*/  LDL.LU.64 R92, [R1+0x158] ;  /* 0x00015800015c7983 */ /* 0x001f280000300a00 */
[----:B------:R-:W4:Y:S01]  /*e450*/  LDL.LU.64 R94, [R1+0x148] ;  /* 0x00014800015e7983 */ /* 0x000f220000300a00 */
[----:B------:R-:W-:-:S02]  /*e460*/  PRMT R119, RZ, 0x7610, R119 ;  /* 0x00007610ff777816 */ /* 0x000fc40000000077 */
[----:B------:R-:W-:Y:S02]  /*e470*/  PRMT R118, RZ, 0x7610, R118 ;  /* 0x00007610ff767816 */ /* 0x000fe40000000076 */
[----:B------:R-:W-:Y:S02]  /*e480*/  PRMT R121, RZ, 0x7610, R121 ;  /* 0x00007610ff797816 */ /* 0x000fe40000000079 */
[----:B------:R-:W-:Y:S02]  /*e490*/  PRMT R120, RZ, 0x7610, R120 ;  /* 0x00007610ff787816 */ /* 0x000fe40000000078 */
[----:B------:R-:W-:Y:S01]  /*e4a0*/  PRMT R123, RZ, 0x7610, R123 ;  /* 0x00007610ff7b7816 */ /* 0x000fe2000000007b */
[----:B------:R-:W-:Y:S01]  /*e4b0*/  IMAD.WIDE R110, R3, 0x2, R110 ;  /* 0x00000002036e7825 */ /* 0x000fe200078e026e */
[----:B------:R-:W-:Y:S02]  /*e4c0*/  PRMT R122, RZ, 0x7610, R122 ;  /* 0x00007610ff7a7816 */ /* 0x000fe4000000007a */
[----:B------:R-:W-:-:S02]  /*e4d0*/  PRMT R125, RZ, 0x7610, R125 ;  /* 0x00007610ff7d7816 */ /* 0x000fc4000000007d */
[----:B------:R-:W-:Y:S01]  /*e4e0*/  PRMT R124, RZ, 0x7610, R124 ;  /* 0x00007610ff7c7816 */ /* 0x000fe2000000007c */
[----:B------:R-:W4:Y:S01]  /*e4f0*/  @!P0 LDG.E.U16 R120, desc[UR20][R110.64] ;  /* 0x000000146e788981 */ /* 0x000f22000c1e1500 */
[----:B------:R-:W-:Y:S01]  /*e500*/  IMAD.WIDE R112, R3, 0x2, R112 ;  /* 0x0000000203707825 */ /* 0x000fe200078e0270 */
[----:B------:R-:W-:-:S03]  /*e510*/  PRMT R127, RZ, 0x7610, R127 ;  /* 0x00007610ff7f7816 */ /* 0x000fc6000000007f */
[C---:B------:R-:W-:Y:S01]  /*e520*/  IMAD.WIDE R114, R3.reuse, 0x2, R114 ;  /* 0x0000000203727825 */ /* 0x040fe200078e0272 */
[----:B------:R-:W-:Y:S01]  /*e530*/  PRMT R126, RZ, 0x7610, R126 ;  /* 0x00007610ff7e7816 */ /* 0x000fe2000000007e */
[----:B------:R-:W4:Y:S01]  /*e540*/  @!P0 LDG.E.U16 R119, desc[UR20][R112.64] ;  /* 0x0000001470778981 */ /* 0x000f22000c1e1500 */
[----:B------:R-:W-:Y:S02]  /*e550*/  PRMT R129, RZ, 0x7610, R129 ;  /* 0x00007610ff817816 */ /* 0x000fe40000000081 */
[----:B------:R-:W-:Y:S01]  /*e560*/  PRMT R128, RZ, 0x7610, R128 ;  /* 0x00007610ff807816 */ /* 0x000fe20000000080 */
[----:B------:R-:W4:Y:S01]  /*e570*/  @!P0 LDG.E.U16 R118, desc[UR20][R114.64] ;  /* 0x0000001472768981 */ /* 0x000f22000c1e1500 */
[----:B------:R-:W-:Y:S01]  /*e580*/  PRMT R130, RZ, 0x7610, R130 ;  /* 0x00007610ff827816 */ /* 0x000fe20000000082 */
[----:B-1----:R-:W-:-:S05]  /*e590*/  IMAD.WIDE R106, R3, 0x2, R106 ;  /* 0x00000002036a7825 */ /* 0x002fca00078e026a */
[----:B------:R-:W4:Y:S01]  /*e5a0*/  @!P0 LDG.E.U16 R122, desc[UR20][R106.64] ;  /* 0x000000146a7a8981 */ /* 0x000f22000c1e1500 */
[----:B--2---:R-:W-:-:S05]  /*e5b0*/  IMAD.WIDE R108, R3, 0x2, R108 ;  /* 0x00000002036c7825 */ /* 0x004fca00078e026c */
[----:B------:R-:W2:Y:S01]  /*e5c0*/  @!P0 LDG.E.U16 R121, desc[UR20][R108.64] ;  /* 0x000000146c798981 */ /* 0x000ea2000c1e1500 */
[----:B---3--:R-:W-:-:S04]  /*e5d0*/  IMAD.WIDE R102, R3, 0x2, R102 ;  /* 0x0000000203667825 */ /* 0x008fc800078e0266 */
[C---:B----4-:R-:W-:Y:S01]  /*e5e0*/  IMAD.WIDE R100, R3.reuse, 0x2, R100 ;  /* 0x0000000203647825 */ /* 0x050fe200078e0264 */
[----:B------:R-:W3:Y:S03]  /*e5f0*/  @!P0 LDG.E.U16 R123, desc[UR20][R102.64] ;  /* 0x00000014667b8981 */ /* 0x000ee6000c1e1500 */
[C---:B------:R-:W-:Y:S01]  /*e600*/  IMAD.WIDE R160, R3.reuse, 0x2, R160 ;  /* 0x0000000203a07825 */ /* 0x040fe200078e02a0 */
[----:B------:R-:W4:Y:S03]  /*e610*/  @!P0 LDG.E.U16 R124, desc[UR20][R100.64] ;  /* 0x00000014647c8981 */ /* 0x000f26000c1e1500 */
[C---:B------:R-:W-:Y:S01]  /*e620*/  IMAD.WIDE R96, R3.reuse, 0x2, R96 ;  /* 0x0000000203607825 */ /* 0x040fe200078e0260 */
[----:B------:R-:W4:Y:S03]  /*e630*/  @!P0 LDG.E.U16 R130, desc[UR20][R160.64] ;  /* 0x00000014a0828981 */ /* 0x000f26000c1e1500 */
[C---:B------:R-:W-:Y:S01]  /*e640*/  IMAD.WIDE R98, R3.reuse, 0x2, R98 ;  /* 0x0000000203627825 */ /* 0x040fe200078e0262 */
[----:B------:R-:W4:Y:S04]  /*e650*/  @!P0 LDG.E.U16 R126, desc[UR20][R96.64] ;  /* 0x00000014607e8981 */ /* 0x000f28000c1e1500 */
[----:B------:R-:W4:Y:S01]  /*e660*/  @!P0 LDG.E.U16 R125, desc[UR20][R98.64] ;  /* 0x00000014627d8981 */ /* 0x000f22000c1e1500 */
[----:B------:R-:W-:-:S05]  /*e670*/  IMAD.WIDE R162, R3, 0x2, R162 ;  /* 0x0000000203a27825 */ /* 0x000fca00078e02a2 */
[----:B------:R-:W4:Y:S01]  /*e680*/  @!P0 LDG.E.U16 R129, desc[UR20][R162.64] ;  /* 0x00000014a2818981 */ /* 0x000f22000c1e1500 */
[----:B------:R-:W-:-:S04]  /*e690*/  IMAD.WIDE R92, R3, 0x2, R92 ;  /* 0x00000002035c7825 */ /* 0x000fc800078e025c */
[----:B------:R-:W-:Y:S01]  /*e6a0*/  IMAD.WIDE R94, R3, 0x2, R94 ;  /* 0x00000002035e7825 */ /* 0x000fe200078e025e */
[----:B------:R-:W4:Y:S04]  /*e6b0*/  @!P0 LDG.E.U16 R128, desc[UR20][R92.64] ;  /* 0x000000145c808981 */ /* 0x000f28000c1e1500 */
[----:B------:R-:W4:Y:S04]  /*e6c0*/  @!P0 LDG.E.U16 R127, desc[UR20][R94.64] ;  /* 0x000000145e7f8981 */ /* 0x000f28000c1e1500 */
[----:B------:R-:W-:Y:S04]  /*e6d0*/  STL.64 [R1+0xb8], R114 ;  /* 0x0000b87201007387 */ /* 0x000fe80000100a00 */
[----:B------:R-:W-:Y:S04]  /*e6e0*/  STL.64 [R1+0xc8], R112 ;  /* 0x0000c87001007387 */ /* 0x000fe80000100a00 */
[----:B------:R-:W-:Y:S04]  /*e6f0*/  STL.64 [R1+0xd8], R110 ;  /* 0x0000d86e01007387 */ /* 0x000fe80000100a00 */
[----:B------:R-:W-:Y:S04]  /*e700*/  STL [R1+0x268], R165 ;  /* 0x000268a501007387 */ /* 0x000fe80000100800 */
[----:B------:R-:W-:Y:S04]  /*e710*/  STL.64 [R1+0xe8], R108 ;  /* 0x0000e86c01007387 */ /* 0x000fe80000100a00 */
[----:B------:R-:W-:Y:S04]  /*e720*/  STL.64 [R1+0xf8], R106 ;  /* 0x0000f86a01007387 */ /* 0x000fe80000100a00 */
[----:B------:R-:W-:Y:S04]  /*e730*/  STL.64 [R1+0x108], R102 ;  /* 0x0001086601007387 */ /* 0x000fe80000100a00 */
[----:B------:R-:W-:Y:S04]  /*e740*/  STL.64 [R1+0x118], R100 ;  /* 0x0001186401007387 */ /* 0x000fe80000100a00 */
[----:B------:R-:W-:Y:S04]  /*e750*/  STL.64 [R1+0x128], R98 ;  /* 0x0001286201007387 */ /* 0x000fe80000100a00 */
[----:B------:R-:W-:Y:S04]  /*e760*/  STL.64 [R1+0x138], R96 ;  /* 0x0001386001007387 */ /* 0x000fe80000100a00 */
[----:B------:R0:W-:Y:S01]  /*e770*/  STL.64 [R1+0x178], R160 ;  /* 0x000178a001007387 */ /* 0x0001e20000100a00 */
[----:B------:R-:W-:-:S03]  /*e780*/  LOP3.LUT R137, R2, 0x40, RZ, 0x3c, !PT ;  /* 0x0000004002897812 */ /* 0x000fc600078e3cff */
[----:B------:R-:W-:Y:S04]  /*e790*/  STS.U16 [R0+UR11+0x11900], R116 ;  /* 0x0119007400007988 */ /* 0x000fe8000800040b */
[----:B0-----:R-:W4:Y:S04]  /*e7a0*/  LDL.LU.64 R160, [R1+0x500] ;  /* 0x0005000001a07983 */ /* 0x001f280000300a00 */
[----:B------:R-:W-:Y:S04]  /*e7b0*/  STL.64 [R1+0x148], R94 ;  /* 0x0001485e01007387 */ /* 0x000fe80000100a00 */
[----:B------:R-:W-:Y:S04]  /*e7c0*/  STL.64 [R1+0x158], R92 ;  /* 0x0001585c01007387 */ /* 0x000fe80000100a00 */
[----:B------:R0:W-:Y:S04]  /*e7d0*/  STL.64 [R1+0x168], R162 ;  /* 0x000168a201007387 */ /* 0x0001e80000100a00 */
[----:B------:R-:W-:Y:S04]  /*e7e0*/  STS.U16 [R0+UR11+0x11d00], R117 ;  /* 0x011d007500007988 */ /* 0x000fe8000800040b */
[----:B------:R1:W-:Y:S04]  /*e7f0*/  STS.U16 [R137+UR11+0x11200], R132 ;  /* 0x0112008489007988 */ /* 0x0003e8000800040b */
[----:B0-----:R-:W4:Y:S04]  /*e800*/  LDL.LU.64 R162, [R1+0x4f8] ;  /* 0x0004f80001a27983 */ /* 0x001f280000300a00 */
[----:B------:R-:W4:Y:S04]  /*e810*/  LDL.LU.64 R92, [R1+0x4f0] ;  /* 0x0004f000015c7983 */ /* 0x000f280000300a00 */
[----:B------:R-:W4:Y:S01]  /*e820*/  LDL.LU.64 R94, [R1+0x4e8] ;  /* 0x0004e800015e7983 */ /* 0x000f220000300a00 */
[----:B-1----:R-:W-:-:S03]  /*e830*/  LOP3.LUT R132, R2, 0x60, RZ, 0x3c, !PT ;  /* 0x0000006002847812 */ /* 0x002fc600078e3cff */
[----:B------:R-:W4:Y:S04]  /*e840*/  LDL.LU.64 R96, [R1+0x4e0] ;  /* 0x0004e00001607983 */ /* 0x000f280000300a00 */
[----:B------:R-:W4:Y:S04]  /*e850*/  LDL.LU.64 R98, [R1+0x4d8] ;  /* 0x0004d80001627983 */ /* 0x000f280000300a00 */
[----:B------:R-:W4:Y:S04]  /*e860*/  LDL.LU.64 R100, [R1+0x4d0] ;  /* 0x0004d00001647983 */ /* 0x000f280000300a00 */
[----:B------:R-:W4:Y:S04]  /*e870*/  LDL.LU.64 R102, [R1+0x4c8] ;  /* 0x0004c80001667983 */ /* 0x000f280000300a00 */
[----:B------:R-:W4:Y:S04]  /*e880*/  LDL.LU.64 R106, [R1+0x4c0] ;  /* 0x0004c000016a7983 */ /* 0x000f280000300a00 */
[----:B------:R-:W-:Y:S04]  /*e890*/  STS.U16 [R137+UR11+0x11600], R139 ;  /* 0x0116008b89007988 */ /* 0x000fe8000800040b */
        /* <DEDUP_REMOVED lines=8> */
[----:B------:R-:W4:Y:S04]  /*e920*/  LDL.LU R116, [R1+0x49c] ;  /* 0x00049c0001747983 */ /* 0x000f280000300800 */
[----:B------:R-:W-:Y:S04]  /*e930*/  STS.U16 [R132+UR11+0x11b00], R133 ;  /* 0x011b008584007988 */ /* 0x000fe8000800040b */
[----:B------:R-:W4:Y:S04]  /*e940*/  LDL.LU R117, [R1+0x498] ;  /* 0x0004980001757983 */ /* 0x000f280000300800 */
[----:B------:R0:W-:Y:S04]  /*e950*/  STS.U16 [R132+UR11+0x11f00], R131 ;  /* 0x011f008384007988 */ /* 0x0001e8000800040b */
[----:B------:R-:W-:Y:S04]  /*e960*/  STS.U16 [R2+UR11+0x9600], R119 ;  /* 0x0096007702007988 */ /* 0x000fe8000800040b */
[----:B------:R1:W-:Y:S04]  /*e970*/  STS.U16 [R2+UR11+0x9800], R118 ;  /* 0x0098007602007988 */ /* 0x0003e8000800040b */
[----:B0-----:R-:W4:Y:S04]  /*e980*/  LDL.LU.64 R132, [R1+0x8] ;  /* 0x0000080001847983 */ /* 0x001f280000300a00 */
[----:B------:R-:W4:Y:S04]  /*e990*/  LDL.LU.64 R138, [R1+0x18] ;  /* 0x00001800018a7983 */ /* 0x000f280000300a00 */
[----:B------:R-:W4:Y:S04]  /*e9a0*/  LDL.LU.64 R136, [R1+0x28] ;  /* 0x0000280001887983 */ /* 0x000f280000300a00 */
[----:B------:R-:W-:Y:S04]  /*e9b0*/  STS.U16 [R2+UR11+0x9400], R120 ;  /* 0x0094007802007988 */ /* 0x000fe8000800040b */
[----:B-1----:R-:W4:Y:S04]  /*e9c0*/  LDL.LU.64 R118, [R1+0xa8] ;  /* 0x0000a80001767983 */ /* 0x002f280000300a00 */
[----:B------:R-:W-:Y:S04]  /*e9d0*/  STS.U16 [R2+UR11+0x9000], R122 ;  /* 0x0090007a02007988 */ /* 0x000fe8000800040b */
[----:B--2---:R0:W-:Y:S04]  /*e9e0*/  STS.U16 [R2+UR11+0x9200], R121 ;  /* 0x0092007902007988 */ /* 0x0041e8000800040b */
[----:B---3--:R1:W-:Y:S04]  /*e9f0*/  STS.U16 [R2+UR11+0x8e00], R123 ;  /* 0x008e007b02007988 */ /* 0x0083e8000800040b */
[----:B0-----:R-:W2:Y:S04]  /*ea00*/  LDL.LU.64 R120, [R1+0x98] ;  /* 0x0000980001787983 */ /* 0x001ea80000300a00 */
[----:B----4-:R-:W-:Y:S04]  /*ea10*/  STS.U16 [R2+UR11+0x8c00], R124 ;  /* 0x008c007c02007988 */ /* 0x010fe8000800040b */
[----:B-1----:R-:W3:Y:S04]  /*ea20*/  LDL.LU.64 R122, [R1+0x88] ;  /* 0x00008800017a7983 */ /* 0x002ee80000300a00 */
[----:B------:R0:W-:Y:S04]  /*ea30*/  STS.U16 [R2+UR11+0x8a00], R125 ;  /* 0x008a007d02007988 */ /* 0x0001e8000800040b */
[----:B------:R-:W-:Y:S04]  /*ea40*/  STS.U16 [R2+UR11+0x8800], R126 ;  /* 0x0088007e02007988 */ /* 0x000fe8000800040b */
[----:B------:R-:W-:Y:S04]  /*ea50*/  STS.U16 [R2+UR11+0x8200], R129 ;  /* 0x0082008102007988 */ /* 0x000fe8000800040b */
[----:B0-----:R-:W4:Y:S04]  /*ea60*/  LDL.LU.64 R124, [R1+0x78] ;  /* 0x00007800017c7983 */ /* 0x001f280000300a00 */
[----:B------:R-:W-:Y:S04]  /*ea70*/  STS.U16 [R2+UR11+0x8400], R128 ;  /* 0x0084008002007988 */ /* 0x000fe8000800040b */
[----:B------:R0:W-:Y:S04]  /*ea80*/  STS.U16 [R2+UR11+0x8600], R127 ;  /* 0x0086007f02007988 */ /* 0x0001e8000800040b */
[----:B------:R1:W-:Y:S04]  /*ea90*/  STS.U16 [R2+UR11+0x8000], R130 ;  /* 0x0080008202007988 */ /* 0x0003e8000800040b */
[----:B0-----:R-:W4:Y:S04]  /*eaa0*/  LDL.LU.64 R126, [R1+0x68] ;  /* 0x00006800017e7983 */ /* 0x001f280000300a00 */
[----:B------:R-:W4:Y:S04]  /*eab0*/  LDL.LU.64 R128, [R1+0x58] ;  /* 0x0000580001807983 */ /* 0x000f280000300a00 */
[----:B-1----:R-:W4:Y:S04]  /*eac0*/  LDL.LU.64 R130, [R1+0x48] ;  /* 0x0000480001827983 */ /* 0x002f280000300a00 */
        /* <DEDUP_REMOVED lines=8> */
[----:B------:R-:W-:Y:S02]  /*eb50*/  PRMT R89, RZ, 0x7610, R89 ;  /* 0x00007610ff597816 */ /* 0x000fe40000000059 */
[----:B------:R-:W-:Y:S02]  /*eb60*/  PRMT R90, RZ, 0x7610, R90 ;  /* 0x00007610ff5a7816 */ /* 0x000fe4000000005a */
[----:B------:R-:W-:Y:S02]  /*eb70*/  PRMT R91, RZ, 0x7610, R91 ;  /* 0x00007610ff5b7816 */ /* 0x000fe4000000005b */
[----:B------:R-:W-:Y:S01]  /*eb80*/  PRMT R81, RZ, 0x7610, R81 ;  /* 0x00007610ff517816 */ /* 0x000fe20000000051 */
[----:B------:R-:W-:-:S04]  /*eb90*/  IMAD.WIDE R132, R3, 0x2, R132 ;  /* 0x0000000203847825 */ /* 0x000fc800078e0284 */
[C---:B------:R-:W-:Y:S01]  /*eba0*/  IMAD.WIDE R138, R3.reuse, 0x2, R138 ;  /* 0x00000002038a7825 */ /* 0x040fe200078e028a */
[----:B------:R-:W-:Y:S03]  /*ebb0*/  STL.64 [R1+0x8], R132 ;  /* 0x0000088401007387 */ /* 0x000fe60000100a00 */
[C---:B------:R-:W-:Y:S01]  /*ebc0*/  IMAD.WIDE R136, R3.reuse, 0x2, R136 ;  /* 0x0000000203887825 */ /* 0x040fe200078e0288 */
[----:B------:R-:W-:Y:S04]  /*ebd0*/  STL.64 [R1+0x18], R138 ;  /* 0x0000188a01007387 */ /* 0x000fe80000100a00 */
[----:B------:R-:W-:Y:S01]  /*ebe0*/  STL.64 [R1+0x28], R136 ;  /* 0x0000288801007387 */ /* 0x000fe20000100a00 */
[----:B------:R-:W-:-:S03]  /*ebf0*/  IMAD.WIDE R118, R3, 0x2, R118 ;  /* 0x0000000203767825 */ /* 0x000fc600078e0276 */
[----:B------:R-:W4:Y:S04]  /*ec00*/  @!P0 LDG.E.U16 R90, desc[UR20][R136.64] ;  /* 0x00000014885a8981 */ /* 0x000f28000c1e1500 */
[----:B------:R0:W4:Y:S04]  /*ec10*/  @!P0 LDG.E.U16 R82, desc[UR20][R118.64] ;  /* 0x0000001476528981 */ /* 0x000128000c1e1500 */
[----:B------:R-:W4:Y:S04]  /*ec20*/  @!P0 LDG.E.U16 R91, desc[UR20][R138.64] ;  /* 0x000000148a5b8981 */ /* 0x000f28000c1e1500 */
[----:B------:R-:W4:Y:S01]  /*ec30*/  @!P0 LDG.E.U16 R81, desc[UR20][R132.64] ;  /* 0x0000001484518981 */ /* 0x000f22000c1e1500 */
[----:B--2---:R-:W-:-:S05]  /*ec40*/  IMAD.WIDE R120, R3, 0x2, R120 ;  /* 0x0000000203787825 */ /* 0x004fca00078e0278 */
[----:B------:R1:W2:Y:S01]  /*ec50*/  @!P0 LDG.E.U16 R83, desc[UR20][R120.64] ;  /* 0x0000001478538981 */ /* 0x0002a2000c1e1500 */
[----:B---3--:R-:W-:-:S05]  /*ec60*/  IMAD.WIDE R122, R3, 0x2, R122 ;  /* 0x00000002037a7825 */ /* 0x008fca00078e027a */
[----:B------:R3:W2:Y:S01]  /*ec70*/  @!P0 LDG.E.U16 R84, desc[UR20][R122.64] ;  /* 0x000000147a548981 */ /* 0x0006a2000c1e1500 */
[----:B----4-:R-:W-:-:S05]  /*ec80*/  IMAD.WIDE R124, R3, 0x2, R124 ;  /* 0x00000002037c7825 */ /* 0x010fca00078e027c */
[----:B------:R4:W2:Y:S01]  /*ec90*/  @!P0 LDG.E.U16 R85, desc[UR20][R124.64] ;  /* 0x000000147c558981 */ /* 0x0008a2000c1e1500 */
[----:B------:R-:W-:-:S04]  /*eca0*/  IMAD.WIDE R126, R3, 0x2, R126 ;  /* 0x00000002037e7825 */ /* 0x000fc800078e027e */
[C---:B------:R-:W-:Y:S01]  /*ecb0*/  IMAD.WIDE R128, R3.reuse, 0x2, R128 ;  /* 0x0000000203807825 */ /* 0x040fe200078e0280 */
[----:B------:R0:W2:Y:S03]  /*ecc0*/  @!P0 LDG.E.U16 R86, desc[UR20][R126.64] ;  /* 0x000000147e568981 */ /* 0x0000a6000c1e1500 */
[C---:B------:R-:W-:Y:S01]  /*ecd0*/  IMAD.WIDE R130, R3.reuse, 0x2, R130 ;  /* 0x0000000203827825 */ /* 0x040fe200078e0282 */
[----:B------:R0:W2:Y:S03]  /*ece0*/  @!P0 LDG.E.U16 R87, desc[UR20][R128.64] ;  /* 0x0000001480578981 */ /* 0x0000a6000c1e1500 */
[C---:B------:R-:W-:Y:S01]  /*ecf0*/  IMAD.WIDE R134, R3.reuse, 0x2, R134 ;  /* 0x0000000203867825 */ /* 0x040fe200078e0286 */
[----:B------:R0:W2:Y:S04]  /*ed00*/  @!P0 LDG.E.U16 R88, desc[UR20][R130.64] ;  /* 0x0000001482588981 */ /* 0x0000a8000c1e1500 */
[----:B------:R-:W-:Y:S04]  /*ed10*/  STL.64 [R1+0x38], R134 ;  /* 0x0000388601007387 */ /* 0x000fe80000100a00 */
[----:B------:R-:W-:Y:S04]  /*ed20*/  STL.64 [R1+0x48], R130 ;  /* 0x0000488201007387 */ /* 0x000fe80000100a00 */
[----:B------:R-:W-:Y:S04]  /*ed30*/  STL.64 [R1+0x58], R128 ;  /* 0x0000588001007387 */ /* 0x000fe80000100a00 */
[----:B------:R-:W-:Y:S04]  /*ed40*/  STL.64 [R1+0x68], R126 ;  /* 0x0000687e01007387 */ /* 0x000fe80000100a00 */
[----:B------:R-:W-:Y:S04]  /*ed50*/  STL.64 [R1+0x88], R122 ;  /* 0x0000887a01007387 */ /* 0x000fe80000100a00 */
[----:B------:R-:W-:Y:S04]  /*ed60*/  STL.64 [R1+0x98], R120 ;  /* 0x0000987801007387 */ /* 0x000fe80000100a00 */
[----:B------:R0:W-:Y:S04]  /*ed70*/  STL.64 [R1+0xa8], R118 ;  /* 0x0000a87601007387 */ /* 0x0001e80000100a00 */
[----:B------:R1:W2:Y:S04]  /*ed80*/  @!P0 LDG.E.U16 R89, desc[UR20][R134.64] ;  /* 0x0000001486598981 */ /* 0x0002a8000c1e1500 */
[----:B0-----:R-:W2:Y:S04]  /*ed90*/  LDL.LU.64 R118, [R1+0x490] ;  /* 0x0004900001767983 */ /* 0x001ea80000300a00 */
[----:B------:R-:W1:Y:S04]  /*eda0*/  LDL.LU.64 R120, [R1+0x488] ;  /* 0x0004880001787983 */ /* 0x000e680000300a00 */
[----:B------:R-:W3:Y:S04]  /*edb0*/  LDL.LU.64 R122, [R1+0x480] ;  /* 0x00048000017a7983 */ /* 0x000ee80000300a00 */
[----:B------:R0:W-:Y:S04]  /*edc0*/  STL.64 [R1+0x78], R124 ;  /* 0x0000787c01007387 */ /* 0x0001e80000100a00 */
[----:B0-----:R-:W4:Y:S04]  /*edd0*/  LDL.LU.64 R124, [R1+0x478] ;  /* 0x00047800017c7983 */ /* 0x001f280000300a00 */
[----:B------:R-:W4:Y:S04]  /*ede0*/  LDL.LU.64 R126, [R1+0x470] ;  /* 0x00047000017e7983 */ /* 0x000f280000300a00 */
[----:B------:R-:W4:Y:S04]  /*edf0*/  LDL.LU.64 R128, [R1+0x468] ;  /* 0x0004680001807983 */ /* 0x000f280000300a00 */
[----:B------:R-:W4:Y:S04]  /*ee00*/  LDL.LU.64 R130, [R1+0x460] ;  /* 0x0004600001827983 */ /* 0x000f280000300a00 */
[----:B------:R-:W4:Y:S04]  /*ee10*/  LDL.LU.64 R134, [R1+0x458] ;  /* 0x0004580001867983 */ /* 0x000f280000300a00 */
[----:B------:R-:W4:Y:S04]  /*ee20*/  LDL.LU.64 R136, [R1+0x450] ;  /* 0x0004500001887983 */ /* 0x000f280000300a00 */
[----:B------:R-:W4:Y:S04]  /*ee30*/  LDL.LU.64 R138, [R1+0x448] ;  /* 0x00044800018a7983 */ /* 0x000f280000300a00 */
[----:B------:R-:W4:Y:S01]  /*ee40*/  LDL.LU.64 R132, [R1+0x440] ;  /* 0x0004400001847983 */ /* 0x000f220000300a00 */
[----:B------:R-:W-:Y:S01]  /*ee50*/  PRMT R80, RZ, 0x7610, R80 ;  /* 0x00007610ff507816 */ /* 0x000fe20000000050 */
[----:B------:R-:W-:Y:S01]  /*ee60*/  IMAD.WIDE R162, R3, 0x2, R162 ;  /* 0x0000000203a27825 */ /* 0x000fe200078e02a2 */
[----:B------:R-:W-:-:S02]  /*ee70*/  PRMT R79, RZ, 0x7610, R79 ;  /* 0x00007610ff4f7816 */ /* 0x000fc4000000004f */
[----:B------:R-:W-:Y:S01]  /*ee80*/  PRMT R78, RZ, 0x7610, R78 ;  /* 0x00007610ff4e7816 */ /* 0x000fe2000000004e */
[C---:B------:R-:W-:Y:S01]  /*ee90*/  IMAD.WIDE R158, R3.reuse, 0x2, R158 ;  /* 0x00000002039e7825 */ /* 0x040fe200078e029e */
[----:B------:R-:W-:Y:S01]  /*eea0*/  PRMT R77, RZ, 0x7610, R77 ;  /* 0x00007610ff4d7816 */ /* 0x000fe2000000004d */
[----:B------:R-:W4:Y:S01]  /*eeb0*/  @!P0 LDG.E.U16 R80, desc[UR20][R162.64] ;  /* 0x00000014a2508981 */ /* 0x000f22000c1e1500 */
        /* <DEDUP_REMOVED lines=15> */
[----:B------:R-:W4:Y:S02]  /*efb0*/  @!P0 LDG.E.U16 R77, desc[UR20][R156.64] ;  /* 0x000000149c4d8981 */ /* 0x000f24000c1e1500 */
        /* <DEDUP_REMOVED lines=48> */
[----:B------:R-:W-:Y:S01]  /*f2c0*/  IMAD.WIDE R116, R3, 0x2, R116 ;  /* 0x0000000203747825 */ /* 0x000fe200078e0274 */
[----:B------:R-:W-:Y:S01]  /*f2d0*/  PRMT R62, RZ, 0x7610, R62 ;  /* 0x00007610ff3e7816 */ /* 0x000fe2000000003e */
[----:B------:R-:W4:Y:S01]  /*f2e0*/  @!P0 LDG.E.U16 R56, desc[UR20][R114.64] ;  /* 0x0000001472388981 */ /* 0x000f22000c1e1500 */
[----:B------:R-:W-:-:S02]  /*f2f0*/  PRMT R65, RZ, 0x7610, R65 ;  /* 0x00007610ff417816 */ /* 0x000fc40000000041 */
[----:B------:R-:W-:Y:S01]  /*f300*/  PRMT R64, RZ, 0x7610, R64 ;  /* 0x00007610ff407816 */ /* 0x000fe20000000040 */
[----:B------:R-:W4:Y:S01]  /*f310*/  @!P0 LDG.E.U16 R57, desc[UR20][R116.64] ;  /* 0x0000001474398981 */ /* 0x000f22000c1e1500 */
[----:B------:R-:W-:Y:S02]  /*f320*/  PRMT R67, RZ, 0x7610, R67 ;  /* 0x00007610ff437816 */ /* 0x000fe40000000043 */
[----:B------:R-:W-:Y:S01]  /*f330*/  PRMT R66, RZ, 0x7610, R66 ;  /* 0x00007610ff427816 */ /* 0x000fe20000000042 */
[----:B------:R-:W-:Y:S01]  /*f340*/  IMAD.WIDE R140, R3, 0x2, R140 ;  /* 0x00000002038c7825 */ /* 0x000fe200078e028c */
[----:B------:R-:W-:Y:S02]  /*f350*/  PRMT R69, RZ, 0x7610, R69 ;  /* 0x00007610ff457816 */ /* 0x000fe40000000045 */
[----:B------:R-:W-:-:S04]  /*f360*/  PRMT R68, RZ, 0x7610, R68 ;  /* 0x00007610ff447816 */ /* 0x000fc80000000044 */
[----:B------:R-:W4:Y:S01]  /*f370*/  @!P0 LDG.E.U16 R69, desc[UR20][R140.64] ;  /* 0x000000148c458981 */ /* 0x000f22000c1e1500 */
[----:B--2---:R-:W-:-:S04]  /*f380*/  IMAD.WIDE R118, R3, 0x2, R118 ;  /* 0x0000000203767825 */ /* 0x004fc800078e0276 */
[C---:B-1----:R-:W-:Y:S01]  /*f390*/  IMAD.WIDE R120, R3.reuse, 0x2, R120 ;  /* 0x0000000203787825 */ /* 0x042fe200078e0278 */
[----:B------:R-:W2:Y:S03]  /*f3a0*/  @!P0 LDG.E.U16 R58, desc[UR20][R118.64] ;  /* 0x00000014763a8981 */ /* 0x000ea6000c1e1500 */
[C---:B---3--:R-:W-:Y:S01]  /*f3b0*/  IMAD.WIDE R122, R3.reuse, 0x2, R122 ;  /* 0x00000002037a7825 */ /* 0x048fe200078e027a */
[----:B------:R-:W3:Y:S04]  /*f3c0*/  @!P0 LDG.E.U16 R59, desc[UR20][R120.64] ;  /* 0x00000014783b8981 */ /* 0x000ee8000c1e1500 */
[----:B------:R-:W2:Y:S01]  /*f3d0*/  @!P0 LDG.E.U16 R60, desc[UR20][R122.64] ;  /* 0x000000147a3c8981 */ /* 0x000ea2000c1e1500 */
[----:B----4-:R-:W-:-:S04]  /*f3e0*/  IMAD.WIDE R124, R3, 0x2, R124 ;  /* 0x00000002037c7825 */ /* 0x010fc800078e027c */
[C---:B------:R-:W-:Y:S01]  /*f3f0*/  IMAD.WIDE R126, R3.reuse, 0x2, R126 ;  /* 0x00000002037e7825 */ /* 0x040fe200078e027e */
[----:B------:R-:W4:Y:S03]  /*f400*/  @!P0 LDG.E.U16 R61, desc[UR20][R124.64] ;  /* 0x000000147c3d8981 */ /* 0x000f26000c1e1500 */
[C---:B------:R-:W-:Y:S01]  /*f410*/  IMAD.WIDE R128, R3.reuse, 0x2, R128 ;  /* 0x0000000203807825 */ /* 0x040fe200078e0280 */
[----:B------:R-:W2:Y:S03]  /*f420*/  @!P0 LDG.E.U16 R62, desc[UR20][R126.64] ;  /* 0x000000147e3e8981 */ /* 0x000ea6000c1e1500 */
        /* <DEDUP_REMOVED lines=9> */
[----:B------:R-:W2:Y:S04]  /*f4c0*/  @!P0 LDG.E.U16 R68, desc[UR20][R138.64] ;  /* 0x000000148a448981 */ /* 0x000ea8000c1e1500 */
[----:B------:R-:W2:Y:S04]  /*f4d0*/  @!P0 LDG.E.U16 R65, desc[UR20][R132.64] ;  /* 0x0000001484418981 */ /* 0x000ea8000c1e1500 */
        /* <DEDUP_REMOVED lines=21> */
[----:B------:R0:W-:Y:S04]  /*f630*/  STS.U16 [R2+UR11+0x9a00], R82 ;  /* 0x009a005202007988 */ /* 0x0001e8000800040b */
[----:B------:R1:W-:Y:S04]  /*f640*/  STS.U16 [R2+UR11+0x9c00], R83 ;  /* 0x009c005302007988 */ /* 0x0003e8000800040b */
[----:B------:R1:W-:Y:S04]  /*f650*/  STS.U16 [R2+UR11+0x9e00], R84 ;  /* 0x009e005402007988 */ /* 0x0003e8000800040b */
[----:B0-----:R-:W4:Y:S04]  /*f660*/  LDL.LU R82, [R1+0x43c] ;  /* 0x00043c0001527983 */ /* 0x001f280000300800 */
[----:B-1----:R-:W4:Y:S04]  /*f670*/  LDL.LU R83, [R1+0x438] ;  /* 0x0004380001537983 */ /* 0x002f280000300800 */
[----:B------:R-:W4:Y:S04]  /*f680*/  LDL.LU R84, [R1+0x434] ;  /* 0x0004340001547983 */ /* 0x000f280000300800 */
        /* <DEDUP_REMOVED lines=13> */
[----:B------:R-:W-:Y:S04]  /*f760*/  STS.U16 [R2+UR11+0xae00], R81 ;  /* 0x00ae005102007988 */ /* 0x000fe8000800040b */
[----:B------:R1:W-:Y:S04]  /*f770*/  STS.U16 [R2+UR11+0xb000], R80 ;  /* 0x00b0005002007988 */ /* 0x0003e8000800040b */
[----:B0-----:R-:W4:Y:S04]  /*f780*/  LDL.LU R91, [R1+0x418] ;  /* 0x00041800015b7983 */ /* 0x001f280000300800 */
[----:B------:R-:W-:Y:S04]  /*f790*/  STS.U16 [R2+UR11+0xb200], R79 ;  /* 0x00b2004f02007988 */ /* 0x000fe8000800040b */
[----:B------:R0:W-:Y:S04]  /*f7a0*/  STS.U16 [R2+UR11+0xb400], R78 ;  /* 0x00b4004e02007988 */ /* 0x0001e8000800040b */
[----:B-1----:R-:W4:Y:S04]  /*f7b0*/  LDL.LU.64 R80, [R1+0x60] ;  /* 0x0000600001507983 */ /* 0x002f280000300a00 */
[----:B------:R-:W-:Y:S04]  /*f7c0*/  STS.U16 [R2+UR11+0xb600], R77 ;  /* 0x00b6004d02007988 */ /* 0x000fe8000800040b */
[----:B------:R1:W-:Y:S04]  /*f7d0*/  STS.U16 [R2+UR11+0xb800], R76 ;  /* 0x00b8004c02007988 */ /* 0x0003e8000800040b */
[----:B0-----:R-:W4:Y:S04]  /*f7e0*/  LDL.LU.64 R78, [R1+0x70] ;  /* 0x00007000014e7983 */ /* 0x001f280000300a00 */
        /* <DEDUP_REMOVED lines=10> */
[----:B0-----:R-:W4:Y:S04]  /*f890*/  LDL.LU.64 R70, [R1+0xb0] ;  /* 0x0000b00001467983 */ /* 0x001f280000300a00 */
[----:B------:R0:W-:Y:S04]  /*f8a0*/  STS.U16 [R2+UR11+0xf400], R12 ;  /* 0x00f4000c02007988 */ /* 0x0001e8000800040b */
        /* <DEDUP_REMOVED lines=15> */
[----:B---3--:R-:W-:Y:S04]  /*f9a0*/  STS.U16 [R2+UR11+0xda00], R59 ;  /* 0x00da003b02007988 */ /* 0x008fe8000800040b */
[----:B--2---:R0:W-:Y:S04]  /*f9b0*/  STS.U16 [R2+UR11+0xdc00], R58 ;  /* 0x00dc003a02007988 */ /* 0x0041e8000800040b */
[----:B-1----:R-:W2:Y:S04]  /*f9c0*/  LDL.LU.64 R56, [R1+0x120] ;  /* 0x0001200001387983 */ /* 0x002ea80000300a00 */
[----:B----4-:R-:W-:Y:S04]  /*f9d0*/  STS.U16 [R2+UR11+0xd600], R61 ;  /* 0x00d6003d02007988 */ /* 0x010fe8000800040b */
[----:B------:R1:W-:Y:S04]  /*f9e0*/  STS.U16 [R2+UR11+0xd800], R60 ;  /* 0x00d8003c02007988 */ /* 0x0003e8000800040b */
[----:B0-----:R-:W3:Y:S04]  /*f9f0*/  LDL.LU.64 R58, [R1+0x110] ;  /* 0x00011000013a7983 */ /* 0x001ee80000300a00 */
        /* <DEDUP_REMOVED lines=12> */
[----:B-1----:R-:W4:Y:S01]  /*fac0*/  LDL.LU.64 R68, [R1+0xc0] ;  /* 0x0000c00001447983 */ /* 0x002f220000300a00 */
[----:B------:R-:W-:Y:S01]  /*fad0*/  PRMT R9, RZ, 0x7610, R9 ;  /* 0x00007610ff097816 */ /* 0x000fe20000000009 */
[----:B------:R-:W-:-:S05]  /*fae0*/  IMAD.WIDE R80, R3, 0x2, R80 ;  /* 0x0000000203507825 */ /* 0x000fca00078e0250 */
[----:B------:R-:W-:Y:S01]  /*faf0*/  STL.64 [R1+0x60], R80 ;  /* 0x0000605001007387 */ /* 0x000fe20000100a00 */
[----:B------:R-:W-:-:S05]  /*fb00*/  IMAD.WIDE R78, R3, 0x2, R78 ;  /* 0x00000002034e7825 */ /* 0x000fca00078e024e */
[----:B------:R-:W-:Y:S01]  /*fb10*/  STL.64 [R1+0x70], R78 ;  /* 0x0000704e01007387 */ /* 0x000fe20000100a00 */
[----:B------:R-:W-:-:S05]  /*fb20*/  IMAD.WIDE R76, R3, 0x2, R76 ;  /* 0x00000002034c7825 */ /* 0x000fca00078e024c */
[----:B------:R-:W-:Y:S01]  /*fb30*/  STL.64 [R1+0x80], R76 ;  /* 0x0000804c01007387 */ /* 0x000fe20000100a00 */
[----:B------:R-:W-:-:S05]  /*fb40*/  IMAD.WIDE R74, R3, 0x2, R74 ;  /* 0x00000002034a7825 */ /* 0x000fca00078e024a */
[----:B------:R-:W-:Y:S01]  /*fb50*/  STL.64 [R1+0x90], R74 ;  /* 0x0000904a01007387 */ /* 0x000fe20000100a00 */
[----:B------:R-:W-:-:S04]  /*fb60*/  IMAD.WIDE R72, R3, 0x2, R72 ;  /* 0x0000000203487825 */ /* 0x000fc800078e0248 */
[C---:B------:R-:W-:Y:S01]  /*fb70*/  IMAD.WIDE R70, R3.reuse, 0x2, R70 ;  /* 0x0000000203467825 */ /* 0x040fe200078e0246 */
[----:B------:R-:W-:Y:S04]  /*fb80*/  STL.64 [R1+0xa0], R72 ;  /* 0x0000a04801007387 */ /* 0x000fe80000100a00 */
[----:B------:R-:W-:Y:S01]  /*fb90*/  STL.64 [R1+0xb0], R70 ;  /* 0x0000b04601007387 */ /* 0x000fe20000100a00 */
[----:B------:R-:W-:-:S05]  /*fba0*/  IMAD.WIDE R12, R3, 0x2, R12 ;  /* 0x00000002030c7825 */ /* 0x000fca00078e020c */
[----:B------:R0:W4:Y:S01]  /*fbb0*/  @!P0 LDG.E.U16 R9, desc[UR20][R12.64] ;  /* 0x000000140c098981 */ /* 0x000122000c1e1500 */
[----:B------:R-:W-:-:S04]  /*fbc0*/  IMAD.WIDE R48, R3, 0x2, R48 ;  /* 0x0000000203307825 */ /* 0x000fc800078e0230 */
[----:B------:R-:W-:-:S04]  /*fbd0*/  IMAD.WIDE R50, R3, 0x2, R50 ;  /* 0x0000000203327825 */ /* 0x000fc800078e0232 */
[----:B------:R-:W-:-:S04]  /*fbe0*/  IMAD.WIDE R52, R3, 0x2, R52 ;  /* 0x0000000203347825 */ /* 0x000fc800078e0234 */
[----:B------:R-:W-:-:S04]  /*fbf0*/  IMAD.WIDE R54, R3, 0x2, R54 ;  /* 0x0000000203367825 */ /* 0x000fc800078e0236 */
[----:B--2---:R-:W-:-:S04]  /*fc00*/  IMAD.WIDE R56, R3, 0x2, R56 ;  /* 0x0000000203387825 */ /* 0x004fc800078e0238 */
[----:B---3--:R-:W-:-:S04]  /*fc10*/  IMAD.WIDE R58, R3, 0x2, R58 ;  /* 0x00000002033a7825 */ /* 0x008fc800078e023a */
[----:B----4-:R-:W-:-:S04]  /*fc20*/  IMAD.WIDE R60, R3, 0x2, R60 ;  /* 0x00000002033c7825 */ /* 0x010fc800078e023c */
[----:B------:R-:W-:-:S04]  /*fc30*/  IMAD.WIDE R62, R3, 0x2, R62 ;  /* 0x00000002033e7825 */ /* 0x000fc800078e023e */
[----:B------:R-:W-:-:S04]  /*fc40*/  IMAD.WIDE R64, R3, 0x2, R64 ;  /* 0x0000000203407825 */ /* 0x000fc800078e0240 */
[----:B------:R-:W-:-:S04]  /*fc50*/  IMAD.WIDE R66, R3, 0x2, R66 ;  /* 0x0000000203427825 */ /* 0x000fc800078e0242 */
[----:B------:R-:W-:-:S05]  /*fc60*/  IMAD.WIDE R68, R3, 0x2, R68 ;  /* 0x0000000203447825 */ /* 0x000fca00078e0244 */
        /* <DEDUP_REMOVED lines=11> */
[----:B------:R1:W-:Y:S04]  /*fd20*/  STL.64 [R1+0x170], R12 ;  /* 0x0001700c01007387 */ /* 0x0003e80000100a00 */
[----:B-1----:R-:W0:Y:S01]  /*fd30*/  LDL.LU.64 R12, [R1+0x410] ;  /* 0x00041000010c7983 */ /* 0x002e220000300a00 */
[----:B------:R-:W-:Y:S01]  /*fd40*/  PRMT R4, RZ, 0x7610, R4 ;  /* 0x00007610ff047816 */ /* 0x000fe20000000004 */
[----:B------:R-:W-:Y:S01]  /*fd50*/  IMAD.WIDE R90, R3, 0x2, R90 ;  /* 0x00000002035a7825 */ /* 0x000fe200078e025a */
[----:B------:R-:W-:-:S02]  /*fd60*/  PRMT R5, RZ, 0x7610, R5 ;  /* 0x00007610ff057816 */ /* 0x000fc40000000005 */
[----:B------:R-:W-:Y:S01]  /*fd70*/  PRMT R6, RZ, 0x7610, R6 ;  /* 0x00007610ff067816 */ /* 0x000fe20000000006 */
[C---:B------:R-:W-:Y:S01]  /*fd80*/  IMAD.WIDE R88, R3.reuse, 0x2, R88 ;  /* 0x0000000203587825 */ /* 0x040fe200078e0258 */
[----:B------:R-:W-:Y:S01]  /*fd90*/  PRMT R7, RZ, 0x7610, R7 ;  /* 0x00007610ff077816 */ /* 0x000fe20000000007 */
[----:B------:R-:W2:Y:S01]  /*fda0*/  @!P0 LDG.E.U16 R4, desc[UR20][R90.64] ;  /* 0x000000145a048981 */ /* 0x000ea2000c1e1500 */
[----:B------:R-:W-:Y:S01]  /*fdb0*/  PRMT R8, RZ, 0x7610, R8 ;  /* 0x00007610ff087816 */ /* 0x000fe20000000008 */
[C---:B------:R-:W-:Y:S01]  /*fdc0*/  IMAD.WIDE R86, R3.reuse, 0x2, R86 ;  /* 0x0000000203567825 */ /* 0x040fe200078e0256 */
[----:B------:R-:W-:Y:S01]  /*fdd0*/  PRMT R10, RZ, 0x7610, R10 ;  /* 0x00007610ff0a7816 */ /* 0x000fe2000000000a */
[----:B------:R-:W3:Y:S02]  /*fde0*/  @!P0 LDG.E.U16 R5, desc[UR20][R88.64] ;  /* 0x0000001458058981 */ /* 0x000ee4000c1e1500 */
[C---:B------:R-:W-:Y:S01]  /*fdf0*/  IMAD.WIDE R84, R3.reuse, 0x2, R84 ;  /* 0x0000000203547825 */ /* 0x040fe200078e0254 */
[----:B------:R-:W-:Y:S01]  /*fe00*/  PRMT R11, RZ, 0x7610, R11 ;  /* 0x00007610ff0b7816 */ /* 0x000fe2000000000b */
[----:B------:R-:W4:Y:S02]  /*fe10*/  @!P0 LDG.E.U16 R6, desc[UR20][R86.64] ;  /* 0x0000001456068981 */ /* 0x000f24000c1e1500 */
[----:B------:R-:W-:Y:S01]  /*fe20*/  IMAD.WIDE R82, R3, 0x2, R82 ;  /* 0x0000000203527825 */ /* 0x000fe200078e0252 */
[----:B------:R-:W-:Y:S01]  /*fe30*/  PRMT R26, RZ, 0x7610, R26 ;  /* 0x00007610ff1a7816 */ /* 0x000fe2000000001a */
[----:B------:R-:W2:Y:S01]  /*fe40*/  @!P0 LDG.E.U16 R7, desc[UR20][R84.64] ;  /* 0x0000001454078981 */ /* 0x000ea2000c1e1500 */
[----:B------:R-:W-:-:S02]  /*fe50*/  PRMT R15, RZ, 0x7610, R15 ;  /* 0x00007610ff0f7816 */ /* 0x000fc4000000000f */
[----:B------:R-:W-:Y:S01]  /*fe60*/  PRMT R14, RZ, 0x7610, R14 ;  /* 0x00007610ff0e7816 */ /* 0x000fe2000000000e */
[----:B------:R-:W2:Y:S01]  /*fe70*/  @!P0 LDG.E.U16 R8, desc[UR20][R82.64] ;  /* 0x0000001452088981 */ /* 0x000ea2000c1e1500 */
[----:B------:R-:W-:Y:S02]  /*fe80*/  PRMT R17, RZ, 0x7610, R17 ;  /* 0x00007610ff117816 */ /* 0x000fe40000000011 */
[----:B------:R-:W-:Y:S01]  /*fe90*/  PRMT R16, RZ, 0x7610, R16 ;  /* 0x00007610ff107816 */ /* 0x000fe20000000010 */
[----:B------:R-:W2:Y:S01]  /*fea0*/  @!P0 LDG.E.U16 R10, desc[UR20][R48.64] ;  /* 0x00000014300a8981 */ /* 0x000ea2000c1e1500 */
[----:B------:R-:W-:Y:S02]  /*feb0*/  PRMT R19, RZ, 0x7610, R19 ;  /* 0x00007610ff137816 */ /* 0x000fe40000000013 */
        /* <DEDUP_REMOVED lines=10> */
[----:B------:R-:W2:Y:S04]  /*ff60*/  @!P0 LDG.E.U16 R14, desc[UR20][R80.64] ;  /* 0x00000014500e8981 */ /* 0x000ea8000c1e1500 */
        /* <DEDUP_REMOVED lines=8> */
[----:B------:R-:W3:Y:S04]  /*fff0*/  @!P0 LDG.E.U16 R25, desc[UR20][R58.64] ;  /* 0x000000143a198981 */ /* 0x000ee8000c1e1500 */
[----:B------:R-:W4:Y:S04]  /*10000*/  @!P0 LDG.E.U16 R24, desc[UR20][R60.64] ;  /* 0x000000143c188981 */ /* 0x000f28000c1e1500 */
[----:B------:R-:W4:Y:S04]  /*10010*/  LDL.LU.64 R48, [R1+0x408] ;  /* 0x0004080001307983 */ /* 0x000f280000300a00 */
[----:B------:R-:W4:Y:S01]  /*10020*/  LDL.LU.64 R50, [R1+0x400] ;  /* 0x0004000001327983 */ /* 0x000f220000300a00 */
[----:B0-----:R-:W-:-:S02]  /*10030*/  PRMT R12, RZ, 0x7610, R12 ;  /* 0x00007610ff0c7816 */ /* 0x001fc4000000000c */
[----:B------:R-:W-:-:S04]  /*10040*/  PRMT R13, RZ, 0x7610, R13 ;  /* 0x00007610ff0d7816 */ /* 0x000fc8000000000d */
[----:B------:R-:W4:Y:S04]  /*10050*/  @!P0 LDG.E.U16 R12, desc[UR20][R52.64] ;  /* 0x00000014340c8981 */ /* 0x000f28000c1e1500 */
[----:B------:R-:W4:Y:S04]  /*10060*/  @!P0 LDG.E.U16 R13, desc[UR20][R54.64] ;  /* 0x00000014360d8981 */ /* 0x000f28000c1e1500 */
[----:B------:R-:W4:Y:S04]  /*10070*/  LDL.LU.64 R52, [R1+0x3f8] ;  /* 0x0003f80001347983 */ /* 0x000f280000300a00 */
        /* <DEDUP_REMOVED lines=14> */
[----:B--2---:R0:W-:Y:S04]  /*10160*/  STS.U16 [R2+UR11+0xf600], R4 ;  /* 0x00f6000402007988 */ /* 0x0041e8000800040b */
[----:B---3--:R1:W-:Y:S04]  /*10170*/  STS.U16 [R2+UR11+0xf800], R5 ;  /* 0x00f8000502007988 */ /* 0x0083e8000800040b */
[----:B----4-:R2:W-:Y:S04]  /*10180*/  STS.U16 [R2+UR11+0xfa00], R6 ;  /* 0x00fa000602007988 */ /* 0x0105e8000800040b */
[----:B0-----:R-:W3:Y:S04]  /*10190*/  LDL.LU R4, [R1+0x378] ;  /* 0x0003780001047983 */ /* 0x001ee80000300800 */
[----:B-1----:R-:W3:Y:S04]  /*101a0*/  LDL.LU R5, [R1+0x374] ;  /* 0x0003740001057983 */ /* 0x002ee80000300800 */
[----:B--2---:R-:W2:Y:S04]  /*101b0*/  LDL.LU R6, [R1+0x370] ;  /* 0x0003700001067983 */ /* 0x004ea80000300800 */
[----:B------:R0:W-:Y:S04]  /*101c0*/  STS.U16 [R2+UR11+0xfc00], R7 ;  /* 0x00fc000702007988 */ /* 0x0001e8000800040b */
[----:B------:R1:W-:Y:S04]  /*101d0*/  STS.U16 [R2+UR11+0xfe00], R8 ;  /* 0x00fe000802007988 */ /* 0x0003e8000800040b */
[----:B------:R4:W-:Y:S04]  /*101e0*/  STS.U16 [R0+UR11+0x8100], R9 ;  /* 0x0081000900007988 */ /* 0x0009e8000800040b */
[----:B0-----:R-:W2:Y:S04]  /*101f0*/  LDL.LU R7, [R1+0x36c] ;  /* 0x00036c0001077983 */ /* 0x001ea80000300800 */
[----:B-1----:R-:W2:Y:S04]  /*10200*/  LDL.LU R8, [R1+0x368] ;  /* 0x0003680001087983 */ /* 0x002ea80000300800 */
[----:B----4-:R-:W2:Y:S04]  /*10210*/  LDL.LU R9, [R1+0x364] ;  /* 0x0003640001097983 */ /* 0x010ea80000300800 */
[----:B------:R0:W-:Y:S04]  /*10220*/  STS.U16 [R0+UR11+0x8300], R10 ;  /* 0x0083000a00007988 */ /* 0x0001e8000800040b */
[----:B------:R1:W-:Y:S04]  /*10230*/  STS.U16 [R0+UR11+0x8500], R11 ;  /* 0x0085000b00007988 */ /* 0x0003e8000800040b */
[----:B0-----:R-:W4:Y:S04]  /*10240*/  LDL.LU R10, [R1+0x360] ;  /* 0x00036000010a7983 */ /* 0x001f280000300800 */
[----:B-1----:R-:W4:Y:S04]  /*10250*/  LDL.LU R11, [R1+0x35c] ;  /* 0x00035c00010b7983 */ /* 0x002f280000300800 */
[----:B------:R-:W-:Y:S04]  /*10260*/  STS.U16 [R0+UR11+0x8b00], R26 ;  /* 0x008b001a00007988 */ /* 0x000fe8000800040b */
        /* <DEDUP_REMOVED lines=12> */
[----:B------:R0:W-:Y:S04]  /*10330*/  STS.U16 [R0+UR11+0x8700], R12 ;  /* 0x0087000c00007988 */ /* 0x0001e8000800040b */
[----:B------:R1:W-:Y:S04]  /*10340*/  STS.U16 [R0+UR11+0x8900], R13 ;  /* 0x0089000d00007988 */ /* 0x0003e8000800040b */
[----:B0-----:R-:W2:Y:S04]  /*10350*/  LDL.LU R12, [R1+0x358] ;  /* 0x00035800010c7983 */ /* 0x001ea80000300800 */
[----:B-1----:R-:W2:Y:S04]  /*10360*/  LDL.LU R13, [R1+0x354] ;  /* 0x00035400010d7983 */ /* 0x002ea80000300800 */
[----:B------:R-:W2:Y:S04]  /*10370*/  LDL.LU R26, [R1+0x350] ;  /* 0x00035000011a7983 */ /* 0x000ea80000300800 */
[----:B------:R-:W2:Y:S04]  /*10380*/  LDL.LU.64 R14, [R1+0x50] ;  /* 0x00005000010e7983 */ /* 0x000ea80000300a00 */
[----:B------:R-:W3:Y:S04]  /*10390*/  LDL.LU.64 R16, [R1+0x40] ;  /* 0x0000400001107983 */ /* 0x000ee80000300a00 */
[----:B------:R-:W4:Y:S04]  /*103a0*/  LDL.LU.64 R18, [R1+0x30] ;  /* 0x0000300001127983 */ /* 0x000f280000300a00 */
[----:B------:R-:W4:Y:S04]  /*103b0*/  LDL.LU.64 R20, [R1+0x20] ;  /* 0x0000200001147983 */ /* 0x000f280000300a00 */
[----:B------:R-:W4:Y:S04]  /*103c0*/  LDL.LU.64 R22, [R1+0x10] ;  /* 0x0000100001167983 */ /* 0x000f280000300a00 */
[----:B------:R-:W4:Y:S01]  /*103d0*/  LDL.LU.64 R24, [R1] ;  /* 0x0000000001187983 */ /* 0x000f220000300a00 */
[----:B------:R-:W-:-:S02]  /*103e0*/  PRMT R27, RZ, 0x7610, R27 ;  /* 0x00007610ff1b7816 */ /* 0x000fc4000000001b */
[----:B------:R-:W-:Y:S02]  /*103f0*/  PRMT R28, RZ, 0x7610, R28 ;  /* 0x00007610ff1c7816 */ /* 0x000fe4000000001c */
[----:B------:R-:W-:Y:S02]  /*10400*/  PRMT R29, RZ, 0x7610, R29 ;  /* 0x00007610ff1d7816 */ /* 0x000fe4000000001d */
[----:B------:R-:W-:Y:S02]  /*10410*/  PRMT R30, RZ, 0x7610, R30 ;  /* 0x00007610ff1e7816 */ /* 0x000fe4000000001e */
[----:B------:R-:W-:Y:S02]  /*10420*/  PRMT R31, RZ, 0x7610, R31 ;  /* 0x00007610ff1f7816 */ /* 0x000fe4000000001f */
[----:B------:R-:W-:Y:S02]  /*10430*/  PRMT R32, RZ, 0x7610, R32 ;  /* 0x00007610ff207816 */ /* 0x000fe40000000020 */
[----:B------:R-:W-:-:S02]  /*10440*/  PRMT R33, RZ, 0x7610, R33 ;  /* 0x00007610ff217816 */ /* 0x000fc40000000021 */
[----:B------:R-:W-:Y:S01]  /*10450*/  PRMT R34, RZ, 0x7610, R34 ;  /* 0x00007610ff227816 */ /* 0x000fe20000000022 */
[C---:B------:R-:W-:Y:S01]  /*10460*/  IMAD.WIDE R76, R3.reuse, 0x2, R76 ;  /* 0x00000002034c7825 */ /* 0x040fe200078e024c */
[----:B------:R-:W-:Y:S02]  /*10470*/  PRMT R35, RZ, 0x7610, R35 ;  /* 0x00007610ff237816 */ /* 0x000fe40000000023 */
[----:B------:R-:W-:Y:S01]  /*10480*/  PRMT R36, RZ, 0x7610, R36 ;  /* 0x00007610ff247816 */ /* 0x000fe20000000024 */
[C---:B------:R-:W-:Y:S01]  /*10490*/  IMAD.WIDE R78, R3.reuse, 0x2, R78 ;  /* 0x00000002034e7825 */ /* 0x040fe200078e024e */
[----:B------:R-:W-:Y:S02]  /*104a0*/  PRMT R37, RZ, 0x7610, R37 ;  /* 0x00007610ff257816 */ /* 0x000fe40000000025 */
        /* <DEDUP_REMOVED lines=28> */
[----:B------:R-:W-:-:S02]  /*10670*/  IMAD.WIDE R58, R3, 0x2, R58 ;  /* 0x00000002033a7825 */ /* 0x000fc400078e023a */
[----:B------:R-:W4:Y:S02]  /*10680*/  @!P0 LDG.E.U16 R42, desc[UR20][R62.64] ;  /* 0x000000143e2a8981 */ /* 0x000f24000c1e1500 */
[C---:B------:R-:W-:Y:S02]  /*10690*/  IMAD.WIDE R56, R3.reuse, 0x2, R56 ;  /* 0x0000000203387825 */ /* 0x040fe400078e0238 */
[----:B------:R-:W4:Y:S02]  /*106a0*/  @!P0 LDG.E.U16 R43, desc[UR20][R60.64] ;  /* 0x000000143c2b8981 */ /* 0x000f24000c1e1500 */
[C---:B------:R-:W-:Y:S02]  /*106b0*/  IMAD.WIDE R54, R3.reuse, 0x2, R54 ;  /* 0x0000000203367825 */ /* 0x040fe400078e0236 */
[----:B------:R-:W4:Y:S02]  /*106c0*/  @!P0 LDG.E.U16 R44, desc[UR20][R58.64] ;  /* 0x000000143a2c8981 */ /* 0x000f24000c1e1500 */
[----:B------:R-:W-:-:S02]  /*106d0*/  IMAD.WIDE R52, R3, 0x2, R52 ;  /* 0x0000000203347825 */ /* 0x000fc400078e0234 */
[----:B------:R-:W4:Y:S04]  /*106e0*/  @!P0 LDG.E.U16 R45, desc[UR20][R56.64] ;  /* 0x00000014382d8981 */ /* 0x000f28000c1e1500 */
[----:B------:R-:W4:Y:S04]  /*106f0*/  @!P0 LDG.E.U16 R46, desc[UR20][R54.64] ;  /* 0x00000014362e8981 */ /* 0x000f28000c1e1500 */
[----:B------:R-:W4:Y:S01]  /*10700*/  @!P0 LDG.E.U16 R47, desc[UR20][R52.64] ;  /* 0x00000014342f8981 */ /* 0x000f22000c1e1500 */
[----:B------:R-:W-:Y:S01]  /*10710*/  PRMT R104, RZ, 0x7610, R104 ;  /* 0x00007610ff687816 */ /* 0x000fe20000000068 */
[----:B------:R-:W-:Y:S01]  /*10720*/  IMAD.WIDE R50, R3, 0x2, R50 ;  /* 0x0000000203327825 */ /* 0x000fe200078e0232 */
[----:B------:R-:W-:-:S03]  /*10730*/  PRMT R105, RZ, 0x7610, R105 ;  /* 0x00007610ff697816 */ /* 0x000fc60000000069 */
[C---:B------:R-:W-:Y:S01]  /*10740*/  IMAD.WIDE R48, R3.reuse, 0x2, R48 ;  /* 0x0000000203307825 */ /* 0x040fe200078e0230 */
[----:B------:R-:W4:Y:S04]  /*10750*/  @!P0 LDG.E.U16 R104, desc[UR20][R50.64] ;  /* 0x0000001432688981 */ /* 0x000f28000c1e1500 */
[----:B------:R-:W4:Y:S01]  /*10760*/  @!P0 LDG.E.U16 R105, desc[UR20][R48.64] ;  /* 0x0000001430698981 */ /* 0x000f22000c1e1500 */
[----:B--2---:R-:W-:-:S04]  /*10770*/  IMAD.WIDE R14, R3, 0x2, R14 ;  /* 0x00000002030e7825 */ /* 0x004fc800078e020e */
[C---:B---3--:R-:W-:Y:S01]  /*10780*/  IMAD.WIDE R16, R3.reuse, 0x2, R16 ;  /* 0x0000000203107825 */ /* 0x048fe200078e0210 */
[----:B------:R-:W2:Y:S03]  /*10790*/  @!P0 LDG.E.U16 R27, desc[UR20][R14.64] ;  /* 0x000000140e1b8981 */ /* 0x000ea6000c1e1500 */
[C---:B----4-:R-:W-:Y:S01]  /*107a0*/  IMAD.WIDE R18, R3.reuse, 0x2, R18 ;  /* 0x0000000203127825 */ /* 0x050fe200078e0212 */
[----:B------:R-:W3:Y:S03]  /*107b0*/  @!P0 LDG.E.U16 R28, desc[UR20][R16.64] ;  /* 0x00000014101c8981 */ /* 0x000ee6000c1e1500 */
[C---:B------:R-:W-:Y:S01]  /*107c0*/  IMAD.WIDE R20, R3.reuse, 0x2, R20 ;  /* 0x0000000203147825 */ /* 0x040fe200078e0214 */
[----:B------:R-:W4:Y:S03]  /*107d0*/  @!P0 LDG.E.U16 R29, desc[UR20][R18.64] ;  /* 0x00000014121d8981 */ /* 0x000f26000c1e1500 */
[C---:B------:R-:W-:Y:S01]  /*107e0*/  IMAD.WIDE R22, R3.reuse, 0x2, R22 ;  /* 0x0000000203167825 */ /* 0x040fe200078e0216 */
[----:B------:R-:W4:Y:S03]  /*107f0*/  @!P0 LDG.E.U16 R30, desc[UR20][R20.64] ;  /* 0x00000014141e8981 */ /* 0x000f26000c1e1500 */
[----:B------:R-:W-:Y:S01]  /*10800*/  IMAD.WIDE R24, R3, 0x2, R24 ;  /* 0x0000000203187825 */ /* 0x000fe200078e0218 */
[----:B------:R-:W4:Y:S04]  /*10810*/  @!P0 LDG.E.U16 R31, desc[UR20][R22.64] ;  /* 0x00000014161f8981 */ /* 0x000f28000c1e1500 */
[----:B------:R-:W4:Y:S04]  /*10820*/  @!P0 LDG.E.U16 R32, desc[UR20][R24.64] ;  /* 0x0000001418208981 */ /* 0x000f28000c1e1500 */
[----:B------:R-:W-:Y:S04]  /*10830*/  STL.64 [R1], R24 ;  /* 0x0000001801007387 */ /* 0x000fe80000100a00 */
[----:B------:R-:W-:Y:S04]  /*10840*/  STL.64 [R1+0x10], R22 ;  /* 0x0000101601007387 */ /* 0x000fe80000100a00 */
[----:B------:R-:W-:Y:S04]  /*10850*/  STL.64 [R1+0x30], R18 ;  /* 0x0000301201007387 */ /* 0x000fe80000100a00 */
[----:B------:R-:W-:Y:S04]  /*10860*/  STL.64 [R1+0x40], R16 ;  /* 0x0000401001007387 */ /* 0x000fe80000100a00 */
[----:B------:R0:W-:Y:S04]  /*10870*/  STL.64 [R1+0x50], R14 ;  /* 0x0000500e01007387 */ /* 0x0001e80000100a00 */
[----:B0-----:R-:W4:Y:S04]  /*10880*/  LDL.LU.64 R14, [R1+0x348] ;  /* 0x00034800010e7983 */ /* 0x001f280000300a00 */
[----:B------:R-:W4:Y:S04]  /*10890*/  LDL.LU.64 R16, [R1+0x340] ;  /* 0x0003400001107983 */ /* 0x000f280000300a00 */
[----:B------:R-:W4:Y:S04]  /*108a0*/  LDL.LU.64 R18, [R1+0x338] ;  /* 0x0003380001127983 */ /* 0x000f280000300a00 */
[----:B------:R0:W-:Y:S04]  /*108b0*/  STL.64 [R1+0x20], R20 ;  /* 0x0000201401007387 */ /* 0x0001e80000100a00 */
[----:B------:R-:W-:Y:S04]  /*108c0*/  STS.U16 [R0+UR11+0xb100], R33 ;  /* 0x00b1002100007988 */ /* 0x000fe8000800040b */
[----:B0-----:R-:W4:Y:S04]  /*108d0*/  LDL.LU.64 R20, [R1+0x330] ;  /* 0x0003300001147983 */ /* 0x001f280000300a00 */
[----:B------:R-:W4:Y:S04]  /*108e0*/  LDL.LU.64 R22, [R1+0x328] ;  /* 0x0003280001167983 */ /* 0x000f280000300a00 */
[----:B------:R-:W4:Y:S04]  /*108f0*/  LDL.LU.64 R24, [R1+0x320] ;  /* 0x0003200001187983 */ /* 0x000f280000300a00 */
        /* <DEDUP_REMOVED lines=17> */
[----:B---3--:R1:W-:Y:S04]  /*10a10*/  STS.U16 [R0+UR11+0xa700], R28 ;  /* 0x00a7001c00007988 */ /* 0x0083e8000800040b */
[----:B----4-:R2:W-:Y:S04]  /*10a20*/  STS.U16 [R0+UR11+0xa900], R29 ;  /* 0x00a9001d00007988 */ /* 0x0105e8000800040b */
[----:B0-----:R-:W3:Y:S04]  /*10a30*/  LDL.LU R27, [R1+0x318] ;  /* 0x00031800011b7983 */ /* 0x001ee80000300800 */
[----:B-1----:R-:W4:Y:S04]  /*10a40*/  LDL.LU R28, [R1+0x314] ;  /* 0x00031400011c7983 */ /* 0x002f280000300800 */
[----:B--2---:R-:W4:Y:S04]  /*10a50*/  LDL.LU R29, [R1+0x310] ;  /* 0x00031000011d7983 */ /* 0x004f280000300800 */
[----:B------:R0:W-:Y:S04]  /*10a60*/  STS.U16 [R0+UR11+0xab00], R30 ;  /* 0x00ab001e00007988 */ /* 0x0001e8000800040b */
[----:B------:R1:W-:Y:S04]  /*10a70*/  STS.U16 [R0+UR11+0xad00], R31 ;  /* 0x00ad001f00007988 */ /* 0x0003e8000800040b */
[----:B------:R2:W-:Y:S04]  /*10a80*/  STS.U16 [R0+UR11+0xaf00], R32 ;  /* 0x00af002000007988 */ /* 0x0005e8000800040b */
[----:B0-----:R-:W4:Y:S04]  /*10a90*/  LDL.LU R30, [R1+0x30c] ;  /* 0x00030c00011e7983 */ /* 0x001f280000300800 */
[----:B-1----:R-:W4:Y:S04]  /*10aa0*/  LDL.LU R31, [R1+0x308] ;  /* 0x00030800011f7983 */ /* 0x002f280000300800 */
[----:B--2---:R-:W2:Y:S04]  /*10ab0*/  LDL.LU R32, [R1+0x304] ;  /* 0x0003040001207983 */ /* 0x004ea80000300800 */
[----:B------:R-:W2:Y:S04]  /*10ac0*/  LDL.LU R33, [R1+0x300] ;  /* 0x0003000001217983 */ /* 0x000ea80000300800 */
        /* <DEDUP_REMOVED lines=15> */
[----:B------:R-:W2:Y:S01]  /*10bc0*/  LDL.LU R105, [R1+0x2c0] ;  /* 0x0002c00001697983 */ /* 0x000ea20000300800 */
        /* <DEDUP_REMOVED lines=11> */
[C---:B------:R-:W-:Y:S01]  /*10c80*/  IMAD.WIDE R24, R3.reuse, 0x2, R24 ;  /* 0x0000000203187825 */ /* 0x040fe200078e0218 */
[----:B------:R-:W-:Y:S02]  /*10c90*/  PRMT R154, RZ, 0x7610, R154 ;  /* 0x00007610ff9a7816 */ /* 0x000fe4000000009a */
        /* <DEDUP_REMOVED lines=10> */
[----:B------:R-:W2:Y:S02]  /*10d40*/  @!P0 LDG.E.U16 R155, desc[UR20][R22.64] ;  /* 0x00000014169b8981 */ /* 0x000ea4000c1e1500 */
        /* <DEDUP_REMOVED lines=15> */
[----:B------:R-:W-:-:S02]  /*10e40*/  IMAD.WIDE R6, R3, 0x2, R6 ;  /* 0x0000000203067825 */ /* 0x000fc400078e0206 */
[----:B------:R-:W2:Y:S02]  /*10e50*/  @!P0 LDG.E.U16 R161, desc[UR20][R10.64] ;  /* 0x000000140aa18981 */ /* 0x000ea4000c1e1500 */
[C---:B------:R-:W-:Y:S02]  /*10e60*/  IMAD.WIDE R4, R3.reuse, 0x2, R4 ;  /* 0x0000000203047825 */ /* 0x040fe400078e0204 */
[----:B------:R-:W2:Y:S04]  /*10e70*/  @!P0 LDG.E.U16 R162, desc[UR20][R8.64] ;  /* 0x0000001408a28981 */ /* 0x000ea8000c1e1500 */
[----:B------:R-:W2:Y:S04]  /*10e80*/  @!P0 LDG.E.U16 R163, desc[UR20][R6.64] ;  /* 0x0000001406a38981 */ /* 0x000ea8000c1e1500 */
[----:B------:R-:W2:Y:S01]  /*10e90*/  @!P0 LDG.E.U16 R165, desc[UR20][R4.64] ;  /* 0x0000001404a58981 */ /* 0x000ea2000c1e1500 */
[----:B---3--:R-:W-:-:S05]  /*10ea0*/  IMAD.WIDE R26, R3, 0x2, R26 ;  /* 0x00000002031a7825 */ /* 0x008fca00078e021a */
[----:B------:R-:W3:Y:S01]  /*10eb0*/  @!P0 LDG.E.U16 R153, desc[UR20][R26.64] ;  /* 0x000000141a998981 */ /* 0x000ee2000c1e1500 */
[----:B----4-:R-:W-:-:S05]  /*10ec0*/  IMAD.WIDE R28, R3, 0x2, R28 ;  /* 0x00000002031c7825 */ /* 0x010fca00078e021c */
[----:B------:R-:W4:Y:S01]  /*10ed0*/  @!P0 LDG.E.U16 R152, desc[UR20][R28.64] ;  /* 0x000000141c988981 */ /* 0x000f22000c1e1500 */
[----:B------:R-:W-:-:S05]  /*10ee0*/  IMAD.WIDE R30, R3, 0x2, R30 ;  /* 0x00000002031e7825 */ /* 0x000fca00078e021e */
[----:B------:R-:W4:Y:S01]  /*10ef0*/  @!P0 LDG.E.U16 R151, desc[UR20][R30.64] ;  /* 0x000000141e978981 */ /* 0x000f22000c1e1500 */
[----:B--2---:R-:W-:-:S05]  /*10f00*/  IMAD.WIDE R32, R3, 0x2, R32 ;  /* 0x0000000203207825 */ /* 0x004fca00078e0220 */
[----:B------:R-:W2:Y:S01]  /*10f10*/  @!P0 LDG.E.U16 R150, desc[UR20][R32.64] ;  /* 0x0000001420968981 */ /* 0x000ea2000c1e1500 */
[----:B------:R-:W-:-:S05]  /*10f20*/  IMAD.WIDE R34, R3, 0x2, R34 ;  /* 0x0000000203227825 */ /* 0x000fca00078e0222 */
        /* <DEDUP_REMOVED lines=14> */
[----:B------:R-:W2:Y:S04]  /*11010*/  @!P0 LDG.E.U16 R164, desc[UR20][R104.64] ;  /* 0x0000001468a48981 */ /* 0x000ea8000c1e1500 */
        /* <DEDUP_REMOVED lines=11> */
[----:B---3--:R-:W-:Y:S04]  /*110d0*/  STS.U16 [R0+UR11+0xe700], R153 ;  /* 0x00e7009900007988 */ /* 0x008fe8000800040b */
[----:B----4-:R-:W-:Y:S04]  /*110e0*/  STS.U16 [R0+UR11+0xe500], R152 ;  /* 0x00e5009800007988 */ /* 0x010fe8000800040b */
[----:B------:R-:W-:Y:S04]  /*110f0*/  STS.U16 [R0+UR11+0xe300], R151 ;  /* 0x00e3009700007988 */ /* 0x000fe8000800040b */
[----:B--2---:R-:W-:Y:S04]  /*11100*/  STS.U16 [R0+UR11+0xe100], R150 ;  /* 0x00e1009600007988 */ /* 0x004fe8000800040b */
[----:B------:R-:W-:Y:S04]  /*11110*/  STS.U16 [R0+UR11+0xdf00], R149 ;  /* 0x00df009500007988 */ /* 0x000fe8000800040b */
[----:B------:R-:W-:Y:S04]  /*11120*/  STS.U16 [R0+UR11+0xdd00], R148 ;  /* 0x00dd009400007988 */ /* 0x000fe8000800040b */
[----:B------:R-:W-:Y:S04]  /*11130*/  STS.U16 [R0+UR11+0xdb00], R147 ;  /* 0x00db009300007988 */ /* 0x000fe8000800040b */
[----:B------:R-:W-:Y:S04]  /*11140*/  STS.U16 [R0+UR11+0xd900], R146 ;  /* 0x00d9009200007988 */ /* 0x000fe8000800040b */
[----:B------:R-:W-:Y:S04]  /*11150*/  STS.U16 [R0+UR11+0xd700], R145 ;  /* 0x00d7009100007988 */ /* 0x000fe8000800040b */
[----:B------:R-:W-:Y:S04]  /*11160*/  STS.U16 [R0+UR11+0xd500], R144 ;  /* 0x00d5009000007988 */ /* 0x000fe8000800040b */
[----:B------:R0:W-:Y:S04]  /*11170*/  STS.U16 [R0+UR11+0xd300], R143 ;  /* 0x00d3008f00007988 */ /* 0x0001e8000800040b */
[----:B0-----:R0:W5:Y:S04]  /*11180*/  LDL.LU R143, [R1+0x2bc] ;  /* 0x0002bc00018f7983 */ /* 0x0011680000300800 */
[----:B------:R0:W5:Y:S04]  /*11190*/  LDL.LU R144, [R1+0x2b8] ;  /* 0x0002b80001907983 */ /* 0x0001680000300800 */
        /* <DEDUP_REMOVED lines=20> */
[----:B------:R1:W-:Y:S01]  /*112e0*/  STS.U16 [R0+UR11+0xff00], R164 ;  /* 0x00ff00a400007988 */ /* 0x0003e2000800040b */
[----:B------:R2:W-:Y:S06]  /*112f0*/  MEMBAR.ALL.CTA ;  /* 0x0000000000007992 */ /* 0x0005ec0000008000 */
[----:B--2---:R-:W2:Y:S04]  /*11300*/  FENCE.VIEW.ASYNC.S ;  /* 0x00000000000073c6 */ /* 0x004ea80000000000 */
[----:B-1----:R0:W5:Y:S01]  /*11310*/  LDL.LU R164, [R1+0x264] ;  /* 0x0002640001a47983 */ /* 0x0021620000300800 */
[----:B------:R-:W-:-:S04]  /*11320*/  ULEA UR13, UR5, UR11, 0x3 ;  /* 0x0000000b050d7291 */ /* 0x000fc8000f8e18ff */
[----:B------:R-:W-:Y:S01]  /*11330*/  UIADD3 UR13, UPT, UPT, UR13, 0x12000, URZ ;  /* 0x000120000d0d7890 */ /* 0x000fe2000fffe0ff */
[----:B--2---:R-:W-:Y:S06]  /*11340*/  BAR.SYNC.DEFER_BLOCKING 0x0 ;  /* 0x0000000000007b1d */ /* 0x004fec0000010000 */
[----:B------:R-:W-:Y:S05]  /*11350*/  @P5 BRA `(.L_x_9) ;  /* 0x0000000000505947 */ /* 0x000fea0003800000 */
[----:B------:R-:W-:Y:S02]  /*11360*/  UIADD3 UR30, UPT, UPT, UR10, 0x100000, URZ ;  /* 0x001000000a1e7890 */ /* 0x000fe4000fffe0ff */
[----:B------:R-:W-:Y:S01]  /*11370*/  UIADD3 UR31, UPT, UPT, UR10, 0x100000, URZ ;  /* 0x001000000a1f7890 */ /* 0x000fe2000fffe0ff */
        /* <DEDUP_REMOVED lines=9> */
[----:B------:R1:W-:Y:S01]  /*11410*/  UTCHMMA gdesc[UR8], gdesc[UR14], tmem[UR10], tmem[UR18], idesc[UR19], UPT ;  /* 0x00ff120e080075ea */ /* 0x0003e2000b80000a */
[----:B------:R-:W-:Y:S01]  /*11420*/  UMOV UR34, 0x0 ;  /* 0x0000000000227882 */ /* 0x000fe20000000000 */
[----:B------:R-:W-:Y:S01]  /*11430*/  UMOV UR35, 0x4408490 ;  /* 0x0440849000237882 */ /* 0x000fe20000000000 */
[----:B------:R1:W-:Y:S01]  /*11440*/  UTCHMMA gdesc[UR16], gdesc[UR22], tmem[UR10], tmem[UR28], idesc[UR29], UPT ;  /* 0x00ff1c16100075ea */ /* 0x0003e2000b80000a */
[----:B------:R-:W-:Y:S01]  /*11450*/  UMOV UR6, UR6 ;  /* 0x0000000600067c82 */ /* 0x000fe20008000000 */
[----:B------:R1:W-:Y:S01]  /*11460*/  UTCHMMA gdesc[UR8], gdesc[UR24], tmem[UR30], tmem[UR32], idesc[UR33], UPT ;  /* 0x00ff2018080075ea */ /* 0x0003e2000b80001e */
[----:B------:R1:W-:Y:S01]  /*11470*/  UTCHMMA gdesc[UR16], gdesc[UR26], tmem[UR31], tmem[UR34], idesc[UR35], UPT ;  /* 0x00ff221a100075ea */ /* 0x0003e2000b80001f */
[----:B------:R1:W-:Y:S01]  /*11480*/  UTCBAR [UR6], URZ ;  /* 0x000000ff060073e9 */ /* 0x0003e200080000ff */
[----:B------:R-:W-:Y:S01]  /*11490*/  NOP ;  /* 0x0000000000007918 */ /* 0x000fe20000000000 */
.L_x_9:
[----:B------:R2:W-:Y:S04]  /*114a0*/  STL [R1+0x264], R0 ;  /* 0x0002640001007387 */ /* 0x0005e80000100800 */
[----:B--2---:R-:W2:Y:S01]  /*114b0*/  LDL.LU R0, [R1+0x24c] ;  /* 0x00024c0001007983 */ /* 0x004ea20000300800 */
[----:B------:R-:W-:-:S04]  /*114c0*/  UIADD3 UR5, UPT, UPT, UR5, 0x1, URZ ;  /* 0x0000000105057890 */ /* 0x000fc8000fffe0ff */
[----:B------:R-:W-:-:S04]  /*114d0*/  UISETP.GT.AND UP1, UPT, UR5, 0x1, UPT ;  /* 0x000000010500788c */ /* 0x000fc8000bf24270 */
[----:B-1----:R-:W-:Y:S02]  /*114e0*/  USEL UR6, URZ, 0x1, !UP1 ;  /* 0x00000001ff067887 */ /* 0x002fe4000c800000 */
[----:B------:R-:W-:Y:S01]  /*114f0*/  USEL UR5, UR5, URZ, !UP1 ;  /* 0x000000ff05057287 */ /* 0x000fe2000c800000 */
[----:B--2---:R-:W-:-:S05]  /*11500*/  VIADD R0, R0, 0xffffffff ;  /* 0xffffffff00007836 */ /* 0x004fca0000000000 */
[----:B------:R1:W-:Y:S01]  /*11510*/  STL [R1+0x24c], R0 ;  /* 0x00024c0001007387 */ /* 0x0003e20000100800 */
[----:B------:R-:W-:-:S03]  /*11520*/  ISETP.NE.U32.AND P0, PT, R0, RZ, PT ;  /* 0x000000ff0000720c */ /* 0x000fc60003f05070 */
[----:B-1----:R2:W5:Y:S01]  /*11530*/  LDL.LU R0, [R1+0x264] ;  /* 0x0002640001007983 */ /* 0x0025620000300800 */
[----:B------:R-:W-:Y:S01]  /*11540*/  ULOP3.LUT UR7, UR4, UR6, URZ, 0x3c, !UPT ;  /* 0x0000000604077292 */ /* 0x000fe2000f8e3cff */
[----:B-----5:R-:W-:Y:S02]  /*11550*/  VIADD R165, R165, 0xffffffe0 ;  /* 0xffffffe0a5a57836 */ /* 0x020fe40000000000 */
[----:B------:R-:W-:-:S04]  /*11560*/  UMOV UR6, UR4 ;  /* 0x0000000400067c82 */ /* 0x000fc80008000000 */
[----:B------:R-:W-:Y:S02]  /*11570*/  UMOV UR4, UR7 ;  /* 0x0000000700047c82 */ /* 0x000fe40008000000 */
[----:B--2---:R-:W-:Y:S05]  /*11580*/  @P0 BRA `(.L_x_10) ;  /* 0xffffffbc006c0947 */ /* 0x004fea000383ffff */
.L_x_7:
[----:B------:R-:W2:Y:S01]  /*11590*/  LDL.LU R164, [R1+0x258] ;  /* 0x0002580001a47983 */ /* 0x000ea20000300800 */
[----:B0-----:R-:W0:Y:S02]  /*115a0*/  S2R R165, SR_TID.X ;  /* 0x0000000000a57919 */ /* 0x001e240000002100 */
[----:B0-----:R-:W-:Y:S01]  /*115b0*/  IMAD.SHL.U32 R0, R165, 0x80, RZ ;  /* 0x00000080a5007824 */ /* 0x001fe200078e00ff */
[----:B--2---:R-:W-:-:S13]  /*115c0*/  ISETP.GE.AND P0, PT, R164, 0x20, PT ;  /* 0x00000020a400780c */ /* 0x004fda0003f06270 */
[----:B------:R-:W-:Y:S05]  /*115d0*/  @!P0 BRA `(.L_x_11) ;  /* 0x0000000000108947 */ /* 0x000fea0003800000 */
[----:B------:R-:W-:-:S06]  /*115e0*/  USHF.L.U32 UR6, UR6, 0x1f, URZ ;  /* 0x0000001f06067899 */ /* 0x000fcc00080006ff */
[----:B------:R-:W-:-:S04]  /*115f0*/  IMAD.U32 R2, RZ, RZ, UR6 ;  /* 0x00000006ff027e24 */ /* 0x000fc8000f8e00ff */
[----:B------:R-:W0:Y:S02]  /*11600*/  SYNCS.PHASECHK.TRANS64.TRYWAIT P0, [UR13], R2 ;  /* 0x00000002ff0075a7 */ /* 0x000e24000800110d */
[----:B0-----:R-:W-:Y:S05]  /*11610*/  @!P0 BRA `(.L_x_12) ;  /* 0x00000094005c8947 */ /* 0x001fea0003800000 */
.L_x_11:
[----:B------:R-:W2:Y:S01]  /*11620*/  LDL.LU R68, [R1+0x250] ;  /* 0x0002500001447983 */ /* 0x000ea20000300800 */
[----:B-1----:R-:W0:Y:S01]  /*11630*/  LDCU UR4, c[0x0][0x3b4] ;  /* 0x00007680ff0477ac */ /* 0x002e220008000800 */
[----:B------:R-:W1:Y:S01]  /*11640*/  S2R R3, SR_TID.X ;  /* 0x0000000000037919 */ /* 0x000e620000002100 */
[----:B------:R-:W3:Y:S01]  /*11650*/  LDCU UR5, c[0x0][0x39c] ;  /* 0x00007380ff0577ac */ /* 0x000ee20008000800 */
[----:B------:R-:W4:Y:S01]  /*11660*/  S2R R69, SR_TID.X ;  /* 0x0000000000457919 */ /* 0x000f220000002100 */
[----:B------:R-:W0:Y:S01]  /*11670*/  LDCU UR6, c[0x0][0x39c] ;  /* 0x00007380ff0677ac */ /* 0x000e220008000800 */
[----:B------:R-:W-:Y:S06]  /*11680*/  BAR.SYNC.DEFER_BLOCKING 0x0 ;  /* 0x0000000000007b1d */ /* 0x000fec0000010000 */
[----:B------:R-:W0:Y:S01]  /*11690*/  LDCU UR7, c[0x0][0x39c] ;  /* 0x00007380ff0777ac */ /* 0x000e220008000800 */
[----:B------:R-:W0:Y:S01]  /*116a0*/  LDCU UR8, c[0x0][0x39c] ;  /* 0x00007380ff0877ac */ /* 0x000e220008000800 */
[----:B-1----:R-:W-:Y:S01]  /*116b0*/  IMAD.SHL.U32 R71, R3, 0x10, RZ ;  /* 0x0000001003477824 */ /* 0x002fe200078e00ff */
[----:B------:R-:W1:Y:S02]  /*116c0*/  @!P1 SYNCS.CCTL.IV [UR11+0x12000] ;  /* 0x01200000ff0099b1 */ /* 0x000e64000800000b */
[----:B-1----:R-:W-:Y:S01]  /*116d0*/  BAR.SYNC.DEFER_BLOCKING 0x0 ;  /* 0x0000000000007b1d */ /* 0x002fe20000010000 */
[----:B------:R-:W-:-:S02]  /*116e0*/  LOP3.LUT R3, R0, 0x800, RZ, 0xc0, !PT ;  /* 0x0000080000037812 */ /* 0x000fc400078ec0ff */
[----:B----4-:R-:W-:Y:S02]  /*116f0*/  SHF.R.U32.HI R70, RZ, 0x6, R69 ;  /* 0x00000006ff467819 */ /* 0x010fe40000011645 */
[----:B------:R-:W-:Y:S02]  /*11700*/  LOP3.LUT R0, R71, 0xf0, RZ, 0xc0, !PT ;  /* 0x000000f047007812 */ /* 0x000fe400078ec0ff */
[----:B------:R-:W-:Y:S01]  /*11710*/  SGXT.U32 R70, R70, 0x1 ;  /* 0x000000014646781a */ /* 0x000fe20000000000 */
[----:B------:R-:W1:Y:S01]  /*11720*/  LDTM.x64 R4, tmem[UR12] ;  /* 0x0000000c000479ee */ /* 0x000e620008340000 */
[----:B------:R-:W-:Y:S01]  /*11730*/  IADD3 R2, PT, PT, R0, UR11, R3 ;  /* 0x0000000b00027c10 */ /* 0x000fe2000fffe003 */
[----:B-----5:R-:W4:Y:S01]  /*11740*/  LDTM.x64 R100, tmem[UR12+0x40] ;  /* 0x0000400c006479ee */ /* 0x020f220008340000 */
[----:B------:R-:W-:-:S05]  /*11750*/  LOP3.LUT R69, R69, 0x60, RZ, 0xc0, !PT ;  /* 0x0000006045457812 */ /* 0x000fca00078ec0ff */
[----:B------:R-:W-:Y:S01]  /*11760*/  IMAD R2, R69, 0x8, R2 ;  /* 0x0000000845027824 */ /* 0x000fe200078e0202 */
[----:B------:R-:W0:Y:S01]  /*11770*/  @!P1 SYNCS.CCTL.IV [UR11+0x12008] ;  /* 0x01200800ff0099b1 */ /* 0x000e22000800000b */
[----:B-1----:R-:W-:Y:S02]  /*11780*/  F2FP.BF16.F32.PACK_AB R74, R6, R4 ;  /* 0x00000004064a723e */ /* 0x002fe400000010ff */
[----:B------:R-:W-:Y:S02]  /*11790*/  F2FP.BF16.F32.PACK_AB R4, R38, R36 ;  /* 0x000000242604723e */ /* 0x000fe400000010ff */
[----:B------:R-:W-:Y:S02]  /*117a0*/  F2FP.BF16.F32.PACK_AB R6, R42, R40 ;  /* 0x000000282a06723e */ /* 0x000fe400000010ff */
[----:B------:R-:W-:Y:S02]  /*117b0*/  F2FP.BF16.F32.PACK_AB R12, R14, R12 ;  /* 0x0000000c0e0c723e */ /* 0x000fe400000010ff */
[----:B------:R-:W-:-:S02]  /*117c0*/  F2FP.BF16.F32.PACK_AB R14, R54, R52 ;  /* 0x00000034360e723e */ /* 0x000fc400000010ff */
[----:B------:R-:W-:Y:S02]  /*117d0*/  F2FP.BF16.F32.PACK_AB R13, R15, R13 ;  /* 0x0000000d0f0d723e */ /* 0x000fe400000010ff */
[----:B------:R-:W-:Y:S02]  /*117e0*/  F2FP.BF16.F32.PACK_AB R16, R18, R16 ;  /* 0x000000101210723e */ /* 0x000fe400000010ff */
[----:B------:R-:W-:Y:S01]  /*117f0*/  F2FP.BF16.F32.PACK_AB R8, R10, R8 ;  /* 0x000000080a08723e */ /* 0x000fe200000010ff */
[----:B------:R-:W-:Y:S01]  /*11800*/  IMAD.MOV.U32 R18, RZ, RZ, R13 ;  /* 0x000000ffff127224 */ /* 0x000fe200078e000d */
[----:B------:R-:W-:Y:S01]  /*11810*/  F2FP.BF16.F32.PACK_AB R20, R22, R20 ;  /* 0x000000141614723e */ /* 0x000fe200000010ff */
[----:B------:R-:W-:Y:S01]  /*11820*/  IMAD.MOV.U32 R10, RZ, RZ, R74 ;  /* 0x000000ffff0a7224 */ /* 0x000fe200078e004a */
[----:B------:R-:W-:Y:S02]  /*11830*/  F2FP.BF16.F32.PACK_AB R17, R19, R17 ;  /* 0x000000111311723e */ /* 0x000fe400000010ff */
[----:B----4-:R-:W-:-:S02]  /*11840*/  F2FP.BF16.F32.PACK_AB R22, R118, R116 ;  /* 0x000000747616723e */ /* 0x010fc400000010ff */
[----:B------:R-:W-:Y:S02]  /*11850*/  F2FP.BF16.F32.PACK_AB R19, R119, R117 ;  /* 0x000000757713723e */ /* 0x000fe400000010ff */
[----:B------:R-:W-:Y:S02]  /*11860*/  F2FP.BF16.F32.PACK_AB R21, R23, R21 ;  /* 0x000000151715723e */ /* 0x000fe400000010ff */
[----:B------:R-:W-:Y:S02]  /*11870*/  F2FP.BF16.F32.PACK_AB R23, R122, R120 ;  /* 0x000000787a17723e */ /* 0x000fe400000010ff */
[----:B------:R-:W-:Y:S02]  /*11880*/  F2FP.BF16.F32.PACK_AB R117, R139, R137 ;  /* 0x000000898b75723e */ /* 0x000fe400000010ff */
[----:B------:R-:W-:Y:S02]  /*11890*/  F2FP.BF16.F32.PACK_AB R116, R135, R133 ;  /* 0x000000858774723e */ /* 0x000fe400000010ff */
[----:B------:R-:W-:-:S02]  /*118a0*/  F2FP.BF16.F32.PACK_AB R133, R138, R136 ;  /* 0x000000888a85723e */ /* 0x000fc400000010ff */
        /* <DEDUP_REMOVED lines=9> */
[----:B------:R-:W-:Y:S01]  /*11940*/  F2FP.BF16.F32.PACK_AB R134, R142, R140 ;  /* 0x0000008c8e86723e */ /* 0x000fe200000010ff */
[----:B------:R-:W-:Y:S01]  /*11950*/  IMAD.MOV.U32 R140, RZ, RZ, R33 ;  /* 0x000000ffff8c7224 */ /* 0x000fe200078e0021 */
[----:B------:R-:W-:Y:S02]  /*11960*/  F2FP.BF16.F32.PACK_AB R118, R143, R141 ;  /* 0x0000008d8f76723e */ /* 0x000fe400000010ff */
[----:B------:R-:W-:Y:S01]  /*11970*/  F2FP.BF16.F32.PACK_AB R135, R146, R144 ;  /* 0x000000909287723e */ /* 0x000fe200000010ff */
[----:B------:R-:W-:Y:S01]  /*11980*/  IMAD.MOV.U32 R144, RZ, RZ, R21 ;  /* 0x000000ffff907224 */ /* 0x000fe200078e0015 */
        /* <DEDUP_REMOVED lines=9> */
[----:B------:R-:W-:-:S02]  /*11a20*/  IMAD.MOV.U32 R160, RZ, RZ, R12 ;  /* 0x000000ffffa07224 */ /* 0x000fc400078e000c */
[----:B------:R-:W-:Y:S02]  /*11a30*/  IMAD.MOV.U32 R162, RZ, RZ, R16 ;  /* 0x000000ffffa27224 */ /* 0x000fe400078e0010 */
[----:B------:R-:W-:Y:S02]  /*11a40*/  IMAD.MOV.U32 R145, RZ, RZ, R32 ;  /* 0x000000ffff917224 */ /* 0x000fe400078e0020 */
[----:B------:R-:W-:Y:S02]  /*11a50*/  IMAD.MOV.U32 R152, RZ, RZ, R20 ;  /* 0x000000ffff987224 */ /* 0x000fe400078e0014 */
[----:B------:R-:W-:Y:S01]  /*11a60*/  IMAD.MOV.U32 R154, RZ, RZ, R28 ;  /* 0x000000ffff9a7224 */ /* 0x000fe200078e001c */
[C-C-:B--2---:R-:W-:Y:S02]  /*11a70*/  LOP3.LUT R3, R68.reuse, 0x1e, R70.reuse, 0xfe, !PT ;  /* 0x0000001e44037812 */ /* 0x144fe400078efe46 */
[C-C-:B------:R-:W-:Y:S02]  /*11a80*/  LOP3.LUT R72, R68.reuse, 0x1c, R70.reuse, 0xfe, !PT ;  /* 0x0000001c44487812 */ /* 0x140fe400078efe46 */
[C-C-:B------:R-:W-:Y:S01]  /*11a90*/  LOP3.LUT R71, R68.reuse, 0x1a, R70.reuse, 0xfe, !PT ;  /* 0x0000001a44477812 */ /* 0x140fe200078efe46 */
[----:B------:R1:W-:Y:S01]  /*11aa0*/  STL [R1+0x11c], R3 ;  /* 0x00011c0301007387 */ /* 0x0003e20000100800 */
[----:B------:R-:W-:-:S02]  /*11ab0*/  LOP3.LUT R77, R68, 0x16, R70, 0xfe, !PT ;  /* 0x00000016444d7812 */ /* 0x000fc400078efe46 */
[C-C-:B------:R-:W-:Y:S01]  /*11ac0*/  LOP3.LUT R78, R68.reuse, 0x12, R70.reuse, 0xfe, !PT ;  /* 0x00000012444e7812 */ /* 0x140fe200078efe46 */
[----:B------:R2:W-:Y:S01]  /*11ad0*/  STL [R1+0x118], R72 ;  /* 0x0001184801007387 */ /* 0x0005e20000100800 */
[C-C-:B------:R-:W-:Y:S02]  /*11ae0*/  LOP3.LUT R75, R68.reuse, 0x14, R70.reuse, 0xfe, !PT ;  /* 0x00000014444b7812 */ /* 0x140fe400078efe46 */
[C-C-:B------:R-:W-:Y:S01]  /*11af0*/  LOP3.LUT R76, R68.reuse, 0x10, R70.reuse, 0xfe, !PT ;  /* 0x00000010444c7812 */ /* 0x140fe200078efe46 */
[----:B------:R4:W-:Y:S01]  /*11b00*/  STL [R1+0x114], R71 ;  /* 0x0001144701007387 */ /* 0x0009e20000100800 */
[C-C-:B------:R-:W-:Y:S02]  /*11b10*/  LOP3.LUT R73, R68.reuse, 0xc, R70.reuse, 0xfe, !PT ;  /* 0x0000000c44497812 */ /* 0x140fe400078efe46 */
[C---:B-1----:R-:W-:Y:S02]  /*11b20*/  LOP3.LUT R3, R68.reuse, 0x18, R70, 0xfe, !PT ;  /* 0x0000001844037812 */ /* 0x042fe400078efe46 */
[----:B------:R-:W-:-:S02]  /*11b30*/  LOP3.LUT R0, R68, R70, RZ, 0xfc, !PT ;  /* 0x0000004644007212 */ /* 0x000fc400078efcff */
[C-C-:B--2---:R-:W-:Y:S01]  /*11b40*/  LOP3.LUT R72, R68.reuse, 0xe, R70.reuse, 0xfe, !PT ;  /* 0x0000000e44487812 */ /* 0x144fe200078efe46 */
[----:B------:R1:W-:Y:S01]  /*11b50*/  STL [R1+0x110], R3 ;  /* 0x0001100301007387 */ /* 0x0003e20000100800 */
[C-C-:B------:R-:W-:Y:S02]  /*11b60*/  LOP3.LUT R165, R68.reuse, 0x6, R70.reuse, 0xfe, !PT ;  /* 0x0000000644a57812 */ /* 0x140fe400078efe46 */
[C-C-:B----4-:R-:W-:Y:S01]  /*11b70*/  LOP3.LUT R71, R68.reuse, 0xa, R70.reuse, 0xfe, !PT ;  /* 0x0000000a44477812 */ /* 0x150fe200078efe46 */
[----:B------:R-:W-:Y:S01]  /*11b80*/  STL [R1+0x10c], R77 ;  /* 0x00010c4d01007387 */ /* 0x000fe20000100800 */
[----:B------:R-:W-:-:S03]  /*11b90*/  LOP3.LUT R164, R68, 0x4, R70, 0xfe, !PT ;  /* 0x0000000444a47812 */ /* 0x000fc600078efe46 */
[----:B------:R-:W-:Y:S01]  /*11ba0*/  STL [R1+0x104], R78 ;  /* 0x0001044e01007387 */ /* 0x000fe20000100800 */
[----:B-1----:R-:W-:-:S03]  /*11bb0*/  LOP3.LUT R3, R68, 0x8, R70, 0xfe, !PT ;  /* 0x0000000844037812 */ /* 0x002fc600078efe46 */
[----:B------:R-:W-:Y:S04]  /*11bc0*/  STL [R1+0x108], R75 ;  /* 0x0001084b01007387 */ /* 0x000fe80000100800 */
[----:B------:R-:W-:Y:S04]  /*11bd0*/  STL [R1+0x100], R76 ;  /* 0x0001004c01007387 */ /* 0x000fe80000100800 */
[----:B------:R-:W-:Y:S04]  /*11be0*/  STL [R1+0xfc], R72 ;  /* 0x0000fc4801007387 */ /* 0x000fe80000100800 */
[----:B------:R-:W-:Y:S04]  /*11bf0*/  STL [R1+0xf8], R73 ;  /* 0x0000f84901007387 */ /* 0x000fe80000100800 */
[----:B------:R1:W-:Y:S04]  /*11c00*/  STL [R1+0xc0], R3 ;  /* 0x0000c00301007387 */ /* 0x0003e80000100800 */
[----:B------:R2:W-:Y:S01]  /*11c10*/  STL [R1+0x70], R4 ;  /* 0x0000700401007387 */ /* 0x0005e20000100800 */
[----:B-1----:R-:W-:-:S02]  /*11c20*/  LOP3.LUT R3, R68, 0x2, R70, 0xfe, !PT ;  /* 0x0000000244037812 */ /* 0x002fc400078efe46 */
[----:B------:R-:W-:Y:S01]  /*11c30*/  F2FP.BF16.F32.PACK_AB R68, R7, R5 ;  /* 0x000000050744723e */ /* 0x000fe200000010ff */
[----:B------:R-:W-:Y:S01]  /*11c40*/  IMAD.MOV.U32 R7, RZ, RZ, R78 ;  /* 0x000000ffff077224 */ /* 0x000fe200078e004e */
[----:B------:R-:W-:Y:S02]  /*11c50*/  F2FP.BF16.F32.PACK_AB R5, R39, R37 ;  /* 0x000000252705723e */ /* 0x000fe400000010ff */
[----:B--2---:R-:W-:Y:S01]  /*11c60*/  F2FP.BF16.F32.PACK_AB R4, R43, R41 ;  /* 0x000000292b04723e */ /* 0x004fe200000010ff */
[----:B------:R-:W-:Y:S01]  /*11c70*/  IMAD.MOV.U32 R15, RZ, RZ, R68 ;  /* 0x000000ffff0f7224 */ /* 0x000fe200078e0044 */
[----:B------:R-:W-:Y:S01]  /*11c80*/  F2FP.BF16.F32.PACK_AB R70, R11, R9 ;  /* 0x000000090b46723e */ /* 0x000fe200000010ff */
[----:B------:R1:W-:Y:S01]  /*11c90*/  STL [R1+0x60], R5 ;  /* 0x0000600501007387 */ /* 0x0003e20000100800 */
[----:B------:R-:W-:Y:S01]  /*11ca0*/  F2FP.BF16.F32.PACK_AB R11, R55, R53 ;  /* 0x00000035370b723e */ /* 0x000fe200000010ff */
[----:B------:R-:W-:Y:S01]  /*11cb0*/  IMAD.MOV.U32 R156, RZ, RZ, R15 ;  /* 0x000000ffff9c7224 */ /* 0x000fe200078e000f */
[----:B------:R-:W-:Y:S01]  /*11cc0*/  F2FP.BF16.F32.PACK_AB R9, R58, R56 ;  /* 0x000000383a09723e */ /* 0x000fe200000010ff */
[----:B------:R2:W-:Y:S01]  /*11cd0*/  STL [R1+0x74], R6 ;  /* 0x0000740601007387 */ /* 0x0005e20000100800 */
[----:B------:R-:W-:-:S02]  /*11ce0*/  IMAD.MOV.U32 R13, RZ, RZ, R70 ;  /* 0x000000ffff0d7224 */ /* 0x000fc400078e0046 */
[----:B------:R-:W-:Y:S01]  /*11cf0*/  IMAD.MOV.U32 R142, RZ, RZ, R7 ;  /* 0x000000ffff8e7224 */ /* 0x000fe200078e0007 */
[----:B------:R4:W-:Y:S01]  /*11d00*/  STL [R1+0x64], R4 ;  /* 0x0000640401007387 */ /* 0x0009e20000100800 */
[----:B------:R-:W-:Y:S01]  /*11d10*/  IMAD.MOV.U32 R157, RZ, RZ, R13 ;  /* 0x000000ffff9d7224 */ /* 0x000fe200078e000d */
[----:B-1----:R-:W-:Y:S02]  /*11d20*/  F2FP.BF16.F32.PACK_AB R5, R46, R44 ;  /* 0x0000002c2e05723e */ /* 0x002fe400000010ff */
[----:B--2---:R-:W-:-:S03]  /*11d30*/  F2FP.BF16.F32.PACK_AB R6, R47, R45 ;  /* 0x0000002d2f06723e */ /* 0x004fc600000010ff */
[----:B------:R1:W-:Y:S01]  /*11d40*/  STL [R1+0x78], R5 ;  /* 0x0000780501007387 */ /* 0x0003e20000100800 */
[----:B----4-:R-:W-:-:S03]  /*11d50*/  F2FP.BF16.F32.PACK_AB R4, R50, R48 ;  /* 0x000000303204723e */ /* 0x010fc600000010ff */
[----:B------:R2:W-:Y:S04]  /*11d60*/  STL [R1+0x68], R6 ;  /* 0x0000680601007387 */ /* 0x0005e80000100800 */
[----:B------:R4:W-:Y:S01]  /*11d70*/  STL [R1+0x7c], R4 ;  /* 0x00007c0401007387 */ /* 0x0009e20000100800 */
[----:B-1----:R-:W-:Y:S01]  /*11d80*/  F2FP.BF16.F32.PACK_AB R5, R51, R49 ;  /* 0x000000313305723e */ /* 0x002fe200000010ff */
[----:B--2---:R-:W-:-:S04]  /*11d90*/  IMAD.MOV.U32 R6, RZ, RZ, R76 ;  /* 0x000000ffff067224 */ /* 0x004fc800078e004c */
[----:B------:R1:W-:Y:S01]  /*11da0*/  STL [R1+0x6c], R5 ;  /* 0x00006c0501007387 */ /* 0x0003e20000100800 */
[----:B----4-:R-:W-:-:S03]  /*11db0*/  IMAD.MOV.U32 R4, RZ, RZ, R77 ;  /* 0x000000ffff047224 */ /* 0x010fc600078e004d */
[----:B------:R2:W-:Y:S01]  /*11dc0*/  STL [R1+0x50], R14 ;  /* 0x0000500e01007387 */ /* 0x0005e20000100800 */
[----:B------:R-:W-:-:S03]  /*11dd0*/  IMAD.MOV.U32 R143, RZ, RZ, R4 ;  /* 0x000000ffff8f7224 */ /* 0x000fc600078e0004 */
[----:B------:R4:W-:Y:S01]  /*11de0*/  STL [R1+0x40], R11 ;  /* 0x0000400b01007387 */ /* 0x0009e20000100800 */
[----:B-1----:R-:W-:-:S03]  /*11df0*/  IMAD.MOV.U32 R5, RZ, RZ, R75 ;  /* 0x000000ffff057224 */ /* 0x002fc600078e004b */
[----:B------:R1:W-:Y:S01]  /*11e00*/  STL [R1+0x54], R9 ;  /* 0x0000540901007387 */ /* 0x0003e20000100800 */
[----:B--2---:R-:W-:Y:S01]  /*11e10*/  F2FP.BF16.F32.PACK_AB R14, R59, R57 ;  /* 0x000000393b0e723e */ /* 0x004fe200000010ff */
[----:B------:R-:W-:Y:S01]  /*11e20*/  IMAD.MOV.U32 R141, RZ, RZ, R5 ;  /* 0x000000ffff8d7224 */ /* 0x000fe200078e0005 */
[----:B----4-:R-:W-:-:S03]  /*11e30*/  F2FP.BF16.F32.PACK_AB R11, R62, R60 ;  /* 0x0000003c3e0b723e */ /* 0x010fc600000010ff */
[----:B------:R2:W-:Y:S01]  /*11e40*/  STL [R1+0x44], R14 ;  /* 0x0000440e01007387 */ /* 0x0005e20000100800 */
[----:B-1----:R-:W-:-:S03]  /*11e50*/  F2FP.BF16.F32.PACK_AB R9, R63, R61 ;  /* 0x0000003d3f09723e */ /* 0x002fc600000010ff */
[----:B------:R1:W-:Y:S04]  /*11e60*/  STL [R1+0x58], R11 ;  /* 0x0000580b01007387 */ /* 0x0003e80000100800 */
[----:B------:R4:W-:Y:S01]  /*11e70*/  STL [R1+0x48], R9 ;  /* 0x0000480901007387 */ /* 0x0009e20000100800 */
[----:B--2---:R-:W-:Y:S02]  /*11e80*/  F2FP.BF16.F32.PACK_AB R14, R66, R64 ;  /* 0x00000040420e723e */ /* 0x004fe400000010ff */
[----:B-1----:R-:W-:-:S03]  /*11e90*/  F2FP.BF16.F32.PACK_AB R11, R67, R65 ;  /* 0x00000041430b723e */ /* 0x002fc600000010ff */
[----:B------:R1:W-:Y:S01]  /*11ea0*/  STL [R1+0x5c], R14 ;  /* 0x00005c0e01007387 */ /* 0x0003e20000100800 */
[----:B----4-:R-:W-:-:S03]  /*11eb0*/  F2FP.BF16.F32.PACK_AB R9, R102, R100 ;  /* 0x000000646609723e */ /* 0x010fc600000010ff */
[----:B------:R2:W-:Y:S04]  /*11ec0*/  STL [R1+0x4c], R11 ;  /* 0x00004c0b01007387 */ /* 0x0005e80000100800 */
[----:B------:R4:W-:Y:S01]  /*11ed0*/  STL [R1+0x30], R9 ;  /* 0x0000300901007387 */ /* 0x0009e20000100800 */
[----:B-1----:R-:W-:Y:S02]  /*11ee0*/  F2FP.BF16.F32.PACK_AB R14, R103, R101 ;  /* 0x00000065670e723e */ /* 0x002fe400000010ff */
[----:B--2---:R-:W-:-:S03]  /*11ef0*/  F2FP.BF16.F32.PACK_AB R11, R106, R104 ;  /* 0x000000686a0b723e */ /* 0x004fc600000010ff */
        /* <DEDUP_REMOVED lines=15> */
[----:B------:R-:W-:Y:S02]  /*11ff0*/  IMAD.MOV.U32 R137, RZ, RZ, R11 ;  /* 0x000000ffff897224 */ /* 0x000fe400078e000b */
[----:B------:R-:W-:Y:S01]  /*12000*/  IMAD.MOV.U32 R139, RZ, RZ, R9 ;  /* 0x000000ffff8b7224 */ /* 0x000fe200078e0009 */
[----:B------:R4:W-:Y:S01]  /*12010*/  STL [R1], R19 ;  /* 0x0000001301007387 */ /* 0x0009e20000100800 */
[----:B-1----:R-:W-:Y:S02]  /*12020*/  IMAD.MOV.U32 R14, RZ, RZ, R71 ;  /* 0x000000ffff0e7224 */ /* 0x002fe400078e0047 */
[----:B------:R-:W1:Y:S01]  /*12030*/  LDTM.x64 R52, tmem[UR12+0x80] ;  /* 0x0000800c003479ee */ /* 0x000e620008340000 */
[----:B------:R0:W-:Y:S01]  /*12040*/  STL [R1+0x14], R23 ;  /* 0x0000141701007387 */ /* 0x0001e20000100800 */
[----:B--2---:R-:W-:Y:S01]  /*12050*/  F2FP.BF16.F32.PACK_AB R22, R123, R121 ;  /* 0x000000797b16723e */ /* 0x004fe200000010ff */
[----:B------:R-:W-:Y:S01]  /*12060*/  IMAD.MOV.U32 R138, RZ, RZ, R14 ;  /* 0x000000ffff8a7224 */ /* 0x000fe200078e000e */
[----:B------:R-:W-:Y:S01]  /*12070*/  F2FP.BF16.F32.PACK_AB R121, R155, R153 ;  /* 0x000000999b79723e */ /* 0x000fe200000010ff */
[----:B------:R-:W-:Y:S01]  /*12080*/  IMAD.MOV.U32 R153, RZ, RZ, R6 ;  /* 0x000000ffff997224 */ /* 0x000fe200078e0006 */
[----:B----4-:R-:W-:Y:S01]  /*12090*/  F2FP.BF16.F32.PACK_AB R19, R126, R124 ;  /* 0x0000007c7e13723e */ /* 0x010fe200000010ff */
[----:B------:R2:W-:Y:S01]  /*120a0*/  STL [R1+0x4], R22 ;  /* 0x0000041601007387 */ /* 0x0005e20000100800 */
[----:B------:R-:W-:Y:S01]  /*120b0*/  F2FP.BF16.F32.PACK_AB R123, R163, R161 ;  /* 0x000000a1a37b723e */ /* 0x000fe200000010ff */
[----:B------:R-:W-:Y:S01]  /*120c0*/  IMAD.MOV.U32 R163, RZ, RZ, R8 ;  /* 0x000000ffffa37224 */ /* 0x000fe200078e0008 */
[----:B0-----:R-:W-:Y:S01]  /*120d0*/  F2FP.BF16.F32.PACK_AB R23, R127, R125 ;  /* 0x0000007d7f17723e */ /* 0x001fe200000010ff */
[----:B------:R0:W-:Y:S01]  /*120e0*/  STL [R1+0x18], R19 ;  /* 0x0000181301007387 */ /* 0x0001e20000100800 */
[----:B------:R-:W-:-:S02]  /*120f0*/  IMAD.MOV.U32 R161, RZ, RZ, R10 ;  /* 0x000000ffffa17224 */ /* 0x000fc400078e000a */
[----:B------:R-:W-:Y:S01]  /*12100*/  IMAD.MOV.U32 R155, RZ, RZ, R24 ;  /* 0x000000ffff9b7224 */ /* 0x000fe200078e0018 */
[----:B------:R-:W-:Y:S01]  /*12110*/  STL [R1+0x8], R23 ;  /* 0x0000081701007387 */ /* 0x000fe20000100800 */
[----:B--2---:R-:W-:Y:S02]  /*12120*/  F2FP.BF16.F32.PACK_AB R22, R130, R128 ;  /* 0x000000808216723e */ /* 0x004fe400000010ff */
[----:B0-----:R-:W-:-:S03]  /*12130*/  F2FP.BF16.F32.PACK_AB R19, R131, R129 ;  /* 0x000000818313723e */ /* 0x001fc600000010ff */
[----:B------:R-:W-:Y:S01]  /*12140*/  STL [R1+0x1c], R22 ;  /* 0x00001c1601007387 */ /* 0x000fe20000100800 */
[----:B-1----:R-:W-:Y:S02]  /*12150*/  F2FP.BF16.F32.PACK_AB R136, R71, R69 ;  /* 0x000000454788723e */ /* 0x002fe400000010ff */
[----:B------:R-:W-:Y:S01]  /*12160*/  F2FP.BF16.F32.PACK_AB R69, R74, R72 ;  /* 0x000000484a45723e */ /* 0x000fe200000010ff */
[----:B------:R-:W-:Y:S01]  /*12170*/  IMAD.MOV.U32 R74, RZ, RZ, R137 ;  /* 0x000000ffff4a7224 */ /* 0x000fe200078e0089 */
[----:B------:R-:W-:Y:S01]  /*12180*/  F2FP.BF16.F32.PACK_AB R137, R75, R73 ;  /* 0x000000494b89723e */ /* 0x000fe200000010ff */
[----:B------:R-:W-:Y:S01]  /*12190*/  IMAD.MOV.U32 R73, RZ, RZ, R139 ;  /* 0x000000ffff497224 */ /* 0x000fe200078e008b */
[----:B------:R-:W-:Y:S01]  /*121a0*/  F2FP.BF16.F32.PACK_AB R72, R87, R85 ;  /* 0x000000555748723e */ /* 0x000fe200000010ff */
[----:B------:R0:W-:Y:S01]  /*121b0*/  STL [R1+0xc], R19 ;  /* 0x00000c1301007387 */ /* 0x0001e20000100800 */
[----:B------:R-:W-:Y:S01]  /*121c0*/  F2FP.BF16.F32.PACK_AB R85, R90, R88 ;  /* 0x000000585a55723e */ /* 0x000fe200000010ff */
[----:B------:R-:W-:Y:S01]  /*121d0*/  IMAD.MOV.U32 R90, RZ, RZ, R73 ;  /* 0x000000ffff5a7224 */ /* 0x000fe200078e0049 */
[----:B------:R-:W-:Y:S01]  /*121e0*/  F2FP.BF16.F32.PACK_AB R73, R91, R89 ;  /* 0x000000595b49723e */ /* 0x000fe200000010ff */
[----:B------:R-:W-:Y:S01]  /*121f0*/  IMAD.MOV.U32 R75, RZ, RZ, R138 ;  /* 0x000000ffff4b7224 */ /* 0x000fe200078e008a */
[----:B------:R-:W2:Y:S01]  /*12200*/  LDL.LU R89, [R1+0x254] ;  /* 0x0002540001597983 */ /* 0x000ea20000300800 */
[----:B------:R-:W-:Y:S01]  /*12210*/  F2FP.BF16.F32.PACK_AB R124, R54, R52 ;  /* 0x00000034367c723e */ /* 0x000fe200000010ff */
[----:B------:R-:W-:Y:S01]  /*12220*/  IMAD.MOV.U32 R88, RZ, RZ, R74 ;  /* 0x000000ffff587224 */ /* 0x000fe200078e004a */
[----:B------:R-:W-:Y:S01]  /*12230*/  F2FP.BF16.F32.PACK_AB R128, R55, R53 ;  /* 0x000000353780723e */ /* 0x000fe200000010ff */
[----:B------:R-:W-:Y:S01]  /*12240*/  IMAD.MOV.U32 R91, RZ, RZ, R75 ;  /* 0x000000ffff5b7224 */ /* 0x000fe200078e004b */
[----:B------:R-:W-:-:S02]  /*12250*/  F2FP.BF16.F32.PACK_AB R125, R58, R56 ;  /* 0x000000383a7d723e */ /* 0x000fc400000010ff */
[----:B------:R-:W-:Y:S02]  /*12260*/  F2FP.BF16.F32.PACK_AB R129, R59, R57 ;  /* 0x000000393b81723e */ /* 0x000fe400000010ff */
[----:B------:R-:W-:Y:S02]  /*12270*/  F2FP.BF16.F32.PACK_AB R126, R62, R60 ;  /* 0x0000003c3e7e723e */ /* 0x000fe400000010ff */
[----:B------:R-:W-:Y:S02]  /*12280*/  F2FP.BF16.F32.PACK_AB R130, R63, R61 ;  /* 0x0000003d3f82723e */ /* 0x000fe400000010ff */
[----:B------:R-:W-:Y:S02]  /*12290*/  F2FP.BF16.F32.PACK_AB R127, R66, R64 ;  /* 0x00000040427f723e */ /* 0x000fe400000010ff */
[----:B------:R-:W-:Y:S02]  /*122a0*/  F2FP.BF16.F32.PACK_AB R131, R67, R65 ;  /* 0x000000414383723e */ /* 0x000fe400000010ff */
[----:B0-----:R-:W0:Y:S01]  /*122b0*/  LDTM.x64 R4, tmem[UR12+0xc0] ;  /* 0x0000c00c000479ee */ /* 0x001e220008340000 */
[----:B------:R-:W2:Y:S01]  /*122c0*/  LDCU.128 UR12, c[0x0][0x390] ;  /* 0x00007200ff0c77ac */ /* 0x000ea20008000c00 */
[----:B------:R-:W-:Y:S01]  /*122d0*/  F2FP.BF16.F32.PACK_AB R139, R83, R81 ;  /* 0x00000051538b723e */ /* 0x000fe200000010ff */
[----:B------:R-:W-:Y:S01]  /*122e0*/  NOP ;  /* 0x0000000000007918 */ /* 0x000fe20000000000 */
[----:B------:R-:W-:-:S02]  /*122f0*/  F2FP.BF16.F32.PACK_AB R71, R82, R80 ;  /* 0x000000505247723e */ /* 0x000fc400000010ff */
[----:B------:R-:W-:Y:S02]  /*12300*/  F2FP.BF16.F32.PACK_AB R68, R70, R68 ;  /* 0x000000444644723e */ /* 0x000fe400000010ff */
[----:B------:R-:W-:Y:S02]  /*12310*/  F2FP.BF16.F32.PACK_AB R100, R102, R100 ;  /* 0x000000646664723e */ /* 0x000fe400000010ff */
[----:B------:R-:W-:Y:S02]  /*12320*/  F2FP.BF16.F32.PACK_AB R138, R79, R77 ;  /* 0x0000004d4f8a723e */ /* 0x000fe400000010ff */
[----:B------:R-:W-:Y:S02]  /*12330*/  F2FP.BF16.F32.PACK_AB R84, R86, R84 ;  /* 0x000000545654723e */ /* 0x000fe400000010ff */
[----:B0-----:R-:W-:Y:S02]  /*12340*/  F2FP.BF16.F32.PACK_AB R83, R19, R17 ;  /* 0x000000111353723e */ /* 0x001fe400000010ff */
[----:B------:R-:W0:Y:S01]  /*12350*/  LDC R17, c[0x0][0x3b8] ;  /* 0x0000ee00ff117b82 */ /* 0x000e220000000800 */
[C---:B--2---:R-:W-:Y:S01]  /*12360*/  ISETP.GE.AND P0, PT, R89.reuse, UR14, PT ;  /* 0x0000000e59007c0c */ /* 0x044fe2000bf06270 */
[----:B------:R-:W-:Y:S01]  /*12370*/  IMAD R19, R89, UR4, RZ ;  /* 0x0000000459137c24 */ /* 0x000fe2000f8e02ff */
[----:B------:R-:W-:Y:S01]  /*12380*/  F2FP.BF16.F32.PACK_AB R4, R6, R4 ;  /* 0x000000040604723e */ /* 0x000fe200000010ff */
[----:B------:R-:W2:Y:S01]  /*12390*/  LDL.LU R89, [R1+0xc0] ;  /* 0x0000c00001597983 */ /* 0x000ea20000300800 */
[----:B------:R-:W-:Y:S01]  /*123a0*/  F2FP.BF16.F32.PACK_AB R6, R14, R12 ;  /* 0x0000000c0e06723e */ /* 0x000fe200000010ff */
[----:B------:R-:W1:Y:S01]  /*123b0*/  LDCU UR4, c[0x0][0x39c] ;  /* 0x00007380ff0477ac */ /* 0x000e620008000800 */
[----:B------:R-:W-:-:S02]  /*123c0*/  F2FP.BF16.F32.PACK_AB R80, R7, R5 ;  /* 0x000000050750723e */ /* 0x000fc400000010ff */
[----:B------:R-:W-:Y:S02]  /*123d0*/  F2FP.BF16.F32.PACK_AB R12, R39, R37 ;  /* 0x00000025270c723e */ /* 0x000fe400000010ff */
[----:B------:R-:W-:Y:S02]  /*123e0*/  F2FP.BF16.F32.PACK_AB R7, R18, R16 ;  /* 0x000000101207723e */ /* 0x000fe400000010ff */
[----:B------:R-:W-:Y:S01]  /*123f0*/  F2FP.BF16.F32.PACK_AB R37, R42, R40 ;  /* 0x000000282a25723e */ /* 0x000fe200000010ff */
[-C--:B0-----:R-:W-:Y:S01]  /*12400*/  IMAD R42, R0, R17.reuse, RZ ;  /* 0x00000011002a7224 */ /* 0x081fe200078e02ff */
[----:B------:R-:W-:Y:S01]  /*12410*/  LEA R16, P5, R19, UR12, 0x1 ;  /* 0x0000000c13107c11 */ /* 0x000fe2000f8a08ff */
[----:B------:R-:W-:Y:S01]  /*12420*/  IMAD R18, R3, R17, RZ ;  /* 0x0000001103127224 */ /* 0x000fe200078e02ff */
[----:B------:R-:W-:Y:S02]  /*12430*/  F2FP.BF16.F32.PACK_AB R5, R10, R8 ;  /* 0x000000080a05723e */ /* 0x000fe400000010ff */
[----:B------:R-:W-:-:S02]  /*12440*/  F2FP.BF16.F32.PACK_AB R8, R23, R21 ;  /* 0x000000151708723e */ /* 0x000fc400000010ff */
[----:B---3--:R-:W-:Y:S02]  /*12450*/  ISETP.LT.AND P3, PT, R3, UR5, !P0 ;  /* 0x0000000503007c0c */ /* 0x008fe4000c761270 */
[----:B------:R-:W-:Y:S02]  /*12460*/  F2FP.BF16.F32.PACK_AB R81, R11, R9 ;  /* 0x000000090b51723e */ /* 0x000fe400000010ff */
[----:B------:R-:W-:Y:S02]  /*12470*/  ISETP.LT.AND P4, PT, R164, UR6, !P0 ;  /* 0x00000006a4007c0c */ /* 0x000fe4000c781270 */
[----:B------:R-:W-:Y:S02]  /*12480*/  ISETP.LT.AND P2, PT, R165, UR7, !P0 ;  /* 0x00000007a5007c0c */ /* 0x000fe4000c741270 */
[----:B------:R-:W-:Y:S01]  /*12490*/  F2FP.BF16.F32.PACK_AB R20, R22, R20 ;  /* 0x000000141614723e */ /* 0x000fe200000010ff */
[----:B------:R-:W-:Y:S01]  /*124a0*/  STS.128 [R2+0x400], R156 ;  /* 0x0004009c02007388 */ /* 0x000fe20000000c00 */
[----:B------:R-:W-:-:S02]  /*124b0*/  F2FP.BF16.F32.PACK_AB R21, R26, R24 ;  /* 0x000000181a15723e */ /* 0x000fc400000010ff */
[----:B------:R-:W-:Y:S02]  /*124c0*/  F2FP.BF16.F32.PACK_AB R82, R15, R13 ;  /* 0x0000000d0f52723e */ /* 0x000fe400000010ff */
[----:B------:R-:W-:Y:S02]  /*124d0*/  F2FP.BF16.F32.PACK_AB R70, R78, R76 ;  /* 0x0000004c4e46723e */ /* 0x000fe400000010ff */
[----:B------:R-:W-:Y:S02]  /*124e0*/  F2FP.BF16.F32.PACK_AB R102, R110, R108 ;  /* 0x0000006c6e66723e */ /* 0x000fe400000010ff */
[----:B------:R-:W-:Y:S01]  /*124f0*/  F2FP.BF16.F32.PACK_AB R77, R107, R105 ;  /* 0x000000696b4d723e */ /* 0x000fe200000010ff */
[----:B------:R-:W-:Y:S01]  /*12500*/  IMAD R40, R141, R17, RZ ;  /* 0x000000118d287224 */ /* 0x000fe200078e02ff */
[----:B------:R-:W-:Y:S01]  /*12510*/  LEA.HI.X.SX32 R3, R19, UR13, 0x1, P5 ;  /* 0x0000000d13037c11 */ /* 0x000fe2000a8f0eff */
[----:B------:R-:W0:Y:S01]  /*12520*/  LDCU UR5, c[0x0][0x39c] ;  /* 0x00007380ff0577ac */ /* 0x000e220008000800 */
[----:B------:R-:W-:-:S02]  /*12530*/  LEA R24, P5, R42, R16, 0x1 ;  /* 0x000000102a187211 */ /* 0x000fc400078a08ff */
[----:B------:R-:W-:Y:S02]  /*12540*/  LEA R26, P6, R18, R16, 0x1 ;  /* 0x00000010121a7211 */ /* 0x000fe400078c08ff */
[----:B------:R-:W-:Y:S01]  /*12550*/  F2FP.BF16.F32.PACK_AB R9, R27, R25 ;  /* 0x000000191b09723e */ /* 0x000fe200000010ff */
[----:B------:R-:W-:Y:S01]  /*12560*/  IMAD R164, R164, R17, RZ ;  /* 0x00000011a4a47224 */ /* 0x000fe200078e02ff */
[----:B------:R-:W-:Y:S01]  /*12570*/  LEA.HI.X.SX32 R25, R42, R3, 0x1, P5 ;  /* 0x000000032a197211 */ /* 0x000fe200028f0eff */
[----:B------:R-:W-:Y:S01]  /*12580*/  IMAD R165, R165, R17, RZ ;  /* 0x00000011a5a57224 */ /* 0x000fe200078e02ff */
[----:B------:R-:W-:Y:S01]  /*12590*/  LEA.HI.X.SX32 R27, R18, R3, 0x1, P6 ;  /* 0x00000003121b7211 */ /* 0x000fe200030f0eff */
[----:B------:R-:W3:Y:S01]  /*125a0*/  LDCU UR6, c[0x0][0x39c] ;  /* 0x00007380ff0677ac */ /* 0x000ee20008000800 */
[----:B------:R-:W-:Y:S01]  /*125b0*/  F2FP.BF16.F32.PACK_AB R22, R30, R28 ;  /* 0x0000001c1e16723e */ /* 0x000fe200000010ff */
[----:B------:R-:W-:Y:S01]  /*125c0*/  STL.64 [R1+0xf0], R24 ;  /* 0x0000f01801007387 */ /* 0x000fe20000100a00 */
[----:B------:R-:W-:Y:S01]  /*125d0*/  LEA R28, P5, R164, R16, 0x1 ;  /* 0x00000010a41c7211 */ /* 0x000fe200078a08ff */
[----:B------:R-:W4:Y:S02]  /*125e0*/  LDCU UR7, c[0x0][0x39c] ;  /* 0x00007380ff0777ac */ /* 0x000f240008000800 */
[----:B------:R0:W-:Y:S01]  /*125f0*/  STL.64 [R1+0xe8], R26 ;  /* 0x0000e81a01007387 */ /* 0x0001e20000100a00 */
[----:B------:R-:W-:-:S02]  /*12600*/  F2FP.BF16.F32.PACK_AB R10, R31, R29 ;  /* 0x0000001d1f0a723e */ /* 0x000fc400000010ff */
[----:B------:R-:W-:Y:S02]  /*12610*/  LEA.HI.X.SX32 R29, R164, R3, 0x1, P5 ;  /* 0x00000003a41d7211 */ /* 0x000fe400028f0eff */
[----:B0-----:R-:W-:-:S04]  /*12620*/  LEA R26, P6, R165, R16, 0x1 ;  /* 0x00000010a51a7211 */ /* 0x001fc800078c08ff */
[----:B------:R-:W-:Y:S01]  /*12630*/  LEA.HI.X.SX32 R27, R165, R3, 0x1, P6 ;  /* 0x00000003a51b7211 */ /* 0x000fe200030f0eff */
[----:B------:R0:W-:Y:S04]  /*12640*/  STL.64 [R1+0xe0], R28 ;  /* 0x0000e01c01007387 */ /* 0x0001e80000100a00 */
[----:B------:R2:W-:Y:S01]  /*12650*/  STL.64 [R1+0xd8], R26 ;  /* 0x0000d81a01007387 */ /* 0x0005e20000100a00 */
[CC--:B------:R-:W-:Y:S02]  /*12660*/  IMAD R18, R91.reuse, R17.reuse, RZ ;  /* 0x000000115b127224 */ /* 0x0c0fe400078e02ff */
[----:B------:R-:W-:Y:S01]  /*12670*/  IMAD R19, R88, R17, RZ ;  /* 0x0000001158137224 */ /* 0x000fe200078e02ff */
[----:B-1----:R-:W-:Y:S01]  /*12680*/  ISETP.LT.AND P5, PT, R91, UR4, !P0 ;  /* 0x000000045b007c0c */ /* 0x002fe2000c7a1270 */
[----:B------:R-:W-:Y:S01]  /*12690*/  IMAD.MOV.U32 R88, RZ, RZ, R161 ;  /* 0x000000ffff587224 */ /* 0x000fe200078e00a1 */
[----:B------:R-:W-:Y:S01]  /*126a0*/  F2FP.BF16.F32.PACK_AB R13, R43, R41 ;  /* 0x000000292b0d723e */ /* 0x000fe200000010ff */
[----:B------:R-:W-:Y:S01]  /*126b0*/  IMAD.MOV.U32 R91, RZ, RZ, R162 ;  /* 0x000000ffff5b7224 */ /* 0x000fe200078e00a2 */
[----:B------:R-:W-:Y:S01]  /*126c0*/  F2FP.BF16.F32.PACK_AB R23, R34, R32 ;  /* 0x000000202217723e */ /* 0x000fe200000010ff */
[----:B0-----:R-:W-:Y:S01]  /*126d0*/  IMAD R28, R90, R17, RZ ;  /* 0x000000115a1c7224 */ /* 0x001fe200078e02ff */
[----:B------:R-:W-:Y:S01]  /*126e0*/  F2FP.BF16.F32.PACK_AB R11, R35, R33 ;  /* 0x00000021230b723e */ /* 0x000fe200000010ff */
[----:B------:R-:W-:Y:S01]  /*126f0*/  IMAD.MOV.U32 R90, RZ, RZ, R160 ;  /* 0x000000ffff5a7224 */ /* 0x000fe200078e00a0 */
[----:B------:R-:W-:Y:S01]  /*12700*/  F2FP.BF16.F32.PACK_AB R78, R111, R109 ;  /* 0x0000006d6f4e723e */ /* 0x000fe200000010ff */
[----:B------:R-:W0:Y:S01]  /*12710*/  LDCU UR4, c[0x0][0x39c] ;  /* 0x00007380ff0477ac */ /* 0x000e220008000800 */
[----:B------:R-:W-:-:S02]  /*12720*/  F2FP.BF16.F32.PACK_AB R76, R103, R101 ;  /* 0x00000065674c723e */ /* 0x000fc400000010ff */
[----:B------:R-:W-:Y:S01]  /*12730*/  F2FP.BF16.F32.PACK_AB R101, R106, R104 ;  /* 0x000000686a65723e */ /* 0x000fe200000010ff */
[----:B--2---:R-:W-:-:S05]  /*12740*/  IMAD R25, R89, R17, RZ ;  /* 0x0000001159197224 */ /* 0x004fca00078e02ff */
[----:B------:R-:W-:-:S04]  /*12750*/  LEA R26, P6, R25, R16, 0x1 ;  /* 0x00000010191a7211 */ /* 0x000fc800078c08ff */
[----:B------:R-:W-:-:S05]  /*12760*/  LEA.HI.X.SX32 R27, R25, R3, 0x1, P6 ;  /* 0x00000003191b7211 */ /* 0x000fca00030f0eff */
[----:B------:R1:W-:Y:S02]  /*12770*/  STL.64 [R1+0xd0], R26 ;  /* 0x0000d01a01007387 */ /* 0x0003e40000100a00 */
[----:B-1----:R-:W-:-:S04]  /*12780*/  LEA R26, P6, R18, R16, 0x1 ;  /* 0x00000010121a7211 */ /* 0x002fc800078c08ff */
[----:B------:R-:W-:Y:S02]  /*12790*/  LEA.HI.X.SX32 R27, R18, R3, 0x1, P6 ;  /* 0x00000003121b7211 */ /* 0x000fe400030f0eff */
[----:B------:R-:W-:Y:S01]  /*127a0*/  LEA R30, P6, R19, R16, 0x1 ;  /* 0x00000010131e7211 */ /* 0x000fe200078c08ff */
[----:B------:R-:W-:-:S03]  /*127b0*/  IMAD R18, R153, R17, RZ ;  /* 0x0000001199127224 */ /* 0x000fc600078e02ff */
[----:B------:R-:W-:Y:S01]  /*127c0*/  LEA.HI.X.SX32 R31, R19, R3, 0x1, P6 ;  /* 0x00000003131f7211 */ /* 0x000fe200030f0eff */
[----:B------:R-:W-:Y:S01]  /*127d0*/  IMAD.MOV.U32 R153, RZ, RZ, R155 ;  /* 0x000000ffff997224 */ /* 0x000fe200078e009b */
[----:B------:R-:W-:Y:S01]  /*127e0*/  STL.64 [R1+0xc8], R26 ;  /* 0x0000c81a01007387 */ /* 0x000fe20000100a00 */
[----:B------:R-:W-:Y:S02]  /*127f0*/  IMAD.MOV.U32 R155, RZ, RZ, R145 ;  /* 0x000000ffff9b7224 */ /* 0x000fe400078e0091 */
[----:B------:R-:W-:Y:S01]  /*12800*/  IMAD.MOV.U32 R145, RZ, RZ, R147 ;  /* 0x000000ffff917224 */ /* 0x000fe200078e0093 */
[----:B------:R-:W-:Y:S01]  /*12810*/  STL.64 [R1+0xc0], R30 ;  /* 0x0000c01e01007387 */ /* 0x000fe20000100a00 */
[----:B------:R-:W-:-:S03]  /*12820*/  IMAD.MOV.U32 R147, RZ, RZ, R140 ;  /* 0x000000ffff937224 */ /* 0x000fc600078e008c */
[----:B------:R-:W2:Y:S01]  /*12830*/  LDL R140, [R1+0x110] ;  /* 0x00011000018c7983 */ /* 0x000ea20000100800 */
[----:B------:R-:W-:Y:S02]  /*12840*/  IMAD R19, R142, R17, RZ ;  /* 0x000000118e137224 */ /* 0x000fe400078e02ff */
[----:B------:R-:W1:Y:S01]  /*12850*/  S2R R142, SR_TID.X ;  /* 0x00000000008e7919 */ /* 0x000e620000002100 */
[----:B------:R-:W-:Y:S01]  /*12860*/  ISETP.LT.AND P1, PT, R89, UR8, !P0 ;  /* 0x0000000859007c0c */ /* 0x000fe2000c721270 */
[----:B------:R-:W-:Y:S01]  /*12870*/  IMAD.MOV.U32 R89, RZ, RZ, R163 ;  /* 0x000000ffff597224 */ /* 0x000fe200078e00a3 */
[C---:B------:R-:W-:Y:S01]  /*12880*/  LEA R164, P6, R28.reuse, R16, 0x1 ;  /* 0x000000101ca47211 */ /* 0x040fe200078c08ff */
[----:B------:R-:W0:Y:S03]  /*12890*/  LDCU UR8, c[0x0][0x39c] ;  /* 0x00007380ff0877ac */ /* 0x000e260008000800 */
[----:B------:R-:W-:Y:S01]  /*128a0*/  STS.128 [R2], R88 ;  /* 0x0000005802007388 */ /* 0x000fe20000000c00 */
[----:B------:R-:W-:Y:S01]  /*128b0*/  LEA.HI.X.SX32 R165, R28, R3, 0x1, P6 ;  /* 0x000000031ca57211 */ /* 0x000fe200030f0eff */
[----:B-1----:R-:W-:-:S05]  /*128c0*/  IMAD.SHL.U32 R142, R142, 0x10, RZ ;  /* 0x000000108e8e7824 */ /* 0x002fca00078e00ff */
[----:B------:R-:W-:Y:S01]  /*128d0*/  LOP3.LUT R43, R142, 0x7f0, RZ, 0xc0, !PT ;  /* 0x000007f08e2b7812 */ /* 0x000fe200078ec0ff */
[----:B------:R-:W-:Y:S06]  /*128e0*/  BAR.SYNC.DEFER_BLOCKING 0x0 ;  /* 0x0000000000007b1d */ /* 0x000fec0000010000 */
[----:B------:R-:W1:Y:S04]  /*128f0*/  LDS.128 R32, [R43+UR11] ;  /* 0x0000000b2b207984 */ /* 0x000e680008000c00 */
[----:B------:R-:W0:Y:S01]  /*12900*/  LDS.128 R28, [R43+UR11+0x800] ;  /* 0x0008000b2b1c7984 */ /* 0x000e220008000c00 */
[C---:B------:R-:W-:Y:S01]  /*12910*/  LEA R162, P6, R18.reuse, R16, 0x1 ;  /* 0x0000001012a27211 */ /* 0x040fe200078c08ff */
[----:B------:R-:W-:Y:S03]  /*12920*/  BAR.SYNC.DEFER_BLOCKING 0x0 ;  /* 0x0000000000007b1d */ /* 0x000fe60000010000 */
[----:B------:R-:W-:-:S02]  /*12930*/  LEA.HI.X.SX32 R163, R18, R3, 0x1, P6 ;  /* 0x0000000312a37211 */ /* 0x000fc400030f0eff */
[----:B------:R-:W-:-:S04]  /*12940*/  LEA R160, P6, R19, R16, 0x1 ;  /* 0x0000001013a07211 */ /* 0x000fc800078c08ff */
[----:B------:R-:W-:Y:S01]  /*12950*/  LEA.HI.X.SX32 R161, R19, R3, 0x1, P6 ;  /* 0x0000000313a17211 */ /* 0x000fe200030f0eff */
[----:B------:R-:W-:Y:S04]  /*12960*/  STL.64 [R1+0x268], R164 ;  /* 0x000268a401007387 */ /* 0x000fe80000100a00 */
[----:B------:R-:W-:Y:S04]  /*12970*/  STL.64 [R1+0x270], R162 ;  /* 0x000270a201007387 */ /* 0x000fe80000100a00 */
[----:B------:R-:W-:Y:S04]  /*12980*/  STL.64 [R1+0x278], R160 ;  /* 0x000278a001007387 */ /* 0x000fe80000100a00 */
[----:B-1----:R-:W-:Y:S04]  /*12990*/  STL [R1+0x288], R33 ;  /* 0x0002882101007387 */ /* 0x002fe80000100800 */
[----:B------:R-:W-:Y:S04]  /*129a0*/  STL.64 [R1+0x280], R34 ;  /* 0x0002802201007387 */ /* 0x000fe80000100a00 */
[----:B0-----:R-:W-:Y:S04]  /*129b0*/  STL.64 [R1+0x298], R28 ;  /* 0x0002981c01007387 */ /* 0x001fe80000100a00 */
[----:B------:R-:W-:Y:S04]  /*129c0*/  STL.64 [R1+0x290], R30 ;  /* 0x0002901e01007387 */ /* 0x000fe80000100a00 */
[----:B------:R-:W3:Y:S04]  /*129d0*/  LDL.LU R108, [R1] ;  /* 0x00000000016c7983 */ /* 0x000ee80000300800 */
[----:B------:R-:W3:Y:S04]  /*129e0*/  LDL.LU R109, [R1+0x4] ;  /* 0x00000400016d7983 */ /* 0x000ee80000300800 */
[----:B------:R-:W3:Y:S04]  /*129f0*/  LDL.LU R110, [R1+0x8] ;  /* 0x00000800016e7983 */ /* 0x000ee80000300800 */
[----:B------:R-:W3:Y:S04]  /*12a00*/  LDL.LU R111, [R1+0xc] ;  /* 0x00000c00016f7983 */ /* 0x000ee80000300800 */
[----:B------:R-:W3:Y:S04]  /*12a10*/  LDL.LU R104, [R1+0x70] ;  /* 0x0000700001687983 */ /* 0x000ee80000300800 */
[----:B------:R-:W3:Y:S04]  /*12a20*/  LDL.LU R105, [R1+0x74] ;  /* 0x0000740001697983 */ /* 0x000ee80000300800 */
[----:B------:R-:W3:Y:S04]  /*12a30*/  LDL.LU R106, [R1+0x78] ;  /* 0x00007800016a7983 */ /* 0x000ee80000300800 */
[----:B------:R0:W-:Y:S04]  /*12a40*/  STS.128 [R2], R152 ;  /* 0x0000009802007388 */ /* 0x0001e80000000c00 */
[----:B------:R-:W3:Y:S04]  /*12a50*/  LDL.LU R107, [R1+0x7c] ;  /* 0x00007c00016b7983 */ /* 0x000ee80000300800 */
[----:B0-----:R-:W4:Y:S04]  /*12a60*/  LDL.LU R152, [R1+0x60] ;  /* 0x0000600001987983 */ /* 0x001f280000300800 */
[----:B------:R-:W4:Y:S04]  /*12a70*/  LDL.LU R153, [R1+0x64] ;  /* 0x0000640001997983 */ /* 0x000f280000300800 */
[----:B------:R-:W4:Y:S04]  /*12a80*/  LDL.LU R154, [R1+0x68] ;  /* 0x00006800019a7983 */ /* 0x000f280000300800 */
[----:B------:R-:W4:Y:S01]  /*12a90*/  LDL.LU R155, [R1+0x6c] ;  /* 0x00006c00019b7983 */ /* 0x000f220000300800 */
[----:B------:R-:W-:-:S02]  /*12aa0*/  F2FP.BF16.F32.PACK_AB R86, R94, R92 ;  /* 0x0000005c5e56723e */ /* 0x000fc400000010ff */
[----:B------:R-:W-:Y:S01]  /*12ab0*/  F2FP.BF16.F32.PACK_AB R74, R95, R93 ;  /* 0x0000005d5f4a723e */ /* 0x000fe200000010ff */
[----:B------:R-:W4:Y:S04]  /*12ac0*/  LDL R141, [R1+0x114] ;  /* 0x00011400018d7983 */ /* 0x000f280000100800 */
        /* <DEDUP_REMOVED lines=8> */
[----:B------:R-:W-:Y:S01]  /*12b50*/  IMAD R18, R143, R17, RZ ;  /* 0x000000118f127224 */ /* 0x000fe200078e02ff */
[----:B------:R-:W-:-:S02]  /*12b60*/  F2FP.BF16.F32.PACK_AB R87, R98, R96 ;  /* 0x000000606257723e */ /* 0x000fc400000010ff */
[----:B------:R-:W4:Y:S01]  /*12b70*/  LDL R143, [R1+0x118] ;  /* 0x00011800018f7983 */ /* 0x000f220000100800 */
[----:B------:R-:W-:-:S03]  /*12b80*/  F2FP.BF16.F32.PACK_AB R75, R99, R97 ;  /* 0x00000061634b723e */ /* 0x000fc600000010ff */
[----:B------:R-:W4:Y:S04]  /*12b90*/  LDL.LU R96, [R1+0x30] ;  /* 0x0000300001607983 */ /* 0x000f280000300800 */
[----:B------:R-:W4:Y:S04]  /*12ba0*/  LDL.LU R97, [R1+0x34] ;  /* 0x0000340001617983 */ /* 0x000f280000300800 */
[----:B------:R-:W4:Y:S04]  /*12bb0*/  LDL.LU R98, [R1+0x38] ;  /* 0x0000380001627983 */ /* 0x000f280000300800 */
[----:B------:R0:W-:Y:S04]  /*12bc0*/  STS.128 [R2+0x400], R144 ;  /* 0x0004009002007388 */ /* 0x0001e80000000c00 */
[----:B------:R-:W4:Y:S01]  /*12bd0*/  LDL.LU R99, [R1+0x3c] ;  /* 0x00003c0001637983 */ /* 0x000f220000300800 */
[----:B------:R-:W-:-:S02]  /*12be0*/  F2FP.BF16.F32.PACK_AB R103, R114, R112 ;  /* 0x000000707267723e */ /* 0x000fc400000010ff */
[----:B------:R-:W-:Y:S01]  /*12bf0*/  F2FP.BF16.F32.PACK_AB R79, R115, R113 ;  /* 0x00000071734f723e */ /* 0x000fe200000010ff */
[----:B------:R-:W-:Y:S06]  /*12c00*/  BAR.SYNC.DEFER_BLOCKING 0x0 ;  /* 0x0000000000007b1d */ /* 0x000fec0000010000 */
[----:B0-----:R-:W4:Y:S04]  /*12c10*/  LDL.LU R144, [R1+0x20] ;  /* 0x0000200001907983 */ /* 0x001f280000300800 */
[----:B------:R-:W4:Y:S04]  /*12c20*/  LDL.LU R145, [R1+0x24] ;  /* 0x0000240001917983 */ /* 0x000f280000300800 */
[----:B------:R-:W4:Y:S04]  /*12c30*/  LDL.LU R146, [R1+0x28] ;  /* 0x0000280001927983 */ /* 0x000f280000300800 */
[----:B------:R-:W4:Y:S01]  /*12c40*/  LDL.LU R147, [R1+0x2c] ;  /* 0x00002c0001937983 */ /* 0x000f220000300800 */
[----:B--2---:R-:W-:-:S03]  /*12c50*/  IMAD R19, R140, R17, RZ ;  /* 0x000000118c137224 */ /* 0x004fc600078e02ff */
[----:B------:R-:W2:Y:S04]  /*12c60*/  LDL R140, [R1+0x11c] ;  /* 0x00011c00018c7983 */ /* 0x000ea80000100800 */
[----:B------:R-:W2:Y:S04]  /*12c70*/  LDL.LU R112, [R1+0x10] ;  /* 0x0000100001707983 */ /* 0x000ea80000300800 */
[----:B------:R-:W2:Y:S04]  /*12c80*/  LDL.LU R113, [R1+0x14] ;  /* 0x0000140001717983 */ /* 0x000ea80000300800 */
[----:B------:R-:W2:Y:S04]  /*12c90*/  LDL.LU R114, [R1+0x18] ;  /* 0x0000180001727983 */ /* 0x000ea80000300800 */
[----:B------:R-:W2:Y:S01]  /*12ca0*/  LDL.LU R115, [R1+0x1c] ;  /* 0x00001c0001737983 */ /* 0x000ea20000300800 */
[----:B------:R-:W-:-:S02]  /*12cb0*/  F2FP.BF16.F32.PACK_AB R36, R38, R36 ;  /* 0x000000242624723e */ /* 0x000fc400000010ff */
[----:B------:R-:W-:Y:S01]  /*12cc0*/  F2FP.BF16.F32.PACK_AB R38, R46, R44 ;  /* 0x0000002c2e26723e */ /* 0x000fe200000010ff */
[----:B------:R-:W2:Y:S01]  /*12cd0*/  LDL.LU.64 R28, [R1+0xf0] ;  /* 0x0000f000011c7983 */ /* 0x000ea20000300a00 */
[----:B------:R-:W-:Y:S02]  /*12ce0*/  F2FP.BF16.F32.PACK_AB R14, R47, R45 ;  /* 0x0000002d2f0e723e */ /* 0x000fe400000010ff */
[----:B------:R-:W-:Y:S01]  /*12cf0*/  F2FP.BF16.F32.PACK_AB R39, R50, R48 ;  /* 0x000000303227723e */ /* 0x000fe200000010ff */
[----:B------:R-:W-:Y:S01]  /*12d00*/  LDS.128 R44, [R43+UR11+0x800] ;  /* 0x0008000b2b2c7984 */ /* 0x000fe20008000c00 */
[----:B------:R-:W-:-:S03]  /*12d10*/  F2FP.BF16.F32.PACK_AB R15, R51, R49 ;  /* 0x00000031330f723e */ /* 0x000fc600000010ff */
[----:B------:R-:W0:Y:S01]  /*12d20*/  LDS.128 R48, [R43+UR11] ;  /* 0x0000000b2b307984 */ /* 0x000e220008000c00 */
[----:B------:R-:W-:Y:S01]  /*12d30*/  BAR.SYNC.DEFER_BLOCKING 0x0 ;  /* 0x0000000000007b1d */ /* 0x000fe20000010000 */
[----:B------:R-:W-:Y:S02]  /*12d40*/  F2FP.BF16.F32.PACK_AB R52, R54, R52 ;  /* 0x000000343634723e */ /* 0x000fe400000010ff */
[----:B------:R-:W-:Y:S02]  /*12d50*/  F2FP.BF16.F32.PACK_AB R24, R55, R53 ;  /* 0x000000353718723e */ /* 0x000fe400000010ff */
[----:B------:R-:W-:Y:S02]  /*12d60*/  F2FP.BF16.F32.PACK_AB R53, R58, R56 ;  /* 0x000000383a35723e */ /* 0x000fe400000010ff */
[----:B------:R-:W-:Y:S02]  /*12d70*/  F2FP.BF16.F32.PACK_AB R25, R59, R57 ;  /* 0x000000393b19723e */ /* 0x000fe400000010ff */
[----:B------:R-:W-:-:S02]  /*12d80*/  F2FP.BF16.F32.PACK_AB R54, R62, R60 ;  /* 0x0000003c3e36723e */ /* 0x000fc400000010ff */
[----:B------:R-:W-:Y:S01]  /*12d90*/  F2FP.BF16.F32.PACK_AB R26, R63, R61 ;  /* 0x0000003d3f1a723e */ /* 0x000fe200000010ff */
[----:B---3--:R-:W-:Y:S04]  /*12da0*/  STS.128 [R2], R104 ;  /* 0x0000006802007388 */ /* 0x008fe80000000c00 */
[----:B----4-:R-:W-:Y:S01]  /*12db0*/  STS.128 [R2+0x400], R152 ;  /* 0x0004009802007388 */ /* 0x010fe20000000c00 */
[----:B------:R-:W-:Y:S06]  /*12dc0*/  BAR.SYNC.DEFER_BLOCKING 0x0 ;  /* 0x0000000000007b1d */ /* 0x000fec0000010000 */
[----:B------:R-:W1:Y:S04]  /*12dd0*/  LDS.128 R60, [R43+UR11] ;  /* 0x0000000b2b3c7984 */ /* 0x000e680008000c00 */
[----:B------:R-:W-:Y:S01]  /*12de0*/  LDS.128 R56, [R43+UR11+0x800] ;  /* 0x0008000b2b387984 */ /* 0x000fe20008000c00 */
[----:B------:R-:W-:Y:S06]  /*12df0*/  BAR.SYNC.DEFER_BLOCKING 0x0 ;  /* 0x0000000000007b1d */ /* 0x000fec0000010000 */
[----:B------:R-:W-:Y:S04]  /*12e00*/  STS.128 [R2], R92 ;  /* 0x0000005c02007388 */ /* 0x000fe80000000c00 */
[----:B------:R-:W-:Y:S01]  /*12e10*/  STS.128 [R2+0x400], R88 ;  /* 0x0004005802007388 */ /* 0x000fe20000000c00 */
[----:B------:R-:W-:Y:S06]  /*12e20*/  BAR.SYNC.DEFER_BLOCKING 0x0 ;  /* 0x0000000000007b1d */ /* 0x000fec0000010000 */
[----:B------:R-:W3:Y:S04]  /*12e30*/  LDS.128 R92, [R43+UR11] ;  /* 0x0000000b2b5c7984 */ /* 0x000ee80008000c00 */
[----:B------:R-:W-:Y:S01]  /*12e40*/  LDS.128 R88, [R43+UR11+0x800] ;  /* 0x0008000b2b587984 */ /* 0x000fe20008000c00 */
[----:B------:R-:W-:Y:S06]  /*12e50*/  BAR.SYNC.DEFER_BLOCKING 0x0 ;  /* 0x0000000000007b1d */ /* 0x000fec0000010000 */
[----:B------:R-:W-:Y:S04]  /*12e60*/  STS.128 [R2], R96 ;  /* 0x0000006002007388 */ /* 0x000fe80000000c00 */
[----:B------:R-:W-:Y:S01]  /*12e70*/  STS.128 [R2+0x400], R144 ;  /* 0x0004009002007388 */ /* 0x000fe20000000c00 */
[----:B------:R-:W-:Y:S06]  /*12e80*/  BAR.SYNC.DEFER_BLOCKING 0x0 ;  /* 0x0000000000007b1d */ /* 0x000fec0000010000 */
[----:B------:R-:W4:Y:S04]  /*12e90*/  LDS.128 R104, [R43+UR11] ;  /* 0x0000000b2b687984 */ /* 0x000f280008000c00 */
[----:B------:R-:W-:Y:S01]  /*12ea0*/  LDS.128 R96, [R43+UR11+0x800] ;  /* 0x0008000b2b607984 */ /* 0x000fe20008000c00 */
[----:B------:R-:W-:Y:S06]  /*12eb0*/  BAR.SYNC.DEFER_BLOCKING 0x0 ;  /* 0x0000000000007b1d */ /* 0x000fec0000010000 */
[----:B--2---:R-:W-:Y:S04]  /*12ec0*/  STS.128 [R2], R112 ;  /* 0x0000007002007388 */ /* 0x004fe80000000c00 */
[----:B------:R-:W-:Y:S01]  /*12ed0*/  STS.128 [R2+0x400], R108 ;  /* 0x0004006c02007388 */ /* 0x000fe20000000c00 */
[----:B------:R-:W-:Y:S06]  /*12ee0*/  BAR.SYNC.DEFER_BLOCKING 0x0 ;  /* 0x0000000000007b1d */ /* 0x000fec0000010000 */
[----:B------:R-:W2:Y:S04]  /*12ef0*/  LDS.128 R112, [R43+UR11] ;  /* 0x0000000b2b707984 */ /* 0x000ea80008000c00 */
[----:B------:R-:W-:Y:S01]  /*12f00*/  LDS.128 R108, [R43+UR11+0x800] ;  /* 0x0008000b2b6c7984 */ /* 0x000fe20008000c00 */
[----:B------:R-:W-:Y:S06]  /*12f10*/  BAR.SYNC.DEFER_BLOCKING 0x0 ;  /* 0x0000000000007b1d */ /* 0x000fec0000010000 */
[----:B------:R-:W-:Y:S04]  /*12f20*/  STS.128 [R2], R132 ;  /* 0x0000008402007388 */ /* 0x000fe80000000c00 */
[----:B------:R-:W-:Y:S01]  /*12f30*/  STS.128 [R2+0x400], R116 ;  /* 0x0004007402007388 */ /* 0x000fe20000000c00 */
[----:B------:R-:W-:Y:S06]  /*12f40*/  BAR.SYNC.DEFER_BLOCKING 0x0 ;  /* 0x0000000000007b1d */ /* 0x000fec0000010000 */
[----:B------:R-:W0:Y:S04]  /*12f50*/  LDS.128 R132, [R43+UR11] ;  /* 0x0000000b2b847984 */ /* 0x000e280008000c00 */
[----:B------:R-:W-:Y:S01]  /*12f60*/  LDS.128 R116, [R43+UR11+0x800] ;  /* 0x0008000b2b747984 */ /* 0x000fe20008000c00 */
[----:B------:R-:W-:Y:S01]  /*12f70*/  BAR.SYNC.DEFER_BLOCKING 0x0 ;  /* 0x0000000000007b1d */ /* 0x000fe20000010000 */
[----:B------:R-:W-:-:S04]  /*12f80*/  LEA R158, P6, R40, R16, 0x1 ;  /* 0x00000010289e7211 */ /* 0x000fc800078c08ff */
[----:B------:R-:W-:Y:S01]  /*12f90*/  LEA.HI.X.SX32 R159, R40, R3, 0x1, P6 ;  /* 0x00000003289f7211 */ /* 0x000fe200030f0eff */
[----:B------:R1:W-:Y:S04]  /*12fa0*/  STS.128 [R2], R148 ;  /* 0x0000009402007388 */ /* 0x0003e80000000c00 */
[----:B------:R-:W-:Y:S01]  /*12fb0*/  STS.128 [R2+0x400], R120 ;  /* 0x0004007802007388 */ /* 0x000fe20000000c00 */
[----:B------:R-:W-:Y:S01]  /*12fc0*/  BAR.SYNC.DEFER_BLOCKING 0x0 ;  /* 0x0000000000007b1d */ /* 0x000fe20000010000 */
[----:B------:R-:W-:Y:S01]  /*12fd0*/  LEA R156, P6, R18, R16, 0x1 ;  /* 0x00000010129c7211 */ /* 0x000fe200078c08ff */
[-C--:B------:R-:W-:Y:S02]  /*12fe0*/  IMAD R40, R141, R17.reuse, RZ ;  /* 0x000000118d287224 */ /* 0x080fe400078e02ff */
[----:B------:R-:W-:Y:S01]  /*12ff0*/  IMAD R41, R140, R17, RZ ;  /* 0x000000118c297224 */ /* 0x000fe200078e02ff */
[----:B------:R-:W-:-:S02]  /*13000*/  LEA.HI.X.SX32 R157, R18, R3, 0x1, P6 ;  /* 0x00000003129d7211 */ /* 0x000fc400030f0eff */
[----:B-1----:R-:W-:Y:S01]  /*13010*/  LOP3.LUT R151, R142, 0x7f0, RZ, 0xc0, !PT ;  /* 0x000007f08e977812 */ /* 0x002fe200078ec0ff */
[----:B------:R-:W-:Y:S01]  /*13020*/  IMAD R18, R143, R17, RZ ;  /* 0x000000118f127224 */ /* 0x000fe200078e02ff */
[----:B------:R-:W2:Y:S04]  /*13030*/  LDL.LU R150, [R1+0xf8] ;  /* 0x0000f80001967983 */ /* 0x000ea80000300800 */
[----:B------:R-:W3:Y:S04]  /*13040*/  LDL.LU.64 R30, [R1+0xe8] ;  /* 0x0000e800011e7983 */ /* 0x000ee80000300a00 */
[----:B------:R-:W4:Y:S01]  /*13050*/  LDL.LU R33, [R1+0xfc] ;  /* 0x0000fc0001217983 */ /* 0x000f220000300800 */
[----:B------:R-:W-:-:S02]  /*13060*/  LEA R154, P6, R19, R16, 0x1 ;  /* 0x00000010139a7211 */ /* 0x000fc400078c08ff */
[----:B------:R-:W-:Y:S01]  /*13070*/  F2FP.BF16.F32.PACK_AB R55, R66, R64 ;  /* 0x000000404237723e */ /* 0x000fe200000010ff */
[----:B------:R-:W4:Y:S04]  /*13080*/  LDL.LU.64 R34, [R1+0xe0] ;  /* 0x0000e00001227983 */ /* 0x000f280000300a00 */
[----:B------:R-:W1:Y:S04]  /*13090*/  LDS.128 R140, [R151+UR11] ;  /* 0x0000000b978c7984 */ /* 0x000e680008000c00 */
[----:B------:R-:W-:Y:S01]  /*130a0*/  LDS.128 R120, [R151+UR11+0x800] ;  /* 0x0008000b97787984 */ /* 0x000fe20008000c00 */
[----:B------:R-:W-:Y:S01]  /*130b0*/  BAR.SYNC.DEFER_BLOCKING 0x0 ;  /* 0x0000000000007b1d */ /* 0x000fe20000010000 */
[----:B------:R-:W-:-:S02]  /*130c0*/  LEA.HI.X.SX32 R155, R19, R3, 0x1, P6 ;  /* 0x00000003139b7211 */ /* 0x000fc400030f0eff */
[----:B------:R-:W-:-:S03]  /*130d0*/  F2FP.BF16.F32.PACK_AB R27, R67, R65 ;  /* 0x00000041431b723e */ /* 0x000fc600000010ff */
[----:B------:R-:W4:Y:S04]  /*130e0*/  LDL.LU.64 R160, [R1+0xd8] ;  /* 0x0000d80001a07983 */ /* 0x000f280000300a00 */
[----:B------:R-:W-:Y:S04]  /*130f0*/  STS.128 [R2], R124 ;  /* 0x0000007c02007388 */ /* 0x000fe80000000c00 */
[----:B------:R-:W-:Y:S01]  /*13100*/  STS.128 [R2+0x400], R128 ;  /* 0x0004008002007388 */ /* 0x000fe20000000c00 */
[----:B------:R-:W-:Y:S01]  /*13110*/  BAR.SYNC.DEFER_BLOCKING 0x0 ;  /* 0x0000000000007b1d */ /* 0x000fe20000010000 */
[----:B------:R-:W-:-:S05]  /*13120*/  LEA R152, P6, R40, R16, 0x1 ;  /* 0x0000001028987211 */ /* 0x000fca00078c08ff */
[----:B------:R-:W4:Y:S04]  /*13130*/  LDL.LU.64 R162, [R1+0xd0] ;  /* 0x0000d00001a27983 */ /* 0x000f280000300a00 */
[----:B------:R-:W0:Y:S04]  /*13140*/  LDS.128 R128, [R151+UR11] ;  /* 0x0000000b97807984 */ /* 0x000e280008000c00 */
[----:B------:R-:W-:Y:S01]  /*13150*/  LDS.128 R124, [R151+UR11+0x800] ;  /* 0x0008000b977c7984 */ /* 0x000fe20008000c00 */
[----:B------:R-:W-:Y:S01]  /*13160*/  BAR.SYNC.DEFER_BLOCKING 0x0 ;  /* 0x0000000000007b1d */ /* 0x000fe20000010000 */
[----:B------:R-:W-:-:S05]  /*13170*/  LEA.HI.X.SX32 R153, R40, R3, 0x1, P6 ;  /* 0x0000000328997211 */ /* 0x000fca00030f0eff */
[----:B------:R-:W4:Y:S04]  /*13180*/  LDL.LU.64 R164, [R1+0xc8] ;  /* 0x0000c80001a47983 */ /* 0x000f280000300a00 */
[----:B------:R-:W-:Y:S04]  /*13190*/  STS.128 [R2], R68 ;  /* 0x0000004402007388 */ /* 0x000fe80000000c00 */
[----:B------:R-:W-:Y:S01]  /*131a0*/  STS.128 [R2+0x400], R136 ;  /* 0x0004008802007388 */ /* 0x000fe20000000c00 */
[----:B------:R-:W-:Y:S01]  /*131b0*/  BAR.SYNC.DEFER_BLOCKING 0x0 ;  /* 0x0000000000007b1d */ /* 0x000fe20000010000 */
[----:B------:R-:W-:Y:S01]  /*131c0*/  LEA R146, P6, R18, R16, 0x1 ;  /* 0x0000001012927211 */ /* 0x000fe200078c08ff */
[----:B------:R-:W-:-:S04]  /*131d0*/  IMAD R40, R17, 0x20, R42 ;  /* 0x0000002011287824 */ /* 0x000fc800078e022a */
[----:B------:R-:W4:Y:S04]  /*131e0*/  LDL.LU R149, [R1+0x118] ;  /* 0x0001180001957983 */ /* 0x000f280000300800 */
[----:B------:R-:W0:Y:S04]  /*131f0*/  LDS.128 R136, [R151+UR11] ;  /* 0x0000000b97887984 */ /* 0x000e280008000c00 */
[----:B------:R-:W-:Y:S01]  /*13200*/  LDS.128 R68, [R151+UR11+0x800] ;  /* 0x0008000b97447984 */ /* 0x000fe20008000c00 */
[----:B------:R-:W-:Y:S06]  /*13210*/  BAR.SYNC.DEFER_BLOCKING 0x0 ;  /* 0x0000000000007b1d */ /* 0x000fec0000010000 */
[----:B------:R-:W-:Y:S04]  /*13220*/  STS.128 [R2], R84 ;  /* 0x0000005402007388 */ /* 0x000fe80000000c00 */
[----:B------:R-:W-:Y:S01]  /*13230*/  STS.128 [R2+0x400], R72 ;  /* 0x0004004802007388 */ /* 0x000fe20000000c00 */
[----:B------:R-:W-:Y:S06]  /*13240*/  BAR.SYNC.DEFER_BLOCKING 0x0 ;  /* 0x0000000000007b1d */ /* 0x000fec0000010000 */
        /* <DEDUP_REMOVED lines=23> */
[----:B------:R-:W-:Y:S01]  /*133c0*/  BAR.SYNC.DEFER_BLOCKING 0x0 ;  /* 0x0000000000007b1d */ /* 0x000fe20000010000 */
[----:B------:R-:W-:-:S02]  /*133d0*/  LEA.HI.X.SX32 R147, R18, R3, 0x1, P6 ;  /* 0x0000000312937211 */ /* 0x000fc400030f0eff */
[----:B------:R-:W-:Y:S01]  /*133e0*/  LEA R144, P6, R41, R16, 0x1 ;  /* 0x0000001029907211 */ /* 0x000fe200078c08ff */
[----:B------:R-:W-:-:S03]  /*133f0*/  IMAD R19, R17, 0x2, R40 ;  /* 0x0000000211137824 */ /* 0x000fc600078e0228 */
[-C--:B------:R-:W-:Y:S02]  /*13400*/  LEA.HI.X.SX32 R145, R41, R3.reuse, 0x1, P6 ;  /* 0x0000000329917211 */ /* 0x080fe400030f0eff */
[CC--:B------:R-:W-:Y:S01]  /*13410*/  LEA R66, P6, R40.reuse, R16.reuse, 0x1 ;  /* 0x0000001028427211 */ /* 0x0c0fe200078c08ff */
[----:B------:R-:W0:Y:S04]  /*13420*/  LDS.128 R12, [R151+UR11] ;  /* 0x0000000b970c7984 */ /* 0x000e280008000c00 */
[----:B------:R-:W-:Y:S01]  /*13430*/  LDS.128 R36, [R151+UR11+0x800] ;  /* 0x0008000b97247984 */ /* 0x000fe20008000c00 */
[----:B------:R-:W-:Y:S01]  /*13440*/  BAR.SYNC.DEFER_BLOCKING 0x0 ;  /* 0x0000000000007b1d */ /* 0x000fe20000010000 */
[----:B------:R-:W-:Y:S01]  /*13450*/  LEA.HI.X.SX32 R67, R40, R3, 0x1, P6 ;  /* 0x0000000328437211 */ /* 0x000fe200030f0eff */
[----:B------:R-:W-:Y:S01]  /*13460*/  IMAD R41, R17, 0x2, R19 ;  /* 0x0000000211297824 */ /* 0x000fe200078e0213 */
[----:B------:R-:W-:-:S03]  /*13470*/  LEA R18, P6, R19, R16, 0x1 ;  /* 0x0000001013127211 */ /* 0x000fc600078c08ff */
[----:B------:R-:W-:Y:S01]  /*13480*/  IMAD R43, R17, 0x2, R41 ;  /* 0x00000002112b7824 */ /* 0x000fe200078e0229 */
[-C--:B------:R-:W-:Y:S02]  /*13490*/  LEA.HI.X.SX32 R19, R19, R3.reuse, 0x1, P6 ;  /* 0x0000000313137211 */ /* 0x080fe400030f0eff */
[-C--:B------:R-:W-:Y:S01]  /*134a0*/  LEA R40, P6, R41, R16.reuse, 0x1 ;  /* 0x0000001029287211 */ /* 0x080fe200078c08ff */
[----:B------:R-:W-:Y:S02]  /*134b0*/  IMAD R148, R17, 0x2, R43 ;  /* 0x0000000211947824 */ /* 0x000fe400078e022b */
[----:B------:R-:W4:Y:S01]  /*134c0*/  LDL.LU R17, [R1+0x100] ;  /* 0x0001000001117983 */ /* 0x000f220000300800 */
[-C--:B------:R-:W-:Y:S02]  /*134d0*/  LEA.HI.X.SX32 R41, R41, R3.reuse, 0x1, P6 ;  /* 0x0000000329297211 */ /* 0x080fe400030f0eff */
[CC--:B------:R-:W-:Y:S01]  /*134e0*/  LEA R42, P6, R43.reuse, R16.reuse, 0x1 ;  /* 0x000000102b2a7211 */ /* 0x0c0fe200078c08ff */
[----:B------:R1:W-:Y:S04]  /*134f0*/  STS.128 [R2], R52 ;  /* 0x0000003402007388 */ /* 0x0003e80000000c00 */
[----:B------:R0:W-:Y:S01]  /*13500*/  STS.128 [R2+0x400], R24 ;  /* 0x0004001802007388 */ /* 0x0001e20000000c00 */
[----:B------:R-:W-:Y:S01]  /*13510*/  LEA.HI.X.SX32 R43, R43, R3, 0x1, P6 ;  /* 0x000000032b2b7211 */ /* 0x000fe200030f0eff */
[----:B------:R-:W-:Y:S01]  /*13520*/  BAR.SYNC.DEFER_BLOCKING 0x0 ;  /* 0x0000000000007b1d */ /* 0x000fe20000010000 */
[----:B------:R-:W-:-:S04]  /*13530*/  LEA R64, P6, R148, R16, 0x1 ;  /* 0x0000001094407211 */ /* 0x000fc800078c08ff */
[----:B------:R-:W-:Y:S02]  /*13540*/  LEA.HI.X.SX32 R65, R148, R3, 0x1, P6 ;  /* 0x0000000394417211 */ /* 0x000fe400030f0eff */
[----:B------:R-:W-:Y:S01]  /*13550*/  ISETP.LT.AND P6, PT, R0, UR15, !P0 ;  /* 0x0000000f00007c0c */ /* 0x000fe2000c7c1270 */
[----:B-1----:R-:W4:Y:S01]  /*13560*/  LDL.LU.64 R52, [R1+0xc0] ;  /* 0x0000c00001347983 */ /* 0x002f220000300a00 */
[----:B0-----:R-:W-:-:S03]  /*13570*/  PRMT R2, R32, 0x7632, R2 ;  /* 0x0000763220027816 */ /* 0x001fc60000000002 */
[----:B------:R-:W4:Y:S04]  /*13580*/  LDL.LU R54, [R1+0x110] ;  /* 0x0001100001367983 */ /* 0x000f280000300800 */
[----:B------:R-:W4:Y:S04]  /*13590*/  LDL.LU R55, [R1+0x114] ;  /* 0x0001140001377983 */ /* 0x000f280000300800 */
[----:B------:R0:W-:Y:S01]  /*135a0*/  @P6 STG.E.U16 desc[UR20][R28.64], R32 ;  /* 0x000000201c006986 */ /* 0x0001e2000c101514 */
[----:B--2---:R-:W-:Y:S01]  /*135b0*/  ISETP.LT.AND P6, PT, R150, UR4, !P0 ;  /* 0x0000000496007c0c */ /* 0x004fe2000c7c1270 */
[----:B------:R-:W1:Y:S02]  /*135c0*/  LDCU UR4, c[0x0][0x39c] ;  /* 0x00007380ff0477ac */ /* 0x000e640008000800 */
[----:B---3--:R2:W-:Y:S01]  /*135d0*/  @P3 STG.E.U16 desc[UR20][R30.64], R2 ;  /* 0x000000021e003986 */ /* 0x0085e2000c101514 */
[----:B----4-:R-:W-:Y:S01]  /*135e0*/  ISETP.LT.AND P3, PT, R33, UR5, !P0 ;  /* 0x0000000521007c0c */ /* 0x010fe2000c761270 */
[----:B------:R-:W3:Y:S02]  /*135f0*/  LDCU UR5, c[0x0][0x39c] ;  /* 0x00007380ff0577ac */ /* 0x000ee40008000800 */
[----:B0-----:R-:W4:Y:S04]  /*13600*/  LDL.LU.64 R28, [R1+0x298] ;  /* 0x00029800011c7983 */ /* 0x001f280000300a00 */
[----:B------:R-:W3:Y:S04]  /*13610*/  LDL.LU R32, [R1+0x10c] ;  /* 0x00010c0001207983 */ /* 0x000ee80000300800 */
[----:B------:R-:W3:Y:S04]  /*13620*/  LDL.LU R150, [R1+0x11c] ;  /* 0x00011c0001967983 */ /* 0x000ee80000300800 */
[----:B--2---:R-:W2:Y:S04]  /*13630*/  LDL.LU.64 R30, [R1+0x290] ;  /* 0x00029000011e7983 */ /* 0x004ea80000300a00 */
[----:B------:R-:W2:Y:S04]  /*13640*/  LDL.LU R33, [R1+0x288] ;  /* 0x0002880001217983 */ /* 0x000ea80000300800 */
[----:B--2---:R0:W-:Y:S04]  /*13650*/  @P4 STG.E.U16 desc[UR20][R34.64], R33 ;  /* 0x0000002122004986 */ /* 0x0041e8000c101514 */
[----:B0-----:R-:W2:Y:S01]  /*13660*/  LDL.LU.64 R34, [R1+0x280] ;  /* 0x0002800001227983 */ /* 0x001ea20000300a00 */
[----:B------:R-:W-:-:S03]  /*13670*/  PRMT R2, R33, 0x7632, R2 ;  /* 0x0000763221027816 */ /* 0x000fc60000000002 */
[----:B------:R-:W1:Y:S04]  /*13680*/  LDL.LU R33, [R1+0x108] ;  /* 0x0001080001217983 */ /* 0x000e680000300800 */
[----:B------:R0:W-:Y:S04]  /*13690*/  @P2 STG.E.U16 desc[UR20][R160.64], R2 ;  /* 0x00000002a0002986 */ /* 0x0001e8000c101514 */
[----:B0-----:R-:W3:Y:S04]  /*136a0*/  LDL.LU.64 R160, [R1+0x278] ;  /* 0x0002780001a07983 */ /* 0x001ee80000300a00 */
[----:B------:R-:W3:Y:S01]  /*136b0*/  LDL.LU R2, [R1+0x104] ;  /* 0x0001040001027983 */ /* 0x000ee20000300800 */
[----:B--2---:R-:W-:-:S03]  /*136c0*/  PRMT R24, R34, 0x7632, R24 ;  /* 0x0000763222187816 */ /* 0x004fc60000000018 */
[----:B------:R0:W-:Y:S04]  /*136d0*/  @P1 STG.E.U16 desc[UR20][R162.64], R34 ;  /* 0x00000022a2001986 */ /* 0x0001e8000c101514 */
[----:B------:R2:W-:Y:S04]  /*136e0*/  @P5 STG.E.U16 desc[UR20][R164.64], R24 ;  /* 0x00000018a4005986 */ /* 0x0005e8000c101514 */
[----:B0-----:R-:W4:Y:S04]  /*136f0*/  LDL.LU.64 R162, [R1+0x270] ;  /* 0x0002700001a27983 */ /* 0x001f280000300a00 */
[----:B--2---:R-:W2:Y:S01]  /*13700*/  LDL.LU.64 R164, [R1+0x268] ;  /* 0x0002680001a47983 */ /* 0x004ea20000300a00 */
[----:B------:R-:W-:Y:S01]  /*13710*/  ISETP.LT.AND P4, PT, R17, UR6, !P0 ;  /* 0x0000000611007c0c */ /* 0x000fe2000c781270 */
[----:B------:R-:W0:Y:S01]  /*13720*/  LDCU UR6, c[0x0][0x39c] ;  /* 0x00007380ff0677ac */ /* 0x000e220008000800 */
[----:B---3--:R-:W-:Y:S01]  /*13730*/  ISETP.LT.AND P2, PT, R2, UR7, !P0 ;  /* 0x0000000702007c0c */ /* 0x008fe2000c741270 */
[----:B------:R-:W3:Y:S01]  /*13740*/  LDCU UR7, c[0x0][0x39c] ;  /* 0x00007380ff0777ac */ /* 0x000ee20008000800 */
[----:B-1----:R-:W-:-:S02]  /*13750*/  ISETP.LT.AND P1, PT, R33, UR4, !P0 ;  /* 0x0000000421007c0c */ /* 0x002fc4000c721270 */
[----:B------:R-:W-:Y:S01]  /*13760*/  PRMT R25, R35, 0x7632, R25 ;  /* 0x0000763223197816 */ /* 0x000fe20000000019 */
[----:B------:R-:W1:Y:S01]  /*13770*/  LDCU UR4, c[0x0][0x39c] ;  /* 0x00007380ff0477ac */ /* 0x000e620008000800 */
[----:B------:R-:W-:Y:S01]  /*13780*/  ISETP.LT.AND P5, PT, R32, UR5, !P0 ;  /* 0x0000000520007c0c */ /* 0x000fe2000c7a1270 */
[----:B------:R-:W-:Y:S01]  /*13790*/  @P6 STG.E.U16 desc[UR20][R52.64], R35 ;  /* 0x0000002334006986 */ /* 0x000fe2000c101514 */
[----:B------:R-:W-:Y:S01]  /*137a0*/  PRMT R26, R48, 0x7632, R26 ;  /* 0x00007632301a7816 */ /* 0x000fe2000000001a */
[----:B------:R-:W0:Y:S01]  /*137b0*/  LDCU UR5, c[0x0][0x39c] ;  /* 0x00007380ff0577ac */ /* 0x000e220008000800 */
[----:B------:R-:W-:Y:S01]  /*137c0*/  ISETP.LT.AND P6, PT, R54, UR8, !P0 ;  /* 0x0000000836007c0c */ /* 0x000fe2000c7c1270 */
[----:B------:R-:W0:Y:S01]  /*137d0*/  LDC R17, c[0x0][0x3b8] ;  /* 0x0000ee00ff117b82 */ /* 0x000e220000000800 */
[----:B------:R-:W-:Y:S02]  /*137e0*/  LOP3.LUT R2, R0, 0x20, RZ, 0xfc, !PT ;  /* 0x0000002000027812 */ /* 0x000fe400078efcff */
[----:B------:R-:W-:-:S02]  /*137f0*/  PRMT R24, R49, 0x7632, R24 ;  /* 0x0000763231187816 */ /* 0x000fc40000000018 */
[----:B------:R-:W-:Y:S01]  /*13800*/  PRMT R27, R62, 0x7632, R27 ;  /* 0x000076323e1b7816 */ /* 0x000fe2000000001b */
[----:B0-----:R-:W-:Y:S01]  /*13810*/  IMAD R148, R17, 0x2, R148 ;  /* 0x0000000211947824 */ /* 0x001fe200078e0294 */
[----:B------:R-:W-:Y:S02]  /*13820*/  LOP3.LUT R33, R0, 0x36, RZ, 0xfc, !PT ;  /* 0x0000003600217812 */ /* 0x000fe400078efcff */
[----:B------:R-:W-:Y:S01]  /*13830*/  PRMT R34, R95, 0x7632, R34 ;  /* 0x000076325f227816 */ /* 0x000fe20000000022 */
[----:B--2---:R0:W-:Y:S01]  /*13840*/  @P3 STG.E.U16 desc[UR20][R164.64], R25 ;  /* 0x00000019a4003986 */ /* 0x0041e2000c101514 */
[----:B------:R-:W-:Y:S01]  /*13850*/  ISETP.LT.AND P3, PT, R55, UR6, !P0 ;  /* 0x0000000637007c0c */ /* 0x000fe2000c761270 */
[----:B------:R-:W2:Y:S02]  /*13860*/  LDCU UR6, c[0x0][0x39c] ;  /* 0x00007380ff0677ac */ /* 0x000ea40008000800 */
[----:B----4-:R-:W-:Y:S01]  /*13870*/  @P4 STG.E.U16 desc[UR20][R162.64], R48 ;  /* 0x00000030a2004986 */ /* 0x010fe2000c101514 */
[----:B---3--:R-:W-:Y:S01]  /*13880*/  ISETP.LT.AND P4, PT, R149, UR7, !P0 ;  /* 0x0000000795007c0c */ /* 0x008fe2000c781270 */
[----:B------:R-:W3:Y:S02]  /*13890*/  LDCU UR7, c[0x0][0x39c] ;  /* 0x00007380ff0777ac */ /* 0x000ee40008000800 */
[----:B------:R-:W-:Y:S01]  /*138a0*/  @P2 STG.E.U16 desc[UR20][R160.64], R26 ;  /* 0x0000001aa0002986 */ /* 0x000fe2000c101514 */
[----:B-1----:R-:W-:Y:S01]  /*138b0*/  ISETP.LT.AND P2, PT, R150, UR4, !P0 ;  /* 0x0000000496007c0c */ /* 0x002fe2000c741270 */
[----:B------:R-:W1:Y:S02]  /*138c0*/  LDCU UR4, c[0x0][0x39c] ;  /* 0x00007380ff0477ac */ /* 0x000e640008000800 */
[----:B------:R-:W-:Y:S01]  /*138d0*/  @P1 STG.E.U16 desc[UR20][R158.64], R49 ;  /* 0x000000319e001986 */ /* 0x000fe2000c101514 */
[----:B------:R-:W-:Y:S01]  /*138e0*/  ISETP.LT.AND P1, PT, R2, UR5, !P0 ;  /* 0x0000000502007c0c */ /* 0x000fe2000c721270 */
[----:B------:R-:W4:Y:S01]  /*138f0*/  LDCU UR5, c[0x0][0x39c] ;  /* 0x00007380ff0577ac */ /* 0x000f220008000800 */
[----:B------:R-:W-:Y:S01]  /*13900*/  LOP3.LUT R2, R0, 0x22, RZ, 0xfc, !PT ;  /* 0x0000002200027812 */ /* 0x000fe200078efcff */
[----:B------:R1:W-:Y:S03]  /*13910*/  @P5 STG.E.U16 desc[UR20][R156.64], R24 ;  /* 0x000000189c005986 */ /* 0x0003e6000c101514 */
[----:B--2---:R-:W-:Y:S01]  /*13920*/  ISETP.LT.AND P5, PT, R2, UR6, !P0 ;  /* 0x0000000602007c0c */ /* 0x004fe2000c7a1270 */
[----:B------:R-:W2:Y:S01]  /*13930*/  LDCU UR6, c[0x0][0x39c] ;  /* 0x00007380ff0677ac */ /* 0x000ea20008000800 */
[----:B------:R-:W-:Y:S01]  /*13940*/  LOP3.LUT R2, R0, 0x24, RZ, 0xfc, !PT ;  /* 0x0000002400027812 */ /* 0x000fe200078efcff */
[----:B------:R-:W-:Y:S01]  /*13950*/  @P6 STG.E.U16 desc[UR20][R154.64], R50 ;  /* 0x000000329a006986 */ /* 0x000fe2000c101514 */
[----:B0-----:R-:W-:-:S02]  /*13960*/  PRMT R25, R50, 0x7632, R25 ;  /* 0x0000763232197816 */ /* 0x001fc40000000019 */
[----:B---3--:R-:W-:Y:S01]  /*13970*/  ISETP.LT.AND P6, PT, R2, UR7, !P0 ;  /* 0x0000000702007c0c */ /* 0x008fe2000c7c1270 */
[----:B------:R-:W0:Y:S01]  /*13980*/  LDCU UR7, c[0x0][0x39c] ;  /* 0x00007380ff0777ac */ /* 0x000e220008000800 */
[----:B------:R-:W-:Y:S01]  /*13990*/  LOP3.LUT R2, R0, 0x26, RZ, 0xfc, !PT ;  /* 0x0000002600027812 */ /* 0x000fe200078efcff */
[----:B------:R3:W-:Y:S03]  /*139a0*/  @P3 STG.E.U16 desc[UR20][R152.64], R25 ;  /* 0x0000001998003986 */ /* 0x0007e6000c101514 */
[----:B-1----:R-:W-:Y:S01]  /*139b0*/  ISETP.LT.AND P3, PT, R2, UR4, !P0 ;  /* 0x0000000402007c0c */ /* 0x002fe2000c761270 */
[----:B------:R-:W1:Y:S01]  /*139c0*/  LDCU UR4, c[0x0][0x39c] ;  /* 0x00007380ff0477ac */ /* 0x000e620008000800 */
[----:B------:R-:W-:Y:S01]  /*139d0*/  LOP3.LUT R2, R0, 0x28, RZ, 0xfc, !PT ;  /* 0x0000002800027812 */ /* 0x000fe200078efcff */
[----:B------:R-:W-:Y:S01]  /*139e0*/  @P4 STG.E.U16 desc[UR20][R146.64], R51 ;  /* 0x0000003392004986 */ /* 0x000fe2000c101514 */
[----:B------:R-:W-:-:S02]  /*139f0*/  PRMT R24, R51, 0x7632, R24 ;  /* 0x0000763233187816 */ /* 0x000fc40000000018 */
[----:B----4-:R-:W-:Y:S01]  /*13a00*/  ISETP.LT.AND P4, PT, R2, UR5, !P0 ;  /* 0x0000000502007c0c */ /* 0x010fe2000c781270 */
[----:B------:R-:W4:Y:S01]  /*13a10*/  LDCU UR5, c[0x0][0x39c] ;  /* 0x00007380ff0577ac */ /* 0x000f220008000800 */
[----:B------:R-:W-:Y:S01]  /*13a20*/  LOP3.LUT R2, R0, 0x2a, RZ, 0xfc, !PT ;  /* 0x0000002a00027812 */ /* 0x000fe200078efcff */
[----:B------:R1:W-:Y:S03]  /*13a30*/  @P2 STG.E.U16 desc[UR20][R144.64], R24 ;  /* 0x0000001890002986 */ /* 0x0003e6000c101514 */
[----:B--2---:R-:W-:Y:S01]  /*13a40*/  ISETP.LT.AND P2, PT, R2, UR6, !P0 ;  /* 0x0000000602007c0c */ /* 0x004fe2000c741270 */
[----:B------:R-:W-:Y:S01]  /*13a50*/  @P1 STG.E.U16 desc[UR20][R66.64], R60 ;  /* 0x0000003c42001986 */ /* 0x000fe2000c101514 */
[----:B------:R-:W-:Y:S01]  /*13a60*/  LOP3.LUT R2, R0, 0x2c, RZ, 0xfc, !PT ;  /* 0x0000002c00027812 */ /* 0x000fe200078efcff */
[----:B------:R-:W2:Y:S01]  /*13a70*/  LDCU UR6, c[0x0][0x39c] ;  /* 0x00007380ff0677ac */ /* 0x000ea20008000800 */
[----:B---3--:R-:W-:-:S02]  /*13a80*/  PRMT R25, R60, 0x7632, R25 ;  /* 0x000076323c197816 */ /* 0x008fc40000000019 */
[----:B0-----:R-:W-:Y:S02]  /*13a90*/  ISETP.LT.AND P1, PT, R2, UR7, !P0 ;  /* 0x0000000702007c0c */ /* 0x001fe4000c721270 */
[----:B------:R-:W-:Y:S01]  /*13aa0*/  LOP3.LUT R2, R0, 0x2e, RZ, 0xfc, !PT ;  /* 0x0000002e00027812 */ /* 0x000fe200078efcff */
[----:B------:R0:W-:Y:S01]  /*13ab0*/  @P5 STG.E.U16 desc[UR20][R18.64], R25 ;  /* 0x0000001912005986 */ /* 0x0001e2000c101514 */
[----:B------:R-:W-:Y:S02]  /*13ac0*/  PRMT R26, R61, 0x7632, R26 ;  /* 0x000076323d1a7816 */ /* 0x000fe4000000001a */
[----:B-1----:R-:W-:Y:S01]  /*13ad0*/  ISETP.LT.AND P5, PT, R2, UR4, !P0 ;  /* 0x0000000402007c0c */ /* 0x002fe2000c7a1270 */
[----:B------:R-:W1:Y:S01]  /*13ae0*/  LDCU UR4, c[0x0][0x39c] ;  /* 0x00007380ff0477ac */ /* 0x000e620008000800 */
[----:B------:R-:W-:Y:S01]  /*13af0*/  @P6 STG.E.U16 desc[UR20][R40.64], R61 ;  /* 0x0000003d28006986 */ /* 0x000fe2000c101514 */
[----:B------:R-:W-:-:S03]  /*13b00*/  LOP3.LUT R2, R0, 0x30, RZ, 0xfc, !PT ;  /* 0x0000003000027812 */ /* 0x000fc600078efcff */
[----:B------:R3:W-:Y:S01]  /*13b10*/  @P3 STG.E.U16 desc[UR20][R42.64], R26 ;  /* 0x0000001a2a003986 */ /* 0x0007e2000c101514 */
[-C--:B------:R-:W-:Y:S02]  /*13b20*/  LEA R24, P3, R148, R16.reuse, 0x1 ;  /* 0x0000001094187211 */ /* 0x080fe400078608ff */
[----:B----4-:R-:W-:Y:S01]  /*13b30*/  ISETP.LT.AND P6, PT, R2, UR5, !P0 ;  /* 0x0000000502007c0c */ /* 0x010fe2000c7c1270 */
[----:B------:R-:W4:Y:S01]  /*13b40*/  LDCU UR5, c[0x0][0x39c] ;  /* 0x00007380ff0577ac */ /* 0x000f220008000800 */
[-C--:B0-----:R-:W-:Y:S01]  /*13b50*/  LEA.HI.X.SX32 R25, R148, R3.reuse, 0x1, P3 ;  /* 0x0000000394197211 */ /* 0x081fe200018f0eff */
[C---:B------:R-:W-:Y:S01]  /*13b60*/  IMAD R148, R17.reuse, 0x2, R148 ;  /* 0x0000000211947824 */ /* 0x040fe200078e0294 */
[C---:B------:R-:W-:Y:S01]  /*13b70*/  LOP3.LUT R2, R0.reuse, 0x32, RZ, 0xfc, !PT ;  /* 0x0000003200027812 */ /* 0x040fe200078efcff */
[----:B------:R-:W-:Y:S01]  /*13b80*/  @P4 STG.E.U16 desc[UR20][R64.64], R62 ;  /* 0x0000003e40004986 */ /* 0x000fe2000c101514 */
[----:B------:R-:W-:Y:S02]  /*13b90*/  LOP3.LUT R19, R0, 0x34, RZ, 0xfc, !PT ;  /* 0x0000003400137812 */ /* 0x000fe400078efcff */
[----:B--2---:R-:W-:Y:S01]  /*13ba0*/  ISETP.LT.AND P3, PT, R2, UR6, !P0 ;  /* 0x0000000602007c0c */ /* 0x004fe2000c761270 */
[----:B------:R-:W-:Y:S01]  /*13bb0*/  IMAD R2, R17, 0x2, R148 ;  /* 0x0000000211027824 */ /* 0x000fe200078e0294 */
[CC--:B------:R-:W-:Y:S01]  /*13bc0*/  LEA R18, P4, R148.reuse, R16.reuse, 0x1 ;  /* 0x0000001094127211 */ /* 0x0c0fe200078808ff */
[----:B------:R0:W-:Y:S01]  /*13bd0*/  @P2 STG.E.U16 desc[UR20][R24.64], R27 ;  /* 0x0000001b18002986 */ /* 0x0001e2000c101514 */
[----:B-1----:R-:W-:Y:S01]  /*13be0*/  ISETP.LT.AND P2, PT, R19, UR4, !P0 ;  /* 0x0000000413007c0c */ /* 0x002fe2000c741270 */
[----:B------:R-:W1:Y:S01]  /*13bf0*/  LDCU UR4, c[0x0][0x39c] ;  /* 0x00007380ff0477ac */ /* 0x000e620008000800 */
[-C--:B------:R-:W-:Y:S01]  /*13c00*/  LEA.HI.X.SX32 R19, R148, R3.reuse, 0x1, P4 ;  /* 0x0000000394137211 */ /* 0x080fe200020f0eff */
[----:B------:R-:W-:Y:S01]  /*13c10*/  IMAD R32, R17, 0x2, R2 ;  /* 0x0000000211207824 */ /* 0x000fe200078e0202 */
[C---:B---3--:R-:W-:Y:S01]  /*13c20*/  LEA R26, P4, R2.reuse, R16, 0x1 ;  /* 0x00000010021a7211 */ /* 0x048fe200078808ff */
[----:B------:R-:W2:Y:S02]  /*13c30*/  LDCU UR6, c[0x0][0x39c] ;  /* 0x00007380ff0677ac */ /* 0x000ea40008000800 */
[----:B------:R-:W-:Y:S01]  /*13c40*/  @P1 STG.E.U16 desc[UR20][R18.64], R63 ;  /* 0x0000003f12001986 */ /* 0x000fe2000c101514 */
[----:B----4-:R-:W-:Y:S01]  /*13c50*/  ISETP.LT.AND P1, PT, R33, UR5, !P0 ;  /* 0x0000000521007c0c */ /* 0x010fe2000c721270 */
[----:B------:R-:W3:Y:S01]  /*13c60*/  LDCU UR5, c[0x0][0x39c] ;  /* 0x00007380ff0577ac */ /* 0x000ee20008000800 */
[----:B0-----:R-:W-:-:S02]  /*13c70*/  LEA.HI.X.SX32 R27, R2, R3, 0x1, P4 ;  /* 0x00000003021b7211 */ /* 0x001fc400020f0eff */
[----:B------:R-:W-:Y:S02]  /*13c80*/  PRMT R25, R63, 0x7632, R25 ;  /* 0x000076323f197816 */ /* 0x000fe40000000019 */
[----:B------:R-:W-:-:S03]  /*13c90*/  LEA R24, P4, R32, R16, 0x1 ;  /* 0x0000001020187211 */ /* 0x000fc600078808ff */
[----:B------:R0:W-:Y:S01]  /*13ca0*/  @P5 STG.E.U16 desc[UR20][R26.64], R25 ;  /* 0x000000191a005986 */ /* 0x0001e2000c101514 */
[C---:B------:R-:W-:Y:S02]  /*13cb0*/  LOP3.LUT R2, R0.reuse, 0x3a, RZ, 0xfc, !PT ;  /* 0x0000003a00027812 */ /* 0x040fe400078efcff */
[----:B------:R-:W-:Y:S02]  /*13cc0*/  LOP3.LUT R33, R0, 0x38, RZ, 0xfc, !PT ;  /* 0x0000003800217812 */ /* 0x000fe400078efcff */
[-C--:B0-----:R-:W-:Y:S01]  /*13cd0*/  LEA.HI.X.SX32 R25, R32, R3.reuse, 0x1, P4 ;  /* 0x0000000320197211 */ /* 0x081fe200020f0eff */
[C---:B------:R-:W-:Y:S01]  /*13ce0*/  IMAD R32, R17.reuse, 0x2, R32 ;  /* 0x0000000211207824 */ /* 0x040fe200078e0220 */
[----:B-1----:R-:W-:Y:S01]  /*13cf0*/  ISETP.LT.AND P5, PT, R2, UR4, !P0 ;  /* 0x0000000402007c0c */ /* 0x002fe2000c7a1270 */
[----:B------:R-:W0:Y:S02]  /*13d00*/  LDCU UR4, c[0x0][0x39c] ;  /* 0x00007380ff0477ac */ /* 0x000e240008000800 */
[----:B------:R1:W-:Y:S01]  /*13d10*/  @P6 STG.E.U16 desc[UR20][R24.64], R92 ;  /* 0x0000005c18006986 */ /* 0x0003e2000c101514 */
[C---:B------:R-:W-:Y:S01]  /*13d20*/  LEA R18, P6, R32.reuse, R16, 0x1 ;  /* 0x0000001020127211 */ /* 0x040fe200078c08ff */
[----:B------:R-:W-:Y:S01]  /*13d30*/  IMAD R2, R17, 0x2, R32 ;  /* 0x0000000211027824 */ /* 0x000fe200078e0220 */
[----:B--2---:R-:W-:Y:S01]  /*13d40*/  ISETP.LT.AND P4, PT, R33, UR6, !P0 ;  /* 0x0000000621007c0c */ /* 0x004fe2000c781270 */
[----:B------:R-:W2:Y:S01]  /*13d50*/  LDCU UR6, c[0x0][0x39c] ;  /* 0x00007380ff0677ac */ /* 0x000ea20008000800 */
[----:B------:R-:W-:-:S02]  /*13d60*/  LEA.HI.X.SX32 R19, R32, R3, 0x1, P6 ;  /* 0x0000000320137211 */ /* 0x000fc400030f0eff */
[----:B------:R-:W-:Y:S01]  /*13d70*/  LOP3.LUT R33, R0, 0x3c, RZ, 0xfc, !PT ;  /* 0x0000003c00217812 */ /* 0x000fe200078efcff */
[----:B------:R-:W-:Y:S01]  /*13d80*/  IMAD R32, R17, 0x2, R2 ;  /* 0x0000000211207824 */ /* 0x000fe200078e0202 */
[----:B-1----:R-:W-:Y:S02]  /*13d90*/  PRMT R25, R92, 0x7632, R25 ;  /* 0x000076325c197816 */ /* 0x002fe40000000019 */
[----:B------:R-:W-:-:S03]  /*13da0*/  LEA R26, P6, R2, R16, 0x1 ;  /* 0x00000010021a7211 */ /* 0x000fc600078c08ff */
[----:B------:R1:W-:Y:S01]  /*13db0*/  @P3 STG.E.U16 desc[UR20][R18.64], R25 ;  /* 0x0000001912003986 */ /* 0x0003e2000c101514 */
[----:B---3--:R-:W-:Y:S01]  /*13dc0*/  ISETP.LT.AND P3, PT, R33, UR5, !P0 ;  /* 0x0000000521007c0c */ /* 0x008fe2000c761270 */
[----:B------:R-:W3:Y:S01]  /*13dd0*/  LDCU UR5, c[0x0][0x39c] ;  /* 0x00007380ff0577ac */ /* 0x000ee20008000800 */
[-C--:B------:R-:W-:Y:S01]  /*13de0*/  LEA.HI.X.SX32 R27, R2, R3.reuse, 0x1, P6 ;  /* 0x00000003021b7211 */ /* 0x080fe200030f0eff */
[----:B------:R-:W-:Y:S01]  /*13df0*/  IMAD R2, R17, 0x2, R32 ;  /* 0x0000000211027824 */ /* 0x000fe200078e0220 */
[----:B------:R-:W-:Y:S02]  /*13e00*/  LEA R24, P6, R32, R16, 0x1 ;  /* 0x0000001020187211 */ /* 0x000fe400078c08ff */
[----:B------:R-:W-:Y:S01]  /*13e10*/  LOP3.LUT R33, R0, 0x3e, RZ, 0xfc, !PT ;  /* 0x0000003e00217812 */ /* 0x000fe200078efcff */
[----:B------:R-:W-:Y:S01]  /*13e20*/  @P2 STG.E.U16 desc[UR20][R26.64], R93 ;  /* 0x0000005d1a002986 */ /* 0x000fe2000c101514 */
[----:B-1----:R-:W-:Y:S02]  /*13e30*/  LEA.HI.X.SX32 R25, R32, R3, 0x1, P6 ;  /* 0x0000000320197211 */ /* 0x002fe400030f0eff */
[----:B------:R-:W-:-:S02]  /*13e40*/  PRMT R19, R93, 0x7632, R19 ;  /* 0x000076325d137816 */ /* 0x000fc40000000013 */
[----:B------:R-:W-:-:S03]  /*13e50*/  LEA R18, P6, R2, R16, 0x1 ;  /* 0x0000001002127211 */ /* 0x000fc600078c08ff */
[----:B------:R1:W-:Y:S01]  /*13e60*/  @P1 STG.E.U16 desc[UR20][R24.64], R19 ;  /* 0x0000001318001986 */ /* 0x0003e2000c101514 */
[C---:B------:R-:W-:Y:S02]  /*13e70*/  LOP3.LUT R32, R0.reuse, 0x42, RZ, 0xfc, !PT ;  /* 0x0000004200207812 */ /* 0x040fe400078efcff */
[----:B0-----:R-:W-:Y:S01]  /*13e80*/  ISETP.LT.AND P2, PT, R33, UR4, !P0 ;  /* 0x0000000421007c0c */ /* 0x001fe2000c741270 */
[----:B------:R-:W0:Y:S01]  /*13e90*/  LDCU UR4, c[0x0][0x39c] ;  /* 0x00007380ff0477ac */ /* 0x000e220008000800 */
[----:B------:R-:W-:Y:S02]  /*13ea0*/  LOP3.LUT R33, R0, 0x40, RZ, 0xfc, !PT ;  /* 0x0000004000217812 */ /* 0x000fe400078efcff */
[-C--:B-1----:R-:W-:Y:S01]  /*13eb0*/  LEA.HI.X.SX32 R19, R2, R3.reuse, 0x1, P6 ;  /* 0x0000000302137211 */ /* 0x082fe200030f0eff */
[C---:B------:R-:W-:Y:S01]  /*13ec0*/  IMAD R2, R17.reuse, 0x2, R2 ;  /* 0x0000000211027824 */ /* 0x040fe200078e0202 */
[----:B---3--:R-:W-:Y:S01]  /*13ed0*/  ISETP.LT.AND P1, PT, R32, UR5, !P0 ;  /* 0x0000000520007c0c */ /* 0x008fe2000c721270 */
[----:B------:R-:W1:Y:S02]  /*13ee0*/  LDCU UR5, c[0x0][0x39c] ;  /* 0x00007380ff0577ac */ /* 0x000e640008000800 */
[----:B------:R3:W-:Y:S01]  /*13ef0*/  @P4 STG.E.U16 desc[UR20][R18.64], R94 ;  /* 0x0000005e12004986 */ /* 0x0007e2000c101514 */
[CC--:B------:R-:W-:Y:S01]  /*13f00*/  LEA R26, P4, R2.reuse, R16.reuse, 0x1 ;  /* 0x00000010021a7211 */ /* 0x0c0fe200078808ff */
[----:B------:R-:W-:Y:S01]  /*13f10*/  IMAD R32, R17, 0x2, R2 ;  /* 0x0000000211207824 */ /* 0x000fe200078e0202 */
[----:B--2---:R-:W-:Y:S01]  /*13f20*/  ISETP.LT.AND P6, PT, R33, UR6, !P0 ;  /* 0x0000000621007c0c */ /* 0x004fe2000c7c1270 */
[----:B------:R-:W2:Y:S01]  /*13f30*/  LDCU UR6, c[0x0][0x39c] ;  /* 0x00007380ff0677ac */ /* 0x000ea20008000800 */
[----:B------:R-:W-:Y:S01]  /*13f40*/  LEA.HI.X.SX32 R27, R2, R3, 0x1, P4 ;  /* 0x00000003021b7211 */ /* 0x000fe200020f0eff */
[----:B------:R-:W-:Y:S01]  /*13f50*/  IMAD R2, R17, 0x2, R32 ;  /* 0x0000000211027824 */ /* 0x000fe200078e0220 */
[----:B------:R-:W-:-:S02]  /*13f60*/  LEA R24, P4, R32, R16, 0x1 ;  /* 0x0000001020187211 */ /* 0x000fc400078808ff */
[----:B---3--:R-:W-:-:S05]  /*13f70*/  PRMT R19, R94, 0x7632, R19 ;  /* 0x000076325e137816 */ /* 0x008fca0000000013 */
[----:B------:R3:W-:Y:S01]  /*13f80*/  @P5 STG.E.U16 desc[UR20][R26.64], R19 ;  /* 0x000000131a005986 */ /* 0x0007e2000c101514 */
[-C--:B------:R-:W-:Y:S02]  /*13f90*/  LEA R18, P5, R2, R16.reuse, 0x1 ;  /* 0x0000001002127211 */ /* 0x080fe400078a08ff */
[----:B------:R-:W-:Y:S02]  /*13fa0*/  LOP3.LUT R33, R0, 0x44, RZ, 0xfc, !PT ;  /* 0x0000004400217812 */ /* 0x000fe400078efcff */
[-C--:B------:R-:W-:Y:S02]  /*13fb0*/  LEA.HI.X.SX32 R25, R32, R3.reuse, 0x1, P4 ;  /* 0x0000000320197211 */ /* 0x080fe400020f0eff */
[----:B------:R-:W-:Y:S02]  /*13fc0*/  LOP3.LUT R32, R0, 0x46, RZ, 0xfc, !PT ;  /* 0x0000004600207812 */ /* 0x000fe400078efcff */
[----:B0-----:R-:W-:Y:S02]  /*13fd0*/  ISETP.LT.AND P4, PT, R33, UR4, !P0 ;  /* 0x0000000421007c0c */ /* 0x001fe4000c781270 */
[-C--:B---3--:R-:W-:Y:S01]  /*13fe0*/  LEA.HI.X.SX32 R19, R2, R3.reuse, 0x1, P5 ;  /* 0x0000000302137211 */ /* 0x088fe200028f0eff */
[C---:B------:R-:W-:Y:S01]  /*13ff0*/  IMAD R2, R17.reuse, 0x2, R2 ;  /* 0x0000000211027824 */ /* 0x040fe200078e0202 */
[----:B------:R-:W-:Y:S01]  /*14000*/  LOP3.LUT R27, R0, 0x48, RZ, 0xfc, !PT ;  /* 0x00000048001b7812 */ /* 0x000fe200078efcff */
[----:B------:R0:W-:Y:S01]  /*14010*/  @P3 STG.E.U16 desc[UR20][R24.64], R95 ;  /* 0x0000005f18003986 */ /* 0x0001e2000c101514 */
[----:B------:R-:W3:Y:S01]  /*14020*/  LDCU UR4, c[0x0][0x39c] ;  /* 0x00007380ff0477ac */ /* 0x000ee20008000800 */
[----:B-1----:R-:W-:Y:S01]  /*14030*/  ISETP.LT.AND P3, PT, R32, UR5, !P0 ;  /* 0x0000000520007c0c */ /* 0x002fe2000c761270 */
[----:B------:R-:W-:Y:S01]  /*14040*/  IMAD R32, R17, 0x2, R2 ;  /* 0x0000000211207824 */ /* 0x000fe200078e0202 */
[----:B------:R1:W-:Y:S01]  /*14050*/  @P2 STG.E.U16 desc[UR20][R18.64], R34 ;  /* 0x0000002212002986 */ /* 0x0003e2000c101514 */
[CC--:B------:R-:W-:Y:S01]  /*14060*/  LEA R26, P5, R2.reuse, R16.reuse, 0x1 ;  /* 0x00000010021a7211 */ /* 0x0c0fe200078a08ff */
[----:B------:R-:W4:Y:S01]  /*14070*/  LDCU UR5, c[0x0][0x39c] ;  /* 0x00007380ff0577ac */ /* 0x000f220008000800 */
[----:B--2---:R-:W-:Y:S01]  /*14080*/  ISETP.LT.AND P2, PT, R27, UR6, !P0 ;  /* 0x000000061b007c0c */ /* 0x004fe2000c741270 */
[----:B------:R-:W2:Y:S01]  /*14090*/  LDCU UR6, c[0x0][0x39c] ;  /* 0x00007380ff0677ac */ /* 0x000ea20008000800 */
[----:B------:R-:W-:Y:S01]  /*140a0*/  LEA.HI.X.SX32 R27, R2, R3, 0x1, P5 ;  /* 0x00000003021b7211 */ /* 0x000fe200028f0eff */
[----:B------:R-:W-:Y:S01]  /*140b0*/  IMAD R2, R17, 0x2, R32 ;  /* 0x0000000211027824 */ /* 0x000fe200078e0220 */
[----:B0-----:R-:W-:-:S02]  /*140c0*/  LEA R24, P5, R32, R16, 0x1 ;  /* 0x0000001020187211 */ /* 0x001fc400078a08ff */
[----:B-1----:R-:W-:Y:S01]  /*140d0*/  PRMT R19, R104, 0x7632, R19 ;  /* 0x0000763268137816 */ /* 0x002fe20000000013 */
[----:B------:R-:W-:Y:S01]  /*140e0*/  @P6 STG.E.U16 desc[UR20][R26.64], R104 ;  /* 0x000000681a006986 */ /* 0x000fe2000c101514 */
[----:B------:R-:W-:Y:S02]  /*140f0*/  LEA.HI.X.SX32 R25, R32, R3, 0x1, P5 ;  /* 0x0000000320197211 */ /* 0x000fe400028f0eff */
[----:B------:R-:W-:Y:S02]  /*14100*/  LEA R18, P6, R2, R16, 0x1 ;  /* 0x0000001002127211 */ /* 0x000fe400078c08ff */
[C---:B------:R-:W-:Y:S01]  /*14110*/  LOP3.LUT R33, R0.reuse, 0x4a, RZ, 0xfc, !PT ;  /* 0x0000004a00217812 */ /* 0x040fe200078efcff */
[----:B------:R0:W-:Y:S01]  /*14120*/  @P1 STG.E.U16 desc[UR20][R24.64], R19 ;  /* 0x0000001318001986 */ /* 0x0001e2000c101514 */
[C---:B------:R-:W-:Y:S02]  /*14130*/  LOP3.LUT R32, R0.reuse, 0x4e, RZ, 0xfc, !PT ;  /* 0x0000004e00207812 */ /* 0x040fe400078efcff */
[----:B---3--:R-:W-:Y:S01]  /*14140*/  ISETP.LT.AND P5, PT, R33, UR4, !P0 ;  /* 0x0000000421007c0c */ /* 0x008fe2000c7a1270 */
[----:B------:R-:W1:Y:S01]  /*14150*/  LDCU UR4, c[0x0][0x39c] ;  /* 0x00007380ff0477ac */ /* 0x000e620008000800 */
[----:B------:R-:W-:-:S02]  /*14160*/  LOP3.LUT R33, R0, 0x4c, RZ, 0xfc, !PT ;  /* 0x0000004c00217812 */ /* 0x000fc400078efcff */
[-C--:B0-----:R-:W-:Y:S01]  /*14170*/  LEA.HI.X.SX32 R19, R2, R3.reuse, 0x1, P6 ;  /* 0x0000000302137211 */ /* 0x081fe200030f0eff */
[C---:B------:R-:W-:Y:S01]  /*14180*/  IMAD R2, R17.reuse, 0x2, R2 ;  /* 0x0000000211027824 */ /* 0x040fe200078e0202 */
[----:B--2---:R-:W-:Y:S01]  /*14190*/  ISETP.LT.AND P6, PT, R32, UR6, !P0 ;  /* 0x0000000620007c0c */ /* 0x004fe2000c7c1270 */
[----:B------:R-:W0:Y:S02]  /*141a0*/  LDCU UR6, c[0x0][0x39c] ;  /* 0x00007380ff0677ac */ /* 0x000e240008000800 */
[----:B------:R2:W-:Y:S01]  /*141b0*/  @P4 STG.E.U16 desc[UR20][R18.64], R105 ;  /* 0x0000006912004986 */ /* 0x0005e2000c101514 */
[CC--:B------:R-:W-:Y:S01]  /*141c0*/  LEA R26, P4, R2.reuse, R16.reuse, 0x1 ;  /* 0x00000010021a7211 */ /* 0x0c0fe200078808ff */
[----:B------:R-:W-:Y:S01]  /*141d0*/  IMAD R32, R17, 0x2, R2 ;  /* 0x0000000211207824 */ /* 0x000fe200078e0202 */
[----:B----4-:R-:W-:Y:S01]  /*141e0*/  ISETP.LT.AND P1, PT, R33, UR5, !P0 ;  /* 0x0000000521007c0c */ /* 0x010fe2000c721270 */
[----:B------:R-:W3:Y:S01]  /*141f0*/  LDCU UR5, c[0x0][0x39c] ;  /* 0x00007380ff0577ac */ /* 0x000ee20008000800 */
[----:B------:R-:W-:Y:S01]  /*14200*/  LEA.HI.X.SX32 R27, R2, R3, 0x1, P4 ;  /* 0x00000003021b7211 */ /* 0x000fe200020f0eff */
[----:B------:R-:W-:Y:S01]  /*14210*/  IMAD R2, R17, 0x2, R32 ;  /* 0x0000000211027824 */ /* 0x000fe200078e0220 */
[----:B------:R-:W-:-:S02]  /*14220*/  LEA R24, P4, R32, R16, 0x1 ;  /* 0x0000001020187211 */ /* 0x000fc400078808ff */
[----:B------:R-:W-:Y:S02]  /*14230*/  LOP3.LUT R33, R0, 0x50, RZ, 0xfc, !PT ;  /* 0x0000005000217812 */ /* 0x000fe400078efcff */
[----:B------:R-:W-:Y:S02]  /*14240*/  LEA.HI.X.SX32 R25, R32, R3, 0x1, P4 ;  /* 0x0000000320197211 */ /* 0x000fe400020f0eff */
[----:B--2---:R-:W-:Y:S02]  /*14250*/  PRMT R19, R105, 0x7632, R19 ;  /* 0x0000763269137816 */ /* 0x004fe40000000013 */
[----:B------:R-:W-:-:S03]  /*14260*/  LEA R18, P4, R2, R16, 0x1 ;  /* 0x0000001002127211 */ /* 0x000fc600078808ff */
[----:B------:R2:W-:Y:S01]  /*14270*/  @P3 STG.E.U16 desc[UR20][R26.64], R19 ;  /* 0x000000131a003986 */ /* 0x0005e2000c101514 */
[----:B-1----:R-:W-:Y:S01]  /*14280*/  ISETP.LT.AND P3, PT, R33, UR4, !P0 ;  /* 0x0000000421007c0c */ /* 0x002fe2000c761270 */
[----:B------:R-:W1:Y:S02]  /*14290*/  LDCU UR4, c[0x0][0x39c] ;  /* 0x00007380ff0477ac */ /* 0x000e640008000800 */
[----:B------:R4:W-:Y:S01]  /*142a0*/  @P2 STG.E.U16 desc[UR20][R24.64], R106 ;  /* 0x0000006a18002986 */ /* 0x0009e2000c101514 */
[----:B------:R-:W-:Y:S02]  /*142b0*/  LOP3.LUT R32, R0, 0x52, RZ, 0xfc, !PT ;  /* 0x0000005200207812 */ /* 0x000fe400078efcff */
[----:B--2---:R-:W-:Y:S01]  /*142c0*/  LEA.HI.X.SX32 R19, R2, R3, 0x1, P4 ;  /* 0x0000000302137211 */ /* 0x004fe200020f0eff */
[C---:B------:R-:W-:Y:S01]  /*142d0*/  IMAD R2, R17.reuse, 0x2, R2 ;  /* 0x0000000211027824 */ /* 0x040fe200078e0202 */
[----:B----4-:R-:W-:Y:S02]  /*142e0*/  PRMT R25, R106, 0x7632, R25 ;  /* 0x000076326a197816 */ /* 0x010fe40000000019 */
[----:B---3--:R-:W-:Y:S01]  /*142f0*/  ISETP.LT.AND P2, PT, R32, UR5, !P0 ;  /* 0x0000000520007c0c */ /* 0x008fe2000c741270 */
[----:B------:R-:W-:Y:S01]  /*14300*/  IMAD R32, R17, 0x2, R2 ;  /* 0x0000000211207824 */ /* 0x000fe200078e0202 */
[----:B------:R-:W-:Y:S01]  /*14310*/  LOP3.LUT R27, R0, 0x54, RZ, 0xfc, !PT ;  /* 0x00000054001b7812 */ /* 0x000fe200078efcff */
[----:B------:R2:W-:Y:S01]  /*14320*/  @P5 STG.E.U16 desc[UR20][R18.64], R25 ;  /* 0x0000001912005986 */ /* 0x0005e2000c101514 */
[----:B------:R-:W-:Y:S01]  /*14330*/  LEA R26, P5, R2, R16, 0x1 ;  /* 0x00000010021a7211 */ /* 0x000fe200078a08ff */
[----:B------:R-:W3:Y:S01]  /*14340*/  LDCU UR5, c[0x0][0x39c] ;  /* 0x00007380ff0577ac */ /* 0x000ee20008000800 */
[----:B0-----:R-:W-:-:S02]  /*14350*/  ISETP.LT.AND P4, PT, R27, UR6, !P0 ;  /* 0x000000061b007c0c */ /* 0x001fc4000c781270 */
[-C--:B------:R-:W-:Y:S01]  /*14360*/  LEA.HI.X.SX32 R27, R2, R3.reuse, 0x1, P5 ;  /* 0x00000003021b7211 */ /* 0x080fe200028f0eff */
[----:B------:R-:W-:Y:S01]  /*14370*/  IMAD R2, R17, 0x2, R32 ;  /* 0x0000000211027824 */ /* 0x000fe200078e0220 */
[-C--:B------:R-:W-:Y:S01]  /*14380*/  LEA R24, P5, R32, R16.reuse, 0x1 ;  /* 0x0000001020187211 */ /* 0x080fe200078a08ff */
[----:B------:R-:W0:Y:S01]  /*14390*/  LDCU UR6, c[0x0][0x39c] ;  /* 0x00007380ff0677ac */ /* 0x000e220008000800 */
[----:B------:R-:W-:Y:S01]  /*143a0*/  LOP3.LUT R33, R0, 0x56, RZ, 0xfc, !PT ;  /* 0x0000005600217812 */ /* 0x000fe200078efcff */
[----:B------:R-:W-:Y:S01]  /*143b0*/  @P1 STG.E.U16 desc[UR20][R26.64], R107 ;  /* 0x0000006b1a001986 */ /* 0x000fe2000c101514 */
[----:B--2---:R-:W-:Y:S02]  /*143c0*/  LEA.HI.X.SX32 R25, R32, R3, 0x1, P5 ;  /* 0x0000000320197211 */ /* 0x004fe400028f0eff */
[----:B------:R-:W-:Y:S02]  /*143d0*/  PRMT R19, R107, 0x7632, R19 ;  /* 0x000076326b137816 */ /* 0x000fe40000000013 */
[----:B------:R-:W-:-:S02]  /*143e0*/  LEA R18, P5, R2, R16, 0x1 ;  /* 0x0000001002127211 */ /* 0x000fc400078a08ff */
[----:B-1----:R-:W-:Y:S01]  /*143f0*/  ISETP.LT.AND P1, PT, R33, UR4, !P0 ;  /* 0x0000000421007c0c */ /* 0x002fe2000c721270 */
[----:B------:R-:W1:Y:S01]  /*14400*/  LDCU UR4, c[0x0][0x39c] ;  /* 0x00007380ff0477ac */ /* 0x000e620008000800 */
[----:B------:R2:W-:Y:S01]  /*14410*/  @P6 STG.E.U16 desc[UR20][R24.64], R19 ;  /* 0x0000001318006986 */ /* 0x0005e2000c101514 */
[C---:B------:R-:W-:Y:S02]  /*14420*/  LOP3.LUT R33, R0.reuse, 0x58, RZ, 0xfc, !PT ;  /* 0x0000005800217812 */ /* 0x040fe400078efcff */
[----:B------:R-:W-:Y:S02]  /*14430*/  LOP3.LUT R32, R0, 0x5a, RZ, 0xfc, !PT ;  /* 0x0000005a00207812 */ /* 0x000fe400078efcff */
[----:B--2---:R-:W-:Y:S01]  /*14440*/  LEA.HI.X.SX32 R19, R2, R3, 0x1, P5 ;  /* 0x0000000302137211 */ /* 0x004fe200028f0eff */
[----:B------:R-:W-:-:S04]  /*14450*/  IMAD R2, R17, 0x2, R2 ;  /* 0x0000000211027824 */ /* 0x000fc800078e0202 */
[----:B------:R2:W-:Y:S01]  /*14460*/  @P3 STG.E.U16 desc[UR20][R18.64], R112 ;  /* 0x0000007012003986 */ /* 0x0005e2000c101514 */
[CC--:B------:R-:W-:Y:S02]  /*14470*/  LEA R26, P3, R2.reuse, R16.reuse, 0x1 ;  /* 0x00000010021a7211 */ /* 0x0c0fe400078608ff */
[----:B---3--:R-:W-:Y:S01]  /*14480*/  ISETP.LT.AND P5, PT, R33, UR5, !P0 ;  /* 0x0000000521007c0c */ /* 0x008fe2000c7a1270 */
[----:B------:R-:W3:Y:S01]  /*14490*/  LDCU UR5, c[0x0][0x39c] ;  /* 0x00007380ff0577ac */ /* 0x000ee20008000800 */
[----:B------:R-:W-:Y:S02]  /*144a0*/  LEA.HI.X.SX32 R27, R2, R3, 0x1, P3 ;  /* 0x00000003021b7211 */ /* 0x000fe400018f0eff */
[----:B0-----:R-:W-:Y:S01]  /*144b0*/  ISETP.LT.AND P6, PT, R32, UR6, !P0 ;  /* 0x0000000620007c0c */ /* 0x001fe2000c7c1270 */
[C---:B------:R-:W-:Y:S01]  /*144c0*/  IMAD R32, R17.reuse, 0x2, R2 ;  /* 0x0000000211207824 */ /* 0x040fe200078e0202 */
[----:B------:R-:W-:Y:S01]  /*144d0*/  LOP3.LUT R33, R0, 0x5c, RZ, 0xfc, !PT ;  /* 0x0000005c00217812 */ /* 0x000fe200078efcff */
[----:B------:R-:W0:Y:S01]  /*144e0*/  LDCU UR6, c[0x0][0x39c] ;  /* 0x00007380ff0677ac */ /* 0x000e220008000800 */
[----:B--2---:R-:W-:Y:S01]  /*144f0*/  PRMT R19, R112, 0x7632, R19 ;  /* 0x0000763270137816 */ /* 0x004fe20000000013 */
[----:B------:R-:W-:Y:S01]  /*14500*/  IMAD R2, R17, 0x2, R32 ;  /* 0x0000000211027824 */ /* 0x000fe200078e0220 */
[----:B------:R-:W-:-:S03]  /*14510*/  LEA R24, P3, R32, R16, 0x1 ;  /* 0x0000001020187211 */ /* 0x000fc600078608ff */
[----:B------:R2:W-:Y:S01]  /*14520*/  @P2 STG.E.U16 desc[UR20][R26.64], R19 ;  /* 0x000000131a002986 */ /* 0x0005e2000c101514 */
[----:B-1----:R-:W-:Y:S01]  /*14530*/  ISETP.LT.AND P2, PT, R33, UR4, !P0 ;  /* 0x0000000421007c0c */ /* 0x002fe2000c741270 */
[----:B------:R-:W1:Y:S01]  /*14540*/  LDCU UR4, c[0x0][0x39c] ;  /* 0x00007380ff0477ac */ /* 0x000e620008000800 */
[----:B------:R-:W-:Y:S01]  /*14550*/  LEA.HI.X.SX32 R25, R32, R3, 0x1, P3 ;  /* 0x0000000320197211 */ /* 0x000fe200018f0eff */
[----:B------:R-:W-:Y:S01]  /*14560*/  IMAD R32, R17, 0x2, R2 ;  /* 0x0000000211207824 */ /* 0x000fe200078e0202 */
[----:B------:R-:W-:-:S03]  /*14570*/  LEA R18, P3, R2, R16, 0x1 ;  /* 0x0000001002127211 */ /* 0x000fc600078608ff */
[----:B------:R4:W-:Y:S01]  /*14580*/  @P4 STG.E.U16 desc[UR20][R24.64], R113 ;  /* 0x0000007118004986 */ /* 0x0009e2000c101514 */
[----:B------:R-:W-:Y:S02]  /*14590*/  LOP3.LUT R33, R0, 0x5e, RZ, 0xfc, !PT ;  /* 0x0000005e00217812 */ /* 0x000fe400078efcff */
[-C--:B--2---:R-:W-:Y:S02]  /*145a0*/  LEA R26, P4, R32, R16.reuse, 0x1 ;  /* 0x00000010201a7211 */ /* 0x084fe400078808ff */
[-C--:B------:R-:W-:Y:S02]  /*145b0*/  LEA.HI.X.SX32 R19, R2, R3.reuse, 0x1, P3 ;  /* 0x0000000302137211 */ /* 0x080fe400018f0eff */
[----:B------:R-:W-:Y:S02]  /*145c0*/  LOP3.LUT R2, R0, 0x62, RZ, 0xfc, !PT ;  /* 0x0000006200027812 */ /* 0x000fe400078efcff */
[-C--:B------:R-:W-:Y:S02]  /*145d0*/  LEA.HI.X.SX32 R27, R32, R3.reuse, 0x1, P4 ;  /* 0x00000003201b7211 */ /* 0x080fe400020f0eff */
[----:B----4-:R-:W-:Y:S01]  /*145e0*/  PRMT R25, R113, 0x7632, R25 ;  /* 0x0000763271197816 */ /* 0x010fe20000000019 */
[----:B------:R-:W-:Y:S01]  /*145f0*/  IMAD R32, R17, 0x2, R32 ;  /* 0x0000000211207824 */ /* 0x000fe200078e0220 */
[----:B---3--:R-:W-:Y:S01]  /*14600*/  ISETP.LT.AND P3, PT, R33, UR5, !P0 ;  /* 0x0000000521007c0c */ /* 0x008fe2000c761270 */
[----:B------:R-:W2:Y:S01]  /*14610*/  LDCU UR5, c[0x0][0x39c] ;  /* 0x00007380ff0577ac */ /* 0x000ea20008000800 */
[----:B------:R-:W-:Y:S01]  /*14620*/  LOP3.LUT R33, R0, 0x60, RZ, 0xfc, !PT ;  /* 0x0000006000217812 */ /* 0x000fe200078efcff */
[----:B------:R3:W-:Y:S01]  /*14630*/  @P1 STG.E.U16 desc[UR20][R18.64], R25 ;  /* 0x0000001912001986 */ /* 0x0007e2000c101514 */
[----:B-1----:R-:W-:Y:S01]  /*14640*/  ISETP.LT.AND P1, PT, R2, UR4, !P0 ;  /* 0x0000000402007c0c */ /* 0x002fe2000c721270 */
[----:B------:R-:W1:Y:S02]  /*14650*/  LDCU UR4, c[0x0][0x39c] ;  /* 0x00007380ff0477ac */ /* 0x000e640008000800 */
[----:B------:R4:W-:Y:S01]  /*14660*/  @P5 STG.E.U16 desc[UR20][R26.64], R114 ;  /* 0x000000721a005986 */ /* 0x0009e2000c101514 */
[C---:B------:R-:W-:Y:S01]  /*14670*/  LEA R24, P5, R32.reuse, R16, 0x1 ;  /* 0x0000001020187211 */ /* 0x040fe200078a08ff */
[----:B------:R-:W-:Y:S01]  /*14680*/  IMAD R2, R17, 0x2, R32 ;  /* 0x0000000211027824 */ /* 0x000fe200078e0220 */
[----:B0-----:R-:W-:Y:S01]  /*14690*/  ISETP.LT.AND P4, PT, R33, UR6, !P0 ;  /* 0x0000000621007c0c */ /* 0x001fe2000c781270 */
[----:B------:R-:W0:Y:S01]  /*146a0*/  LDCU UR6, c[0x0][0x39c] ;  /* 0x00007380ff0677ac */ /* 0x000e220008000800 */
[----:B---3--:R-:W-:Y:S01]  /*146b0*/  LEA.HI.X.SX32 R25, R32, R3, 0x1, P5 ;  /* 0x0000000320197211 */ /* 0x008fe200028f0eff */
[----:B------:R-:W-:Y:S01]  /*146c0*/  IMAD R32, R17, 0x2, R2 ;  /* 0x0000000211207824 */ /* 0x000fe200078e0202 */
[----:B----4-:R-:W-:-:S02]  /*146d0*/  PRMT R27, R114, 0x7632, R27 ;  /* 0x00007632721b7816 */ /* 0x010fc4000000001b */
[----:B------:R-:W-:-:S03]  /*146e0*/  LEA R18, P5, R2, R16, 0x1 ;  /* 0x0000001002127211 */ /* 0x000fc600078a08ff */
[----:B------:R3:W-:Y:S01]  /*146f0*/  @P6 STG.E.U16 desc[UR20][R24.64], R27 ;  /* 0x0000001b18006986 */ /* 0x0007e2000c101514 */
[----:B------:R-:W-:Y:S02]  /*14700*/  LEA R26, P6, R32, R16, 0x1 ;  /* 0x00000010201a7211 */ /* 0x000fe400078c08ff */
[-C--:B------:R-:W-:Y:S02]  /*14710*/  LEA.HI.X.SX32 R19, R2, R3.reuse, 0x1, P5 ;  /* 0x0000000302137211 */ /* 0x080fe400028f0eff */
[----:B------:R-:W-:Y:S02]  /*14720*/  LOP3.LUT R2, R0, 0x66, RZ, 0xfc, !PT ;  /* 0x0000006600027812 */ /* 0x000fe400078efcff */
[----:B------:R-:W-:Y:S01]  /*14730*/  PRMT R34, R115, 0x7632, R34 ;  /* 0x0000763273227816 */ /* 0x000fe20000000022 */
[----:B------:R4:W-:Y:S01]  /*14740*/  @P2 STG.E.U16 desc[UR20][R18.64], R115 ;  /* 0x0000007312002986 */ /* 0x0009e2000c101514 */
[----:B-1----:R-:W-:Y:S01]  /*14750*/  ISETP.LT.AND P2, PT, R2, UR4, !P0 ;  /* 0x0000000402007c0c */ /* 0x002fe2000c741270 */
[----:B------:R-:W1:Y:S01]  /*14760*/  LDCU UR4, c[0x0][0x39c] ;  /* 0x00007380ff0477ac */ /* 0x000e620008000800 */
[----:B---3--:R-:W-:Y:S01]  /*14770*/  LEA.HI.X.SX32 R27, R32, R3, 0x1, P6 ;  /* 0x00000003201b7211 */ /* 0x008fe200030f0eff */
[----:B------:R-:W-:Y:S01]  /*14780*/  IMAD R32, R17, 0x2, R32 ;  /* 0x0000000211207824 */ /* 0x000fe200078e0220 */
[----:B------:R-:W-:-:S02]  /*14790*/  LOP3.LUT R25, R0, 0x68, RZ, 0xfc, !PT ;  /* 0x0000006800197812 */ /* 0x000fc400078efcff */
[----:B------:R-:W-:Y:S01]  /*147a0*/  LOP3.LUT R33, R0, 0x64, RZ, 0xfc, !PT ;  /* 0x0000006400217812 */ /* 0x000fe200078efcff */
[----:B------:R3:W-:Y:S01]  /*147b0*/  @P3 STG.E.U16 desc[UR20][R26.64], R34 ;  /* 0x000000221a003986 */ /* 0x0007e2000c101514 */
[CC--:B------:R-:W-:Y:S01]  /*147c0*/  LEA R24, P6, R32.reuse, R16.reuse, 0x1 ;  /* 0x0000001020187211 */ /* 0x0c0fe200078c08ff */
[----:B------:R-:W-:Y:S01]  /*147d0*/  IMAD R2, R17, 0x2, R32 ;  /* 0x0000000211027824 */ /* 0x000fe200078e0220 */
[----:B0-----:R-:W-:Y:S01]  /*147e0*/  ISETP.LT.AND P3, PT, R25, UR6, !P0 ;  /* 0x0000000619007c0c */ /* 0x001fe2000c761270 */
[----:B------:R-:W0:Y:S01]  /*147f0*/  LDCU UR6, c[0x0][0x39c] ;  /* 0x00007380ff0677ac */ /* 0x000e220008000800 */
[----:B--2---:R-:W-:Y:S02]  /*14800*/  ISETP.LT.AND P5, PT, R33, UR5, !P0 ;  /* 0x0000000521007c0c */ /* 0x004fe4000c7a1270 */
[----:B------:R-:W-:Y:S01]  /*14810*/  LEA.HI.X.SX32 R25, R32, R3, 0x1, P6 ;  /* 0x0000000320197211 */ /* 0x000fe200030f0eff */
[----:B------:R-:W2:Y:S01]  /*14820*/  LDCU UR5, c[0x0][0x39c] ;  /* 0x00007380ff0577ac */ /* 0x000ea20008000800 */
[----:B----4-:R-:W-:Y:S01]  /*14830*/  LEA R18, P6, R2, R16, 0x1 ;  /* 0x0000001002127211 */ /* 0x010fe200078c08ff */
[----:B------:R-:W-:Y:S01]  /*14840*/  IMAD R32, R17, 0x2, R2 ;  /* 0x0000000211207824 */ /* 0x000fe200078e0202 */
[----:B---3--:R-:W-:-:S02]  /*14850*/  PRMT R27, R132, 0x7632, R27 ;  /* 0x00007632841b7816 */ /* 0x008fc4000000001b */
[----:B------:R-:W-:Y:S02]  /*14860*/  LEA.HI.X.SX32 R19, R2, R3, 0x1, P6 ;  /* 0x0000000302137211 */ /* 0x000fe400030f0eff */
[----:B------:R-:W-:Y:S01]  /*14870*/  LEA R26, P6, R32, R16, 0x1 ;  /* 0x00000010201a7211 */ /* 0x000fe200078c08ff */
[----:B------:R-:W-:Y:S01]  /*14880*/  @P4 STG.E.U16 desc[UR20][R24.64], R132 ;  /* 0x0000008418004986 */ /* 0x000fe2000c101514 */
[----:B------:R-:W-:-:S03]  /*14890*/  LOP3.LUT R33, R0, 0x6a, RZ, 0xfc, !PT ;  /* 0x0000006a00217812 */ /* 0x000fc600078efcff */
[----:B------:R3:W-:Y:S01]  /*148a0*/  @P1 STG.E.U16 desc[UR20][R18.64], R27 ;  /* 0x0000001b12001986 */ /* 0x0007e2000c101514 */
[----:B-1----:R-:W-:Y:S01]  /*148b0*/  ISETP.LT.AND P4, PT, R33, UR4, !P0 ;  /* 0x0000000421007c0c */ /* 0x002fe2000c781270 */
[----:B------:R-:W1:Y:S01]  /*148c0*/  LDCU UR4, c[0x0][0x39c] ;  /* 0x00007380ff0477ac */ /* 0x000e620008000800 */
[C---:B------:R-:W-:Y:S02]  /*148d0*/  LOP3.LUT R2, R0.reuse, 0x6e, RZ, 0xfc, !PT ;  /* 0x0000006e00027812 */ /* 0x040fe400078efcff */
[----:B------:R-:W-:Y:S02]  /*148e0*/  LOP3.LUT R33, R0, 0x6c, RZ, 0xfc, !PT ;  /* 0x0000006c00217812 */ /* 0x000fe400078efcff */
[----:B0-----:R-:W-:Y:S01]  /*148f0*/  ISETP.LT.AND P1, PT, R2, UR6, !P0 ;  /* 0x0000000602007c0c */ /* 0x001fe2000c721270 */
[----:B------:R-:W0:Y:S01]  /*14900*/  LDCU UR6, c[0x0][0x39c] ;  /* 0x00007380ff0677ac */ /* 0x000e220008000800 */
[----:B---3--:R-:W-:Y:S01]  /*14910*/  LEA.HI.X.SX32 R27, R32, R3, 0x1, P6 ;  /* 0x00000003201b7211 */ /* 0x008fe200030f0eff */
[----:B------:R-:W-:Y:S01]  /*14920*/  IMAD R32, R17, 0x2, R32 ;  /* 0x0000000211207824 */ /* 0x000fe200078e0220 */
[----:B--2---:R-:W-:Y:S01]  /*14930*/  ISETP.LT.AND P6, PT, R33, UR5, !P0 ;  /* 0x0000000521007c0c */ /* 0x004fe2000c7c1270 */
[----:B------:R-:W2:Y:S02]  /*14940*/  LDCU UR5, c[0x0][0x39c] ;  /* 0x00007380ff0577ac */ /* 0x000ea40008000800 */
[----:B------:R3:W-:Y:S01]  /*14950*/  @P5 STG.E.U16 desc[UR20][R26.64], R133 ;  /* 0x000000851a005986 */ /* 0x0007e2000c101514 */
[----:B------:R-:W-:Y:S01]  /*14960*/  LEA R24, P5, R32, R16, 0x1 ;  /* 0x0000001020187211 */ /* 0x000fe200078a08ff */
[----:B------:R-:W-:-:S03]  /*14970*/  IMAD R2, R17, 0x2, R32 ;  /* 0x0000000211027824 */ /* 0x000fc600078e0220 */
[----:B------:R-:W-:Y:S01]  /*14980*/  LEA.HI.X.SX32 R25, R32, R3, 0x1, P5 ;  /* 0x0000000320197211 */ /* 0x000fe200028f0eff */
[----:B------:R-:W-:Y:S01]  /*14990*/  IMAD R32, R17, 0x2, R2 ;  /* 0x0000000211207824 */ /* 0x000fe200078e0202 */
[----:B------:R-:W-:-:S04]  /*149a0*/  LEA R18, P5, R2, R16, 0x1 ;  /* 0x0000001002127211 */ /* 0x000fc800078a08ff */
[----:B------:R-:W-:Y:S02]  /*149b0*/  LEA.HI.X.SX32 R19, R2, R3, 0x1, P5 ;  /* 0x0000000302137211 */ /* 0x000fe400028f0eff */
[----:B---3--:R-:W-:Y:S02]  /*149c0*/  PRMT R27, R133, 0x7632, R27 ;  /* 0x00007632851b7816 */ /* 0x008fe4000000001b */
[----:B------:R-:W-:Y:S02]  /*149d0*/  LEA R26, P5, R32, R16, 0x1 ;  /* 0x00000010201a7211 */ /* 0x000fe400078a08ff */
[C---:B------:R-:W-:Y:S01]  /*149e0*/  LOP3.LUT R33, R0.reuse, 0x70, RZ, 0xfc, !PT ;  /* 0x0000007000217812 */ /* 0x040fe200078efcff */
[----:B------:R3:W-:Y:S01]  /*149f0*/  @P2 STG.E.U16 desc[UR20][R24.64], R27 ;  /* 0x0000001b18002986 */ /* 0x0007e2000c101514 */
[----:B------:R-:W-:-:S03]  /*14a00*/  LOP3.LUT R2, R0, 0x72, RZ, 0xfc, !PT ;  /* 0x0000007200027812 */ /* 0x000fc600078efcff */
[----:B------:R4:W-:Y:S01]  /*14a10*/  @P3 STG.E.U16 desc[UR20][R18.64], R134 ;  /* 0x0000008612003986 */ /* 0x0009e2000c101514 */
[----:B-1----:R-:W-:Y:S01]  /*14a20*/  ISETP.LT.AND P2, PT, R33, UR4, !P0 ;  /* 0x0000000421007c0c */ /* 0x002fe2000c741270 */
[----:B------:R-:W1:Y:S01]  /*14a30*/  LDCU UR4, c[0x0][0x39c] ;  /* 0x00007380ff0477ac */ /* 0x000e620008000800 */
[----:B--2---:R-:W-:Y:S01]  /*14a40*/  ISETP.LT.AND P3, PT, R2, UR5, !P0 ;  /* 0x0000000502007c0c */ /* 0x004fe2000c761270 */
[----:B------:R-:W2:Y:S01]  /*14a50*/  LDCU UR5, c[0x0][0x39c] ;  /* 0x00007380ff0577ac */ /* 0x000ea20008000800 */
[----:B---3--:R-:W-:Y:S01]  /*14a60*/  LEA.HI.X.SX32 R27, R32, R3, 0x1, P5 ;  /* 0x00000003201b7211 */ /* 0x008fe200028f0eff */
[C---:B------:R-:W-:Y:S01]  /*14a70*/  IMAD R32, R17.reuse, 0x2, R32 ;  /* 0x0000000211207824 */ /* 0x040fe200078e0220 */
[----:B------:R-:W-:Y:S02]  /*14a80*/  LOP3.LUT R25, R0, 0x74, RZ, 0xfc, !PT ;  /* 0x0000007400197812 */ /* 0x000fe400078efcff */
[----:B----4-:R-:W-:Y:S01]  /*14a90*/  PRMT R19, R134, 0x7632, R19 ;  /* 0x0000763286137816 */ /* 0x010fe20000000013 */
[----:B------:R-:W-:Y:S01]  /*14aa0*/  IMAD R2, R17, 0x2, R32 ;  /* 0x0000000211027824 */ /* 0x000fe200078e0220 */
[----:B------:R-:W-:-:S03]  /*14ab0*/  LEA R24, P5, R32, R16, 0x1 ;  /* 0x0000001020187211 */ /* 0x000fc600078a08ff */
[----:B------:R3:W-:Y:S01]  /*14ac0*/  @P4 STG.E.U16 desc[UR20][R26.64], R19 ;  /* 0x000000131a004986 */ /* 0x0007e2000c101514 */
[----:B0-----:R-:W-:Y:S01]  /*14ad0*/  ISETP.LT.AND P4, PT, R25, UR6, !P0 ;  /* 0x0000000619007c0c */ /* 0x001fe2000c781270 */
[----:B------:R-:W0:Y:S01]  /*14ae0*/  LDCU UR6, c[0x0][0x39c] ;  /* 0x00007380ff0677ac */ /* 0x000e220008000800 */
[----:B------:R-:W-:Y:S01]  /*14af0*/  LEA.HI.X.SX32 R25, R32, R3, 0x1, P5 ;  /* 0x0000000320197211 */ /* 0x000fe200028f0eff */
[----:B------:R-:W-:Y:S01]  /*14b00*/  IMAD R32, R17, 0x2, R2 ;  /* 0x0000000211207824 */ /* 0x000fe200078e0202 */
[----:B------:R-:W-:-:S03]  /*14b10*/  LEA R18, P5, R2, R16, 0x1 ;  /* 0x0000001002127211 */ /* 0x000fc600078a08ff */
[----:B------:R-:W-:Y:S01]  /*14b20*/  @P6 STG.E.U16 desc[UR20][R24.64], R135 ;  /* 0x0000008718006986 */ /* 0x000fe2000c101514 */
[----:B------:R-:W-:Y:S02]  /*14b30*/  LOP3.LUT R33, R0, 0x76, RZ, 0xfc, !PT ;  /* 0x0000007600217812 */ /* 0x000fe400078efcff */
[----:B---3--:R-:W-:Y:S02]  /*14b40*/  PRMT R27, R135, 0x7632, R27 ;  /* 0x00007632871b7816 */ /* 0x008fe4000000001b */
[----:B------:R-:W-:Y:S02]  /*14b50*/  LEA.HI.X.SX32 R19, R2, R3, 0x1, P5 ;  /* 0x0000000302137211 */ /* 0x000fe400028f0eff */
[----:B------:R-:W-:-:S03]  /*14b60*/  LEA R26, P6, R32, R16, 0x1 ;  /* 0x00000010201a7211 */ /* 0x000fc600078c08ff */
[----:B------:R3:W-:Y:S01]  /*14b70*/  @P1 STG.E.U16 desc[UR20][R18.64], R27 ;  /* 0x0000001b12001986 */ /* 0x0007e2000c101514 */
[----:B-1----:R-:W-:Y:S01]  /*14b80*/  ISETP.LT.AND P5, PT, R33, UR4, !P0 ;  /* 0x0000000421007c0c */ /* 0x002fe2000c7a1270 */
[----:B------:R-:W1:Y:S01]  /*14b90*/  LDCU UR4, c[0x0][0x39c] ;  /* 0x00007380ff0477ac */ /* 0x000e620008000800 */
[C---:B------:R-:W-:Y:S02]  /*14ba0*/  LOP3.LUT R2, R0.reuse, 0x7a, RZ, 0xfc, !PT ;  /* 0x0000007a00027812 */ /* 0x040fe400078efcff */
[----:B------:R-:W-:Y:S02]  /*14bb0*/  LOP3.LUT R33, R0, 0x78, RZ, 0xfc, !PT ;  /* 0x0000007800217812 */ /* 0x000fe400078efcff */
[-C--:B---3--:R-:W-:Y:S01]  /*14bc0*/  LEA.HI.X.SX32 R27, R32, R3.reuse, 0x1, P6 ;  /* 0x00000003201b7211 */ /* 0x088fe200030f0eff */
[C---:B------:R-:W-:Y:S01]  /*14bd0*/  IMAD R32, R17.reuse, 0x2, R32 ;  /* 0x0000000211207824 */ /* 0x040fe200078e0220 */
[----:B0-----:R-:W-:Y:S01]  /*14be0*/  ISETP.LT.AND P6, PT, R2, UR6, !P0 ;  /* 0x0000000602007c0c */ /* 0x001fe2000c7c1270 */
[----:B------:R-:W0:Y:S02]  /*14bf0*/  LDCU UR6, c[0x0][0x39c] ;  /* 0x00007380ff0677ac */ /* 0x000e240008000800 */
        /* <DEDUP_REMOVED lines=8> */
[----:B---3--:R-:W-:Y:S02]  /*14c80*/  PRMT R27, R140, 0x7632, R27 ;  /* 0x000076328c1b7816 */ /* 0x008fe4000000001b */
[----:B------:R-:W-:Y:S02]  /*14c90*/  LEA.HI.X.SX32 R19, R2, R3, 0x1, P2 ;  /* 0x0000000302137211 */ /* 0x000fe400010f0eff */
[----:B------:R-:W-:Y:S01]  /*14ca0*/  LOP3.LUT R33, R0, 0x7c, RZ, 0xfc, !PT ;  /* 0x0000007c00217812 */ /* 0x000fe200078efcff */
[----:B------:R3:W-:Y:S01]  /*14cb0*/  @P3 STG.E.U16 desc[UR20][R24.64], R27 ;  /* 0x0000001b18003986 */ /* 0x0007e2000c101514 */
[----:B------:R-:W-:Y:S02]  /*14cc0*/  LEA R26, P3, R32, R16, 0x1 ;  /* 0x00000010201a7211 */ /* 0x000fe400078608ff */
[----:B-1----:R-:W-:Y:S01]  /*14cd0*/  ISETP.LT.AND P2, PT, R33, UR4, !P0 ;  /* 0x0000000421007c0c */ /* 0x002fe2000c741270 */
[----:B------:R1:W-:Y:S01]  /*14ce0*/  @P4 STG.E.U16 desc[UR20][R18.64], R141 ;  /* 0x0000008d12004986 */ /* 0x0003e2000c101514 */
[----:B------:R-:W4:Y:S01]  /*14cf0*/  LDCU UR4, c[0x0][0x39c] ;  /* 0x00007380ff0477ac */ /* 0x000f220008000800 */
[----:B------:R-:W-:-:S02]  /*14d00*/  LOP3.LUT R2, R0, 0x7e, RZ, 0xfc, !PT ;  /* 0x0000007e00027812 */ /* 0x000fc400078efcff */
[----:B---3--:R-:W-:Y:S01]  /*14d10*/  LEA.HI.X.SX32 R27, R32, R3, 0x1, P3 ;  /* 0x00000003201b7211 */ /* 0x008fe200018f0eff */
[----:B------:R-:W-:Y:S01]  /*14d20*/  IMAD R32, R17, 0x2, R32 ;  /* 0x0000000211207824 */ /* 0x000fe200078e0220 */
[----:B-1----:R-:W-:Y:S02]  /*14d30*/  PRMT R19, R141, 0x7632, R19 ;  /* 0x000076328d137816 */ /* 0x002fe40000000013 */
[----:B--2---:R-:W-:Y:S01]  /*14d40*/  ISETP.LT.AND P3, PT, R2, UR5, !P0 ;  /* 0x0000000502007c0c */ /* 0x004fe2000c761270 */
[----:B------:R-:W-:Y:S01]  /*14d50*/  IMAD R2, R17, 0x2, R32 ;  /* 0x0000000211027824 */ /* 0x000fe200078e0220 */
[----:B------:R-:W-:Y:S01]  /*14d60*/  LOP3.LUT R25, R0, 0x80, RZ, 0xfc, !PT ;  /* 0x0000008000197812 */ /* 0x000fe200078efcff */
[----:B------:R1:W-:Y:S01]  /*14d70*/  @P5 STG.E.U16 desc[UR20][R26.64], R19 ;  /* 0x000000131a005986 */ /* 0x0003e2000c101514 */
[----:B------:R-:W-:Y:S01]  /*14d80*/  LEA R24, P5, R32, R16, 0x1 ;  /* 0x0000001020187211 */ /* 0x000fe200078a08ff */
[----:B------:R-:W2:Y:S01]  /*14d90*/  LDCU UR5, c[0x0][0x39c] ;  /* 0x00007380ff0577ac */ /* 0x000ea20008000800 */
[----:B0-----:R-:W-:-:S02]  /*14da0*/  ISETP.LT.AND P4, PT, R25, UR6, !P0 ;  /* 0x0000000619007c0c */ /* 0x001fc4000c781270 */
[-C--:B------:R-:W-:Y:S01]  /*14db0*/  LEA.HI.X.SX32 R25, R32, R3.reuse, 0x1, P5 ;  /* 0x0000000320197211 */ /* 0x080fe200028f0eff */
[----:B------:R-:W0:Y:S01]  /*14dc0*/  LDCU UR6, c[0x0][0x39c] ;  /* 0x00007380ff0677ac */ /* 0x000e220008000800 */
[-C--:B------:R-:W-:Y:S02]  /*14dd0*/  LEA R18, P5, R2, R16.reuse, 0x1 ;  /* 0x0000001002127211 */ /* 0x080fe400078a08ff */
[----:B------:R-:W-:Y:S01]  /*14de0*/  LOP3.LUT R32, R0, 0x82, RZ, 0xfc, !PT ;  /* 0x0000008200207812 */ /* 0x000fe200078efcff */
[----:B------:R3:W-:Y:S01]  /*14df0*/  @P1 STG.E.U16 desc[UR20][R24.64], R142 ;  /* 0x0000008e18001986 */ /* 0x0007e2000c101514 */
[----:B-1----:R-:W-:Y:S01]  /*14e00*/  LEA.HI.X.SX32 R19, R2, R3, 0x1, P5 ;  /* 0x0000000302137211 */ /* 0x002fe200028f0eff */
[C---:B------:R-:W-:Y:S01]  /*14e10*/  IMAD R2, R17.reuse, 0x2, R2 ;  /* 0x0000000211027824 */ /* 0x040fe200078e0202 */
[----:B----4-:R-:W-:Y:S01]  /*14e20*/  ISETP.LT.AND P1, PT, R32, UR4, !P0 ;  /* 0x0000000420007c0c */ /* 0x010fe2000c721270 */
[----:B------:R-:W1:Y:S01]  /*14e30*/  LDCU UR4, c[0x0][0x39c] ;  /* 0x00007380ff0477ac */ /* 0x000e620008000800 */
[----:B------:R-:W-:Y:S01]  /*14e40*/  PRMT R27, R142, 0x7632, R27 ;  /* 0x000076328e1b7816 */ /* 0x000fe2000000001b */
[----:B------:R-:W-:Y:S01]  /*14e50*/  IMAD R34, R17, 0x2, R2 ;  /* 0x0000000211227824 */ /* 0x000fe200078e0202 */
[----:B------:R-:W-:-:S02]  /*14e60*/  LEA R26, P5, R2, R16, 0x1 ;  /* 0x00000010021a7211 */ /* 0x000fc400078a08ff */
[----:B------:R-:W-:Y:S01]  /*14e70*/  LOP3.LUT R32, R0, 0x84, RZ, 0xfc, !PT ;  /* 0x0000008400207812 */ /* 0x000fe200078efcff */
[----:B------:R4:W-:Y:S01]  /*14e80*/  @P6 STG.E.U16 desc[UR20][R18.64], R27 ;  /* 0x0000001b12006986 */ /* 0x0009e2000c101514 */
[----:B---3--:R-:W-:Y:S02]  /*14e90*/  PRMT R25, R143, 0x7632, R25 ;  /* 0x000076328f197816 */ /* 0x008fe40000000019 */
[----:B----4-:R-:W-:Y:S02]  /*14ea0*/  LEA.HI.X.SX32 R27, R2, R3, 0x1, P5 ;  /* 0x00000003021b7211 */ /* 0x010fe400028f0eff */
[----:B--2---:R-:W-:Y:S01]  /*14eb0*/  ISETP.LT.AND P5, PT, R32, UR5, !P0 ;  /* 0x0000000520007c0c */ /* 0x004fe2000c7a1270 */
[----:B------:R-:W2:Y:S01]  /*14ec0*/  LDCU UR5, c[0x0][0x39c] ;  /* 0x00007380ff0577ac */ /* 0x000ea20008000800 */
[----:B------:R-:W-:Y:S02]  /*14ed0*/  LEA R32, P6, R34, R16, 0x1 ;  /* 0x0000001022207211 */ /* 0x000fe400078c08ff */
[----:B------:R-:W-:-:S02]  /*14ee0*/  LOP3.LUT R2, R0, 0x86, RZ, 0xfc, !PT ;  /* 0x0000008600027812 */ /* 0x000fc400078efcff */
[-C--:B------:R-:W-:Y:S01]  /*14ef0*/  LEA.HI.X.SX32 R33, R34, R3.reuse, 0x1, P6 ;  /* 0x0000000322217211 */ /* 0x080fe200030f0eff */
[C---:B------:R-:W-:Y:S01]  /*14f00*/  IMAD R34, R17.reuse, 0x2, R34 ;  /* 0x0000000211227824 */ /* 0x040fe200078e0222 */
[----:B------:R-:W-:Y:S01]  /*14f10*/  LOP3.LUT R19, R0, 0x88, RZ, 0xfc, !PT ;  /* 0x0000008800137812 */ /* 0x000fe200078efcff */
[----:B------:R3:W-:Y:S01]  /*14f20*/  @P2 STG.E.U16 desc[UR20][R26.64], R143 ;  /* 0x0000008f1a002986 */ /* 0x0007e2000c101514 */
[----:B0-----:R-:W-:Y:S01]  /*14f30*/  ISETP.LT.AND P2, PT, R2, UR6, !P0 ;  /* 0x0000000602007c0c */ /* 0x001fe2000c741270 */
[----:B------:R-:W-:Y:S01]  /*14f40*/  IMAD R2, R17, 0x2, R34 ;  /* 0x0000000211027824 */ /* 0x000fe200078e0222 */
[C---:B------:R-:W-:Y:S01]  /*14f50*/  LEA R18, P6, R34.reuse, R16, 0x1 ;  /* 0x0000001022127211 */ /* 0x040fe200078c08ff */
[----:B------:R0:W-:Y:S01]  /*14f60*/  @P3 STG.E.U16 desc[UR20][R32.64], R25 ;  /* 0x0000001920003986 */ /* 0x0001e2000c101514 */
[----:B-1----:R-:W-:Y:S01]  /*14f70*/  ISETP.LT.AND P3, PT, R19, UR4, !P0 ;  /* 0x0000000413007c0c */ /* 0x002fe2000c761270 */
[----:B------:R-:W1:Y:S01]  /*14f80*/  LDCU UR4, c[0x0][0x39c] ;  /* 0x00007380ff0477ac */ /* 0x000e620008000800 */
[----:B------:R-:W-:-:S02]  /*14f90*/  LEA.HI.X.SX32 R19, R34, R3, 0x1, P6 ;  /* 0x0000000322137211 */ /* 0x000fc400030f0eff */
[-C--:B------:R-:W-:Y:S01]  /*14fa0*/  LEA R24, P6, R2, R16.reuse, 0x1 ;  /* 0x0000001002187211 */ /* 0x080fe200078c08ff */
[----:B------:R-:W4:Y:S01]  /*14fb0*/  LDCU UR6, c[0x0][0x39c] ;  /* 0x00007380ff0677ac */ /* 0x000f220008000800 */
[----:B---3--:R-:W-:Y:S01]  /*14fc0*/  LOP3.LUT R26, R0, 0x8a, RZ, 0xfc, !PT ;  /* 0x0000008a001a7812 */ /* 0x008fe200078efcff */
[----:B------:R-:W-:Y:S01]  /*14fd0*/  @P4 STG.E.U16 desc[UR20][R18.64], R128 ;  /* 0x0000008012004986 */ /* 0x000fe2000c101514 */
[----:B0-----:R-:W-:Y:S01]  /*14fe0*/  IMAD R32, R17, 0x2, R2 ;  /* 0x0000000211207824 */ /* 0x001fe200078e0202 */
[----:B------:R-:W-:Y:S02]  /*14ff0*/  PRMT R27, R128, 0x7632, R27 ;  /* 0x00007632801b7816 */ /* 0x000fe4000000001b */
[----:B------:R-:W-:Y:S02]  /*15000*/  LEA.HI.X.SX32 R25, R2, R3, 0x1, P6 ;  /* 0x0000000302197211 */ /* 0x000fe400030f0eff */
[----:B--2---:R-:W-:Y:S01]  /*15010*/  ISETP.LT.AND P4, PT, R26, UR5, !P0 ;  /* 0x000000051a007c0c */ /* 0x004fe2000c781270 */
[----:B------:R-:W0:Y:S01]  /*15020*/  LDCU UR5, c[0x0][0x39c] ;  /* 0x00007380ff0577ac */ /* 0x000e220008000800 */
[----:B------:R-:W-:Y:S01]  /*15030*/  LEA R26, P6, R32, R16, 0x1 ;  /* 0x00000010201a7211 */ /* 0x000fe200078c08ff */
[----:B------:R2:W-:Y:S01]  /*15040*/  @P1 STG.E.U16 desc[UR20][R24.64], R27 ;  /* 0x0000001b18001986 */ /* 0x0005e2000c101514 */
[----:B------:R-:W-:-:S02]  /*15050*/  LOP3.LUT R2, R0, 0x8e, RZ, 0xfc, !PT ;  /* 0x0000008e00027812 */ /* 0x000fc400078efcff */
[----:B------:R-:W-:Y:S02]  /*15060*/  LOP3.LUT R33, R0, 0x8c, RZ, 0xfc, !PT ;  /* 0x0000008c00217812 */ /* 0x000fe400078efcff */
[-C--:B--2---:R-:W-:Y:S01]  /*15070*/  LEA.HI.X.SX32 R27, R32, R3.reuse, 0x1, P6 ;  /* 0x00000003201b7211 */ /* 0x084fe200030f0eff */
[C---:B------:R-:W-:Y:S01]  /*15080*/  IMAD R32, R17.reuse, 0x2, R32 ;  /* 0x0000000211207824 */ /* 0x040fe200078e0220 */
[----:B-1----:R-:W-:Y:S01]  /*15090*/  ISETP.LT.AND P6, PT, R2, UR4, !P0 ;  /* 0x0000000402007c0c */ /* 0x002fe2000c7c1270 */
[----:B------:R-:W1:Y:S02]  /*150a0*/  LDCU UR4, c[0x0][0x39c] ;  /* 0x00007380ff0477ac */ /* 0x000e640008000800 */
[----:B------:R2:W-:Y:S01]  /*150b0*/  @P5 STG.E.U16 desc[UR20][R26.64], R129 ;  /* 0x000000811a005986 */ /* 0x0005e2000c101514 */
[CC--:B------:R-:W-:Y:S01]  /*150c0*/  LEA R18, P5, R32.reuse, R16.reuse, 0x1 ;  /* 0x0000001020127211 */ /* 0x0c0fe200078a08ff */
[----:B------:R-:W-:Y:S01]  /*150d0*/  IMAD R2, R17, 0x2, R32 ;  /* 0x0000000211027824 */ /* 0x000fe200078e0220 */
[----:B----4-:R-:W-:Y:S01]  /*150e0*/  ISETP.LT.AND P1, PT, R33, UR6, !P0 ;  /* 0x0000000621007c0c */ /* 0x010fe2000c721270 */
[----:B------:R-:W3:Y:S01]  /*150f0*/  LDCU UR6, c[0x0][0x39c] ;  /* 0x00007380ff0677ac */ /* 0x000ee20008000800 */
[----:B------:R-:W-:Y:S01]  /*15100*/  LEA.HI.X.SX32 R19, R32, R3, 0x1, P5 ;  /* 0x0000000320137211 */ /* 0x000fe200028f0eff */
[----:B------:R-:W-:Y:S01]  /*15110*/  IMAD R32, R17, 0x2, R2 ;  /* 0x0000000211207824 */ /* 0x000fe200078e0202 */
[----:B------:R-:W-:-:S04]  /*15120*/  LEA R24, P5, R2, R16, 0x1 ;  /* 0x0000001002187211 */ /* 0x000fc800078a08ff */
[----:B------:R-:W-:Y:S02]  /*15130*/  LEA.HI.X.SX32 R25, R2, R3, 0x1, P5 ;  /* 0x0000000302197211 */ /* 0x000fe400028f0eff */
[----:B--2---:R-:W-:Y:S02]  /*15140*/  PRMT R27, R129, 0x7632, R27 ;  /* 0x00007632811b7816 */ /* 0x004fe4000000001b */
[----:B------:R-:W-:Y:S02]  /*15150*/  LEA R26, P5, R32, R16, 0x1 ;  /* 0x00000010201a7211 */ /* 0x000fe400078a08ff */
[C---:B------:R-:W-:Y:S01]  /*15160*/  LOP3.LUT R2, R0.reuse, 0x92, RZ, 0xfc, !PT ;  /* 0x0000009200027812 */ /* 0x040fe200078efcff */
[----:B------:R2:W-:Y:S01]  /*15170*/  @P2 STG.E.U16 desc[UR20][R18.64], R27 ;  /* 0x0000001b12002986 */ /* 0x0005e2000c101514 */
[----:B------:R-:W-:-:S03]  /*15180*/  LOP3.LUT R33, R0, 0x90, RZ, 0xfc, !PT ;  /* 0x0000009000217812 */ /* 0x000fc600078efcff */
[----:B------:R4:W-:Y:S01]  /*15190*/  @P3 STG.E.U16 desc[UR20][R24.64], R130 ;  /* 0x0000008218003986 */ /* 0x0009e2000c101514 */
[----:B-1----:R-:W-:Y:S01]  /*151a0*/  ISETP.LT.AND P3, PT, R2, UR4, !P0 ;  /* 0x0000000402007c0c */ /* 0x002fe2000c761270 */
[----:B------:R-:W1:Y:S01]  /*151b0*/  LDCU UR4, c[0x0][0x39c] ;  /* 0x00007380ff0477ac */ /* 0x000e620008000800 */
[-C--:B--2---:R-:W-:Y:S01]  /*151c0*/  LEA.HI.X.SX32 R27, R32, R3.reuse, 0x1, P5 ;  /* 0x00000003201b7211 */ /* 0x084fe200028f0eff */
[C---:B------:R-:W-:Y:S01]  /*151d0*/  IMAD R32, R17.reuse, 0x2, R32 ;  /* 0x0000000211207824 */ /* 0x040fe200078e0220 */
[----:B------:R-:W-:Y:S02]  /*151e0*/  LOP3.LUT R19, R0, 0x94, RZ, 0xfc, !PT ;  /* 0x0000009400137812 */ /* 0x000fe400078efcff */
[----:B----4-:R-:W-:Y:S01]  /*151f0*/  PRMT R25, R130, 0x7632, R25 ;  /* 0x0000763282197816 */ /* 0x010fe20000000019 */
[----:B------:R-:W-:Y:S01]  /*15200*/  IMAD R2, R17, 0x2, R32 ;  /* 0x0000000211027824 */ /* 0x000fe200078e0220 */
[CC--:B------:R-:W-:Y:S02]  /*15210*/  LEA R18, P5, R32.reuse, R16.reuse, 0x1 ;  /* 0x0000001020127211 */ /* 0x0c0fe400078a08ff */
[----:B0-----:R-:W-:Y:S01]  /*15220*/  ISETP.LT.AND P2, PT, R33, UR5, !P0 ;  /* 0x0000000521007c0c */ /* 0x001fe2000c741270 */
[----:B------:R0:W-:Y:S01]  /*15230*/  @P4 STG.E.U16 desc[UR20][R26.64], R25 ;  /* 0x000000191a004986 */ /* 0x0001e2000c101514 */
[----:B---3--:R-:W-:Y:S01]  /*15240*/  ISETP.LT.AND P4, PT, R19, UR6, !P0 ;  /* 0x0000000613007c0c */ /* 0x008fe2000c781270 */
[----:B------:R-:W2:Y:S01]  /*15250*/  LDCU UR5, c[0x0][0x39c] ;  /* 0x00007380ff0577ac */ /* 0x000ea20008000800 */
[----:B------:R-:W-:Y:S01]  /*15260*/  LEA.HI.X.SX32 R19, R32, R3, 0x1, P5 ;  /* 0x0000000320137211 */ /* 0x000fe200028f0eff */
[----:B------:R-:W3:Y:S01]  /*15270*/  LDCU UR6, c[0x0][0x39c] ;  /* 0x00007380ff0677ac */ /* 0x000ee20008000800 */
[----:B------:R-:W-:Y:S01]  /*15280*/  LEA R24, P5, R2, R16, 0x1 ;  /* 0x0000001002187211 */ /* 0x000fe200078a08ff */
[----:B------:R-:W-:Y:S01]  /*15290*/  IMAD R32, R17, 0x2, R2 ;  /* 0x0000000211207824 */ /* 0x000fe200078e0202 */
[----:B------:R-:W-:-:S02]  /*152a0*/  LOP3.LUT R33, R0, 0x96, RZ, 0xfc, !PT ;  /* 0x0000009600217812 */ /* 0x000fc400078efcff */
[----:B0-----:R-:W-:Y:S02]  /*152b0*/  PRMT R27, R131, 0x7632, R27 ;  /* 0x00007632831b7816 */ /* 0x001fe4000000001b */
[----:B------:R-:W-:Y:S02]  /*152c0*/  LEA.HI.X.SX32 R25, R2, R3, 0x1, P5 ;  /* 0x0000000302197211 */ /* 0x000fe400028f0eff */
[----:B------:R-:W-:Y:S01]  /*152d0*/  LEA R26, P5, R32, R16, 0x1 ;  /* 0x00000010201a7211 */ /* 0x000fe200078a08ff */
[----:B------:R-:W-:Y:S01]  /*152e0*/  @P1 STG.E.U16 desc[UR20][R18.64], R131 ;  /* 0x0000008312001986 */ /* 0x000fe2000c101514 */
[----:B-1----:R-:W-:Y:S01]  /*152f0*/  ISETP.LT.AND P1, PT, R33, UR4, !P0 ;  /* 0x0000000421007c0c */ /* 0x002fe2000c721270 */
[----:B------:R-:W0:Y:S02]  /*15300*/  LDCU UR4, c[0x0][0x39c] ;  /* 0x00007380ff0477ac */ /* 0x000e240008000800 */
[----:B------:R1:W-:Y:S01]  /*15310*/  @P6 STG.E.U16 desc[UR20][R24.64], R27 ;  /* 0x0000001b18006986 */ /* 0x0003e2000c101514 */
[----:B------:R-:W-:-:S02]  /*15320*/  LOP3.LUT R33, R0, 0x98, RZ, 0xfc, !PT ;  /* 0x0000009800217812 */ /* 0x000fc400078efcff */
[----:B------:R-:W-:Y:S02]  /*15330*/  LOP3.LUT R2, R0, 0x9a, RZ, 0xfc, !PT ;  /* 0x0000009a00027812 */ /* 0x000fe400078efcff */
[----:B--2---:R-:W-:Y:S01]  /*15340*/  ISETP.LT.AND P6, PT, R33, UR5, !P0 ;  /* 0x0000000521007c0c */ /* 0x004fe2000c7c1270 */
[----:B------:R-:W2:Y:S01]  /*15350*/  LDCU UR5, c[0x0][0x39c] ;  /* 0x00007380ff0577ac */ /* 0x000ea20008000800 */
[----:B-1----:R-:W-:Y:S01]  /*15360*/  LEA.HI.X.SX32 R27, R32, R3, 0x1, P5 ;  /* 0x00000003201b7211 */ /* 0x002fe200028f0eff */
[C---:B------:R-:W-:Y:S01]  /*15370*/  IMAD R32, R17.reuse, 0x2, R32 ;  /* 0x0000000211207824 */ /* 0x040fe200078e0220 */
[----:B---3--:R-:W-:Y:S01]  /*15380*/  ISETP.LT.AND P5, PT, R2, UR6, !P0 ;  /* 0x0000000602007c0c */ /* 0x008fe2000c7a1270 */
[----:B------:R-:W1:Y:S02]  /*15390*/  LDCU UR6, c[0x0][0x39c] ;  /* 0x00007380ff0677ac */ /* 0x000e640008000800 */
[----:B------:R3:W-:Y:S01]  /*153a0*/  @P2 STG.E.U16 desc[UR20][R26.64], R136 ;  /* 0x000000881a002986 */ /* 0x0007e2000c101514 */
[----:B------:R-:W-:Y:S01]  /*153b0*/  LEA R18, P2, R32, R16, 0x1 ;  /* 0x0000001020127211 */ /* 0x000fe200078408ff */
[----:B------:R-:W-:-:S03]  /*153c0*/  IMAD R2, R17, 0x2, R32 ;  /* 0x0000000211027824 */ /* 0x000fc600078e0220 */
[----:B------:R-:W-:Y:S01]  /*153d0*/  LEA.HI.X.SX32 R19, R32, R3, 0x1, P2 ;  /* 0x0000000320137211 */ /* 0x000fe200010f0eff */
[----:B------:R-:W-:Y:S01]  /*153e0*/  IMAD R32, R17, 0x2, R2 ;  /* 0x0000000211207824 */ /* 0x000fe200078e0202 */
[----:B------:R-:W-:Y:S02]  /*153f0*/  LEA R24, P2, R2, R16, 0x1 ;  /* 0x0000001002187211 */ /* 0x000fe400078408ff */
[----:B---3--:R-:W-:Y:S02]  /*15400*/  PRMT R27, R136, 0x7632, R27 ;  /* 0x00007632881b7816 */ /* 0x008fe4000000001b */
[----:B------:R-:W-:-:S03]  /*15410*/  LOP3.LUT R33, R0, 0x9c, RZ, 0xfc, !PT ;  /* 0x0000009c00217812 */ /* 0x000fc600078efcff */
[----:B------:R3:W-:Y:S01]  /*15420*/  @P3 STG.E.U16 desc[UR20][R18.64], R27 ;  /* 0x0000001b12003986 */ /* 0x0007e2000c101514 */
[----:B------:R-:W-:Y:S02]  /*15430*/  LEA R26, P3, R32, R16, 0x1 ;  /* 0x00000010201a7211 */ /* 0x000fe400078608ff */
[-C--:B------:R-:W-:Y:S02]  /*15440*/  LEA.HI.X.SX32 R25, R2, R3.reuse, 0x1, P2 ;  /* 0x0000000302197211 */ /* 0x080fe400010f0eff */
[----:B0-----:R-:W-:Y:S01]  /*15450*/  ISETP.LT.AND P2, PT, R33, UR4, !P0 ;  /* 0x0000000421007c0c */ /* 0x001fe2000c741270 */
[----:B------:R-:W0:Y:S01]  /*15460*/  LDCU UR4, c[0x0][0x39c] ;  /* 0x00007380ff0477ac */ /* 0x000e220008000800 */
[----:B------:R-:W-:Y:S01]  /*15470*/  LOP3.LUT R2, R0, 0x9e, RZ, 0xfc, !PT ;  /* 0x0000009e00027812 */ /* 0x000fe200078efcff */
[----:B------:R4:W-:Y:S01]  /*15480*/  @P4 STG.E.U16 desc[UR20][R24.64], R137 ;  /* 0x0000008918004986 */ /* 0x0009e2000c101514 */
[----:B---3--:R-:W-:Y:S01]  /*15490*/  LEA.HI.X.SX32 R27, R32, R3, 0x1, P3 ;  /* 0x00000003201b7211 */ /* 0x008fe200018f0eff */
[C---:B------:R-:W-:Y:S01]  /*154a0*/  IMAD R32, R17.reuse, 0x2, R32 ;  /* 0x0000000211207824 */ /* 0x040fe200078e0220 */
[----:B--2---:R-:W-:Y:S01]  /*154b0*/  ISETP.LT.AND P3, PT, R2, UR5, !P0 ;  /* 0x0000000502007c0c */ /* 0x004fe2000c761270 */
[----:B------:R-:W2:Y:S01]  /*154c0*/  LDCU UR5, c[0x0][0x39c] ;  /* 0x00007380ff0577ac */ /* 0x000ea20008000800 */
[----:B------:R-:W-:Y:S01]  /*154d0*/  LOP3.LUT R19, R0, 0xa0, RZ, 0xfc, !PT ;  /* 0x000000a000137812 */ /* 0x000fe200078efcff */
[----:B------:R-:W-:Y:S01]  /*154e0*/  IMAD R2, R17, 0x2, R32 ;  /* 0x0000000211027824 */ /* 0x000fe200078e0220 */
[----:B----4-:R-:W-:-:S02]  /*154f0*/  PRMT R25, R137, 0x7632, R25 ;  /* 0x0000763289197816 */ /* 0x010fc40000000019 */
[----:B------:R-:W-:-:S03]  /*15500*/  LEA R18, P4, R32, R16, 0x1 ;  /* 0x0000001020127211 */ /* 0x000fc600078808ff */
[----:B------:R3:W-:Y:S01]  /*15510*/  @P1 STG.E.U16 desc[UR20][R26.64], R25 ;  /* 0x000000191a001986 */ /* 0x0007e2000c101514 */
[----:B-1----:R-:W-:Y:S01]  /*15520*/  ISETP.LT.AND P1, PT, R19, UR6, !P0 ;  /* 0x0000000613007c0c */ /* 0x002fe2000c721270 */
[----:B------:R-:W1:Y:S01]  /*15530*/  LDCU UR6, c[0x0][0x39c] ;  /* 0x00007380ff0677ac */ /* 0x000e620008000800 */
[-C--:B------:R-:W-:Y:S02]  /*15540*/  LEA.HI.X.SX32 R19, R32, R3.reuse, 0x1, P4 ;  /* 0x0000000320137211 */ /* 0x080fe400020f0eff */
[-C--:B------:R-:W-:Y:S02]  /*15550*/  LEA R24, P4, R2, R16.reuse, 0x1 ;  /* 0x0000001002187211 */ /* 0x080fe400078808ff */
[----:B------:R-:W-:Y:S01]  /*15560*/  LOP3.LUT R32, R0, 0xa2, RZ, 0xfc, !PT ;  /* 0x000000a200207812 */ /* 0x000fe200078efcff */
[----:B------:R-:W-:Y:S01]  /*15570*/  @P6 STG.E.U16 desc[UR20][R18.64], R138 ;  /* 0x0000008a12006986 */ /* 0x000fe2000c101514 */
[----:B---3--:R-:W-:Y:S02]  /*15580*/  PRMT R27, R138, 0x7632, R27 ;  /* 0x000076328a1b7816 */ /* 0x008fe4000000001b */
[----:B------:R-:W-:Y:S01]  /*15590*/  LEA.HI.X.SX32 R25, R2, R3, 0x1, P4 ;  /* 0x0000000302197211 */ /* 0x000fe200020f0eff */
[C---:B------:R-:W-:Y:S01]  /*155a0*/  IMAD R2, R17.reuse, 0x2, R2 ;  /* 0x0000000211027824 */ /* 0x040fe200078e0202 */
[----:B0-----:R-:W-:Y:S01]  /*155b0*/  ISETP.LT.AND P4, PT, R32, UR4, !P0 ;  /* 0x0000000420007c0c */ /* 0x001fe2000c781270 */
[----:B------:R-:W0:Y:S02]  /*155c0*/  LDCU UR4, c[0x0][0x39c] ;  /* 0x00007380ff0477ac */ /* 0x000e240008000800 */
[----:B------:R3:W-:Y:S01]  /*155d0*/  @P5 STG.E.U16 desc[UR20][R24.64], R27 ;  /* 0x0000001b18005986 */ /* 0x0007e2000c101514 */
[----:B------:R-:W-:Y:S01]  /*155e0*/  LEA R26, P5, R2, R16, 0x1 ;  /* 0x00000010021a7211 */ /* 0x000fe200078a08ff */
[----:B------:R-:W-:Y:S01]  /*155f0*/  IMAD R34, R17, 0x2, R2 ;  /* 0x0000000211227824 */ /* 0x000fe200078e0202 */
[----:B------:R-:W-:-:S02]  /*15600*/  LOP3.LUT R32, R0, 0xa4, RZ, 0xfc, !PT ;  /* 0x000000a400207812 */ /* 0x000fc400078efcff */
[-C--:B---3--:R-:W-:Y:S02]  /*15610*/  LEA.HI.X.SX32 R27, R2, R3.reuse, 0x1, P5 ;  /* 0x00000003021b7211 */ /* 0x088fe400028f0eff */
[----:B--2---:R-:W-:Y:S01]  /*15620*/  ISETP.LT.AND P5, PT, R32, UR5, !P0 ;  /* 0x0000000520007c0c */ /* 0x004fe2000c7a1270 */
[----:B------:R-:W2:Y:S01]  /*15630*/  LDCU UR5, c[0x0][0x39c] ;  /* 0x00007380ff0577ac */ /* 0x000ea20008000800 */
[C---:B------:R-:W-:Y:S02]  /*15640*/  LEA R32, P6, R34.reuse, R16, 0x1 ;  /* 0x0000001022207211 */ /* 0x040fe400078c08ff */
[----:B------:R-:W-:Y:S02]  /*15650*/  PRMT R25, R139, 0x7632, R25 ;  /* 0x000076328b197816 */ /* 0x000fe40000000019 */
[----:B------:R-:W-:Y:S01]  /*15660*/  LEA.HI.X.SX32 R33, R34, R3, 0x1, P6 ;  /* 0x0000000322217211 */ /* 0x000fe200030f0eff */
[----:B------:R-:W-:Y:S01]  /*15670*/  IMAD R34, R17, 0x2, R34 ;  /* 0x0000000211227824 */ /* 0x000fe200078e0222 */
[----:B------:R-:W-:-:S02]  /*15680*/  LOP3.LUT R2, R0, 0xa6, RZ, 0xfc, !PT ;  /* 0x000000a600027812 */ /* 0x000fc400078efcff */
[----:B------:R-:W-:Y:S01]  /*15690*/  LOP3.LUT R19, R0, 0xa8, RZ, 0xfc, !PT ;  /* 0x000000a800137812 */ /* 0x000fe200078efcff */
[----:B------:R3:W-:Y:S01]  /*156a0*/  @P2 STG.E.U16 desc[UR20][R26.64], R139 ;  /* 0x0000008b1a002986 */ /* 0x0007e2000c101514 */
[----:B-1----:R-:W-:Y:S01]  /*156b0*/  ISETP.LT.AND P2, PT, R2, UR6, !P0 ;  /* 0x0000000602007c0c */ /* 0x002fe2000c741270 */
[----:B------:R-:W-:Y:S01]  /*156c0*/  IMAD R2, R17, 0x2, R34 ;  /* 0x0000000211027824 */ /* 0x000fe200078e0222 */
[CC--:B------:R-:W-:Y:S01]  /*156d0*/  LEA R18, P6, R34.reuse, R16.reuse, 0x1 ;  /* 0x0000001022127211 */ /* 0x0c0fe200078c08ff */
[----:B------:R1:W-:Y:S01]  /*156e0*/  @P3 STG.E.U16 desc[UR20][R32.64], R25 ;  /* 0x0000001920003986 */ /* 0x0003e2000c101514 */
[----:B0-----:R-:W-:Y:S01]  /*156f0*/  ISETP.LT.AND P3, PT, R19, UR4, !P0 ;  /* 0x0000000413007c0c */ /* 0x001fe2000c761270 */
[----:B------:R-:W0:Y:S01]  /*15700*/  LDCU UR4, c[0x0][0x39c] ;  /* 0x00007380ff0477ac */ /* 0x000e220008000800 */
[----:B------:R-:W-:Y:S02]  /*15710*/  LEA.HI.X.SX32 R19, R34, R3, 0x1, P6 ;  /* 0x0000000322137211 */ /* 0x000fe400030f0eff */
[----:B------:R-:W-:Y:S01]  /*15720*/  LEA R24, P6, R2, R16, 0x1 ;  /* 0x0000001002187211 */ /* 0x000fe200078c08ff */
[----:B------:R-:W4:Y:S01]  /*15730*/  LDCU UR6, c[0x0][0x39c] ;  /* 0x00007380ff0677ac */ /* 0x000f220008000800 */
[----:B---3--:R-:W-:Y:S01]  /*15740*/  LOP3.LUT R26, R0, 0xaa, RZ, 0xfc, !PT ;  /* 0x000000aa001a7812 */ /* 0x008fe200078efcff */
[----:B------:R-:W-:Y:S01]  /*15750*/  @P1 STG.E.U16 desc[UR20][R18.64], R84 ;  /* 0x0000005412001986 */ /* 0x000fe2000c101514 */
[----:B-1----:R-:W-:Y:S01]  /*15760*/  IMAD R32, R17, 0x2, R2 ;  /* 0x0000000211207824 */ /* 0x002fe200078e0202 */
[----:B------:R-:W-:-:S02]  /*15770*/  PRMT R27, R84, 0x7632, R27 ;  /* 0x00007632541b7816 */ /* 0x000fc4000000001b */
[-C--:B------:R-:W-:Y:S02]  /*15780*/  LEA.HI.X.SX32 R25, R2, R3.reuse, 0x1, P6 ;  /* 0x0000000302197211 */ /* 0x080fe400030f0eff */
[----:B--2---:R-:W-:Y:S01]  /*15790*/  ISETP.LT.AND P1, PT, R26, UR5, !P0 ;  /* 0x000000051a007c0c */ /* 0x004fe2000c721270 */
[----:B------:R-:W1:Y:S01]  /*157a0*/  LDCU UR5, c[0x0][0x39c] ;  /* 0x00007380ff0577ac */ /* 0x000e620008000800 */
[-C--:B------:R-:W-:Y:S01]  /*157b0*/  LEA R26, P6, R32, R16.reuse, 0x1 ;  /* 0x00000010201a7211 */ /* 0x080fe200078c08ff */
[----:B------:R2:W-:Y:S01]  /*157c0*/  @P4 STG.E.U16 desc[UR20][R24.64], R27 ;  /* 0x0000001b18004986 */ /* 0x0005e2000c101514 */
[C---:B------:R-:W-:Y:S02]  /*157d0*/  LOP3.LUT R2, R0.reuse, 0xae, RZ, 0xfc, !PT ;  /* 0x000000ae00027812 */ /* 0x040fe400078efcff */
[----:B------:R-:W-:Y:S02]  /*157e0*/  LOP3.LUT R33, R0, 0xac, RZ, 0xfc, !PT ;  /* 0x000000ac00217812 */ /* 0x000fe400078efcff */
[----:B0-----:R-:W-:Y:S01]  /*157f0*/  ISETP.LT.AND P4, PT, R2, UR4, !P0 ;  /* 0x0000000402007c0c */ /* 0x001fe2000c781270 */
[----:B------:R-:W0:Y:S01]  /*15800*/  LDCU UR4, c[0x0][0x39c] ;  /* 0x00007380ff0477ac */ /* 0x000e220008000800 */
[----:B--2---:R-:W-:Y:S01]  /*15810*/  LEA.HI.X.SX32 R27, R32, R3, 0x1, P6 ;  /* 0x00000003201b7211 */ /* 0x004fe200030f0eff */
[----:B------:R-:W-:Y:S01]  /*15820*/  IMAD R32, R17, 0x2, R32 ;  /* 0x0000000211207824 */ /* 0x000fe200078e0220 */
[----:B----4-:R-:W-:Y:S01]  /*15830*/  ISETP.LT.AND P6, PT, R33, UR6, !P0 ;  /* 0x0000000621007c0c */ /* 0x010fe2000c7c1270 */
        /* <DEDUP_REMOVED lines=10> */
[----:B------:R-:W-:Y:S01]  /*158e0*/  LOP3.LUT R2, R0, 0xb2, RZ, 0xfc, !PT ;  /* 0x000000b200027812 */ /* 0x000fe200078efcff */
[----:B------:R3:W-:Y:S04]  /*158f0*/  @P2 STG.E.U16 desc[UR20][R18.64], R27 ;  /* 0x0000001b12002986 */ /* 0x0007e8000c101514 */
[----:B------:R4:W-:Y:S01]  /*15900*/  @P3 STG.E.U16 desc[UR20][R24.64], R86 ;  /* 0x0000005618003986 */ /* 0x0009e2000c101514 */
[----:B0-----:R-:W-:Y:S01]  /*15910*/  ISETP.LT.AND P3, PT, R2, UR4, !P0 ;  /* 0x0000000402007c0c */ /* 0x001fe2000c761270 */
[----:B------:R-:W0:Y:S01]  /*15920*/  LDCU UR4, c[0x0][0x39c] ;  /* 0x00007380ff0477ac */ /* 0x000e220008000800 */
[----:B------:R-:W-:-:S02]  /*15930*/  LOP3.LUT R33, R0, 0xb0, RZ, 0xfc, !PT ;  /* 0x000000b000217812 */ /* 0x000fc400078efcff */
[----:B---3--:R-:W-:Y:S01]  /*15940*/  LEA.HI.X.SX32 R27, R32, R3, 0x1, P5 ;  /* 0x00000003201b7211 */ /* 0x008fe200028f0eff */
[C---:B------:R-:W-:Y:S01]  /*15950*/  IMAD R32, R17.reuse, 0x2, R32 ;  /* 0x0000000211207824 */ /* 0x040fe200078e0220 */
[----:B------:R-:W-:Y:S02]  /*15960*/  LOP3.LUT R19, R0, 0xb4, RZ, 0xfc, !PT ;  /* 0x000000b400137812 */ /* 0x000fe400078efcff */
[----:B----4-:R-:W-:Y:S01]  /*15970*/  PRMT R25, R86, 0x7632, R25 ;  /* 0x0000763256197816 */ /* 0x010fe20000000019 */
[----:B------:R-:W-:Y:S01]  /*15980*/  IMAD R2, R17, 0x2, R32 ;  /* 0x0000000211027824 */ /* 0x000fe200078e0220 */
[----:B------:R-:W-:-:S03]  /*15990*/  LEA R18, P5, R32, R16, 0x1 ;  /* 0x0000001020127211 */ /* 0x000fc600078a08ff */
[----:B------:R3:W-:Y:S01]  /*159a0*/  @P1 STG.E.U16 desc[UR20][R26.64], R25 ;  /* 0x000000191a001986 */ /* 0x0007e2000c101514 */
[----:B--2---:R-:W-:Y:S01]  /*159b0*/  ISETP.LT.AND P1, PT, R19, UR6, !P0 ;  /* 0x0000000613007c0c */ /* 0x004fe2000c721270 */
[----:B------:R-:W2:Y:S01]  /*159c0*/  LDCU UR6, c[0x0][0x39c] ;  /* 0x00007380ff0677ac */ /* 0x000ea20008000800 */
[----:B-1----:R-:W-:Y:S02]  /*159d0*/  ISETP.LT.AND P2, PT, R33, UR5, !P0 ;  /* 0x0000000521007c0c */ /* 0x002fe4000c741270 */
[----:B------:R-:W-:Y:S01]  /*159e0*/  LEA.HI.X.SX32 R19, R32, R3, 0x1, P5 ;  /* 0x0000000320137211 */ /* 0x000fe200028f0eff */
[----:B------:R-:W1:Y:S01]  /*159f0*/  LDCU UR5, c[0x0][0x39c] ;  /* 0x00007380ff0577ac */ /* 0x000e620008000800 */
[----:B------:R-:W-:Y:S01]  /*15a00*/  LEA R24, P5, R2, R16, 0x1 ;  /* 0x0000001002187211 */ /* 0x000fe200078a08ff */
[----:B------:R-:W-:Y:S02]  /*15a10*/  IMAD R32, R17, 0x2, R2 ;  /* 0x0000000211207824 */ /* 0x000fe400078e0202 */
[----:B------:R-:W-:Y:S01]  /*15a20*/  @P6 STG.E.U16 desc[UR20][R18.64], R87 ;  /* 0x0000005712006986 */ /* 0x000fe2000c101514 */
[----:B---3--:R-:W-:-:S02]  /*15a30*/  PRMT R27, R87, 0x7632, R27 ;  /* 0x00007632571b7816 */ /* 0x008fc4000000001b */
[----:B------:R-:W-:Y:S02]  /*15a40*/  LEA.HI.X.SX32 R25, R2, R3, 0x1, P5 ;  /* 0x0000000302197211 */ /* 0x000fe400028f0eff */
[----:B------:R-:W-:Y:S02]  /*15a50*/  LEA R26, P6, R32, R16, 0x1 ;  /* 0x00000010201a7211 */ /* 0x000fe400078c08ff */
[C---:B------:R-:W-:Y:S01]  /*15a60*/  LOP3.LUT R33, R0.reuse, 0xb6, RZ, 0xfc, !PT ;  /* 0x000000b600217812 */ /* 0x040fe200078efcff */
[----:B------:R3:W-:Y:S01]  /*15a70*/  @P4 STG.E.U16 desc[UR20][R24.64], R27 ;  /* 0x0000001b18004986 */ /* 0x0007e2000c101514 */
[C---:B------:R-:W-:Y:S02]  /*15a80*/  LOP3.LUT R2, R0.reuse, 0xba, RZ, 0xfc, !PT ;  /* 0x000000ba00027812 */ /* 0x040fe400078efcff */
[----:B0-----:R-:W-:Y:S01]  /*15a90*/  ISETP.LT.AND P5, PT, R33, UR4, !P0 ;  /* 0x0000000421007c0c */ /* 0x001fe2000c7a1270 */
[----:B------:R-:W0:Y:S01]  /*15aa0*/  LDCU UR4, c[0x0][0x39c] ;  /* 0x00007380ff0477ac */ /* 0x000e220008000800 */
[----:B------:R-:W-:-:S02]  /*15ab0*/  LOP3.LUT R33, R0, 0xb8, RZ, 0xfc, !PT ;  /* 0x000000b800217812 */ /* 0x000fc400078efcff */
[-C--:B---3--:R-:W-:Y:S01]  /*15ac0*/  LEA.HI.X.SX32 R27, R32, R3.reuse, 0x1, P6 ;  /* 0x00000003201b7211 */ /* 0x088fe200030f0eff */
[C---:B------:R-:W-:Y:S01]  /*15ad0*/  IMAD R32, R17.reuse, 0x2, R32 ;  /* 0x0000000211207824 */ /* 0x040fe200078e0220 */
[----:B--2---:R-:W-:Y:S01]  /*15ae0*/  ISETP.LT.AND P6, PT, R2, UR6, !P0 ;  /* 0x0000000602007c0c */ /* 0x004fe2000c7c1270 */
[----:B------:R-:W2:Y:S02]  /*15af0*/  LDCU UR6, c[0x0][0x39c] ;  /* 0x00007380ff0677ac */ /* 0x000ea40008000800 */
[----:B------:R3:W-:Y:S01]  /*15b00*/  @P2 STG.E.U16 desc[UR20][R26.64], R100 ;  /* 0x000000641a002986 */ /* 0x0007e2000c101514 */
[CC--:B------:R-:W-:Y:S01]  /*15b10*/  LEA R18, P2, R32.reuse, R16.reuse, 0x1 ;  /* 0x0000001020127211 */ /* 0x0c0fe200078408ff */
[----:B------:R-:W-:Y:S01]  /*15b20*/  IMAD R2, R17, 0x2, R32 ;  /* 0x0000000211027824 */ /* 0x000fe200078e0220 */
[----:B-1----:R-:W-:Y:S01]  /*15b30*/  ISETP.LT.AND P4, PT, R33, UR5, !P0 ;  /* 0x0000000521007c0c */ /* 0x002fe2000c781270 */
[----:B------:R-:W1:Y:S01]  /*15b40*/  LDCU UR5, c[0x0][0x39c] ;  /* 0x00007380ff0577ac */ /* 0x000e620008000800 */
        /* <DEDUP_REMOVED lines=8> */
[----:B0-----:R-:W-:Y:S01]  /*15bd0*/  ISETP.LT.AND P2, PT, R33, UR4, !P0 ;  /* 0x0000000421007c0c */ /* 0x001fe2000c741270 */
[----:B------:R0:W-:Y:S01]  /*15be0*/  @P1 STG.E.U16 desc[UR20][R24.64], R101 ;  /* 0x0000006518001986 */ /* 0x0001e2000c101514 */
[----:B------:R-:W4:Y:S01]  /*15bf0*/  LDCU UR4, c[0x0][0x39c] ;  /* 0x00007380ff0477ac */ /* 0x000f220008000800 */
[----:B------:R-:W-:-:S02]  /*15c00*/  LOP3.LUT R2, R0, 0xbe, RZ, 0xfc, !PT ;  /* 0x000000be00027812 */ /* 0x000fc400078efcff */
[----:B---3--:R-:W-:Y:S01]  /*15c10*/  LEA.HI.X.SX32 R27, R32, R3, 0x1, P3 ;  /* 0x00000003201b7211 */ /* 0x008fe200018f0eff */
[----:B------:R-:W-:Y:S01]  /*15c20*/  IMAD R32, R17, 0x2, R32 ;  /* 0x0000000211207824 */ /* 0x000fe200078e0220 */
[----:B0-----:R-:W-:Y:S02]  /*15c30*/  PRMT R25, R101, 0x7632, R25 ;  /* 0x0000763265197816 */ /* 0x001fe40000000019 */
[----:B-1----:R-:W-:Y:S01]  /*15c40*/  ISETP.LT.AND P1, PT, R2, UR5, !P0 ;  /* 0x0000000502007c0c */ /* 0x002fe2000c721270 */
[----:B------:R-:W-:Y:S01]  /*15c50*/  IMAD R2, R17, 0x2, R32 ;  /* 0x0000000211027824 */ /* 0x000fe200078e0220 */
[----:B------:R-:W-:Y:S01]  /*15c60*/  LOP3.LUT R19, R0, 0xc0, RZ, 0xfc, !PT ;  /* 0x000000c000137812 */ /* 0x000fe200078efcff */
[----:B------:R0:W-:Y:S01]  /*15c70*/  @P5 STG.E.U16 desc[UR20][R26.64], R25 ;  /* 0x000000191a005986 */ /* 0x0001e2000c101514 */
[----:B------:R-:W-:Y:S01]  /*15c80*/  LEA R18, P5, R32, R16, 0x1 ;  /* 0x0000001020127211 */ /* 0x000fe200078a08ff */
[----:B------:R-:W1:Y:S01]  /*15c90*/  LDCU UR5, c[0x0][0x39c] ;  /* 0x00007380ff0577ac */ /* 0x000e620008000800 */
[----:B--2---:R-:W-:-:S02]  /*15ca0*/  ISETP.LT.AND P3, PT, R19, UR6, !P0 ;  /* 0x0000000613007c0c */ /* 0x004fc4000c761270 */
[-C--:B------:R-:W-:Y:S01]  /*15cb0*/  LEA.HI.X.SX32 R19, R32, R3.reuse, 0x1, P5 ;  /* 0x0000000320137211 */ /* 0x080fe200028f0eff */
[----:B------:R-:W2:Y:S01]  /*15cc0*/  LDCU UR6, c[0x0][0x39c] ;  /* 0x00007380ff0677ac */ /* 0x000ea20008000800 */
[-C--:B------:R-:W-:Y:S02]  /*15cd0*/  LEA R24, P5, R2, R16.reuse, 0x1 ;  /* 0x0000001002187211 */ /* 0x080fe400078a08ff */
[----:B------:R-:W-:Y:S01]  /*15ce0*/  LOP3.LUT R32, R0, 0xc2, RZ, 0xfc, !PT ;  /* 0x000000c200207812 */ /* 0x000fe200078efcff */
[----:B------:R3:W-:Y:S01]  /*15cf0*/  @P4 STG.E.U16 desc[UR20][R18.64], R102 ;  /* 0x0000006612004986 */ /* 0x0007e2000c101514 */
[----:B0-----:R-:W-:Y:S01]  /*15d00*/  LEA.HI.X.SX32 R25, R2, R3, 0x1, P5 ;  /* 0x0000000302197211 */ /* 0x001fe200028f0eff */
[C---:B------:R-:W-:Y:S01]  /*15d10*/  IMAD R2, R17.reuse, 0x2, R2 ;  /* 0x0000000211027824 */ /* 0x040fe200078e0202 */
[----:B----4-:R-:W-:Y:S01]  /*15d20*/  ISETP.LT.AND P4, PT, R32, UR4, !P0 ;  /* 0x0000000420007c0c */ /* 0x010fe2000c781270 */
[----:B------:R-:W0:Y:S01]  /*15d30*/  LDCU UR4, c[0x0][0x39c] ;  /* 0x00007380ff0477ac */ /* 0x000e220008000800 */
[----:B------:R-:W-:Y:S01]  /*15d40*/  PRMT R27, R102, 0x7632, R27 ;  /* 0x00007632661b7816 */ /* 0x000fe2000000001b */
[----:B------:R-:W-:Y:S01]  /*15d50*/  IMAD R34, R17, 0x2, R2 ;  /* 0x0000000211227824 */ /* 0x000fe200078e0202 */
[----:B------:R-:W-:-:S02]  /*15d60*/  LEA R26, P5, R2, R16, 0x1 ;  /* 0x00000010021a7211 */ /* 0x000fc400078a08ff */
[C---:B------:R-:W-:Y:S01]  /*15d70*/  LOP3.LUT R32, R0.reuse, 0xc4, RZ, 0xfc, !PT ;  /* 0x000000c400207812 */ /* 0x040fe200078efcff */
[----:B------:R4:W-:Y:S01]  /*15d80*/  @P6 STG.E.U16 desc[UR20][R24.64], R27 ;  /* 0x0000001b18006986 */ /* 0x0009e2000c101514 */
[----:B---3--:R-:W-:Y:S02]  /*15d90*/  LOP3.LUT R19, R0, 0xc8, RZ, 0xfc, !PT ;  /* 0x000000c800137812 */ /* 0x008fe400078efcff */
[----:B----4-:R-:W-:Y:S02]  /*15da0*/  LEA.HI.X.SX32 R27, R2, R3, 0x1, P5 ;  /* 0x00000003021b7211 */ /* 0x010fe400028f0eff */
[----:B-1----:R-:W-:Y:S01]  /*15db0*/  ISETP.LT.AND P5, PT, R32, UR5, !P0 ;  /* 0x0000000520007c0c */ /* 0x002fe2000c7a1270 */
[----:B------:R-:W1:Y:S01]  /*15dc0*/  LDCU UR5, c[0x0][0x39c] ;  /* 0x00007380ff0577ac */ /* 0x000e620008000800 */
[----:B------:R-:W-:Y:S02]  /*15dd0*/  LEA R32, P6, R34, R16, 0x1 ;  /* 0x0000001022207211 */ /* 0x000fe400078c08ff */
[----:B------:R-:W-:-:S02]  /*15de0*/  PRMT R25, R103, 0x7632, R25 ;  /* 0x0000763267197816 */ /* 0x000fc40000000019 */
[-C--:B------:R-:W-:Y:S01]  /*15df0*/  LEA.HI.X.SX32 R33, R34, R3.reuse, 0x1, P6 ;  /* 0x0000000322217211 */ /* 0x080fe200030f0eff */
[----:B------:R-:W-:Y:S01]  /*15e00*/  IMAD R34, R17, 0x2, R34 ;  /* 0x0000000211227824 */ /* 0x000fe200078e0222 */
[----:B------:R-:W-:Y:S01]  /*15e10*/  LOP3.LUT R2, R0, 0xc6, RZ, 0xfc, !PT ;  /* 0x000000c600027812 */ /* 0x000fe200078efcff */
[----:B------:R-:W-:Y:S04]  /*15e20*/  @P2 STG.E.U16 desc[UR20][R26.64], R103 ;  /* 0x000000671a002986 */ /* 0x000fe8000c101514 */
[----:B------:R3:W-:Y:S01]  /*15e30*/  @P1 STG.E.U16 desc[UR20][R32.64], R25 ;  /* 0x0000001920001986 */ /* 0x0007e2000c101514 */
[----:B0-----:R-:W-:Y:S01]  /*15e40*/  ISETP.LT.AND P1, PT, R19, UR4, !P0 ;  /* 0x0000000413007c0c */ /* 0x001fe2000c721270 */
[----:B------:R-:W0:Y:S01]  /*15e50*/  LDCU UR4, c[0x0][0x39c] ;  /* 0x00007380ff0477ac */ /* 0x000e220008000800 */
[----:B--2---:R-:W-:Y:S01]  /*15e60*/  ISETP.LT.AND P2, PT, R2, UR6, !P0 ;  /* 0x0000000602007c0c */ /* 0x004fe2000c741270 */
[----:B------:R-:W-:Y:S01]  /*15e70*/  IMAD R2, R17, 0x2, R34 ;  /* 0x0000000211027824 */ /* 0x000fe200078e0222 */
[C---:B------:R-:W-:Y:S01]  /*15e80*/  LEA R18, P6, R34.reuse, R16, 0x1 ;  /* 0x0000001022127211 */ /* 0x040fe200078c08ff */
[----:B------:R-:W2:Y:S03]  /*15e90*/  LDCU UR6, c[0x0][0x39c] ;  /* 0x00007380ff0677ac */ /* 0x000ea60008000800 */
[----:B------:R-:W-:-:S02]  /*15ea0*/  LEA.HI.X.SX32 R19, R34, R3, 0x1, P6 ;  /* 0x0000000322137211 */ /* 0x000fc400030f0eff */
[-C--:B------:R-:W-:Y:S01]  /*15eb0*/  LEA R24, P6, R2, R16.reuse, 0x1 ;  /* 0x0000001002187211 */ /* 0x080fe200078c08ff */
[----:B---3--:R-:W-:Y:S01]  /*15ec0*/  IMAD R32, R17, 0x2, R2 ;  /* 0x0000000211207824 */ /* 0x008fe200078e0202 */
[----:B------:R-:W-:Y:S01]  /*15ed0*/  LOP3.LUT R26, R0, 0xca, RZ, 0xfc, !PT ;  /* 0x000000ca001a7812 */ /* 0x000fe200078efcff */
[----:B------:R-:W-:Y:S01]  /*15ee0*/  @P3 STG.E.U16 desc[UR20][R18.64], R80 ;  /* 0x0000005012003986 */ /* 0x000fe2000c101514 */
[----:B------:R-:W-:Y:S02]  /*15ef0*/  PRMT R27, R80, 0x7632, R27 ;  /* 0x00007632501b7816 */ /* 0x000fe4000000001b */
[----:B------:R-:W-:Y:S02]  /*15f00*/  LEA.HI.X.SX32 R25, R2, R3, 0x1, P6 ;  /* 0x0000000302197211 */ /* 0x000fe400030f0eff */
[----:B-1----:R-:W-:Y:S01]  /*15f10*/  ISETP.LT.AND P3, PT, R26, UR5, !P0 ;  /* 0x000000051a007c0c */ /* 0x002fe2000c761270 */
[----:B------:R-:W1:Y:S01]  /*15f20*/  LDCU UR5, c[0x0][0x39c] ;  /* 0x00007380ff0577ac */ /* 0x000e620008000800 */
[----:B------:R-:W-:Y:S01]  /*15f30*/  LEA R26, P6, R32, R16, 0x1 ;  /* 0x00000010201a7211 */ /* 0x000fe200078c08ff */
[----:B------:R3:W-:Y:S01]  /*15f40*/  @P4 STG.E.U16 desc[UR20][R24.64], R27 ;  /* 0x0000001b18004986 */ /* 0x0007e2000c101514 */
[----:B------:R-:W-:-:S02]  /*15f50*/  LOP3.LUT R2, R0, 0xce, RZ, 0xfc, !PT ;  /* 0x000000ce00027812 */ /* 0x000fc400078efcff */
        /* <DEDUP_REMOVED lines=35> */
[----:B------:R-:W-:Y:S01]  /*16190*/  IMAD R32, R17, 0x2, R2 ;  /* 0x0000000211207824 */ /* 0x000fe200078e0202 */
[----:B------:R-:W-:Y:S02]  /*161a0*/  LOP3.LUT R33, R0, 0xd6, RZ, 0xfc, !PT ;  /* 0x000000d600217812 */ /* 0x000fe400078efcff */
[----:B---3--:R-:W-:-:S02]  /*161b0*/  PRMT R27, R83, 0x7632, R27 ;  /* 0x00007632531b7816 */ /* 0x008fc4000000001b */
[----:B------:R-:W-:Y:S02]  /*161c0*/  LEA.HI.X.SX32 R25, R2, R3, 0x1, P5 ;  /* 0x0000000302197211 */ /* 0x000fe400028f0eff */
[----:B------:R-:W-:Y:S01]  /*161d0*/  LEA R26, P5, R32, R16, 0x1 ;  /* 0x00000010201a7211 */ /* 0x000fe200078a08ff */
[----:B------:R-:W-:Y:S01]  /*161e0*/  @P4 STG.E.U16 desc[UR20][R18.64], R83 ;  /* 0x0000005312004986 */ /* 0x000fe2000c101514 */
[----:B0-----:R-:W-:Y:S01]  /*161f0*/  ISETP.LT.AND P4, PT, R33, UR4, !P0 ;  /* 0x0000000421007c0c */ /* 0x001fe2000c781270 */
[----:B------:R-:W0:Y:S02]  /*16200*/  LDCU UR4, c[0x0][0x39c] ;  /* 0x00007380ff0477ac */ /* 0x000e240008000800 */
[----:B------:R3:W-:Y:S01]  /*16210*/  @P6 STG.E.U16 desc[UR20][R24.64], R27 ;  /* 0x0000001b18006986 */ /* 0x0007e2000c101514 */
[C---:B------:R-:W-:Y:S02]  /*16220*/  LOP3.LUT R2, R0.reuse, 0xda, RZ, 0xfc, !PT ;  /* 0x000000da00027812 */ /* 0x040fe400078efcff */
        /* <DEDUP_REMOVED lines=13> */
[----:B------:R-:W-:Y:S02]  /*16300*/  LOP3.LUT R33, R0, 0xdc, RZ, 0xfc, !PT ;  /* 0x000000dc00217812 */ /* 0x000fe400078efcff */
[----:B---3--:R-:W-:Y:S02]  /*16310*/  PRMT R27, R20, 0x7632, R27 ;  /* 0x00007632141b7816 */ /* 0x008fe4000000001b */
[----:B------:R-:W-:Y:S02]  /*16320*/  LEA.HI.X.SX32 R25, R2, R3, 0x1, P2 ;  /* 0x0000000302197211 */ /* 0x000fe400010f0eff */
[----:B------:R-:W-:Y:S01]  /*16330*/  LEA R26, P2, R32, R16, 0x1 ;  /* 0x00000010201a7211 */ /* 0x000fe200078408ff */
[----:B------:R3:W-:Y:S01]  /*16340*/  @P1 STG.E.U16 desc[UR20][R18.64], R27 ;  /* 0x0000001b12001986 */ /* 0x0007e2000c101514 */
[----:B0-----:R-:W-:Y:S01]  /*16350*/  ISETP.LT.AND P1, PT, R33, UR4, !P0 ;  /* 0x0000000421007c0c */ /* 0x001fe2000c721270 */
[----:B------:R-:W0:Y:S02]  /*16360*/  LDCU UR4, c[0x0][0x39c] ;  /* 0x00007380ff0477ac */ /* 0x000e240008000800 */
[----:B------:R4:W-:Y:S01]  /*16370*/  @P3 STG.E.U16 desc[UR20][R24.64], R21 ;  /* 0x0000001518003986 */ /* 0x0009e2000c101514 */
[----:B------:R-:W-:-:S02]  /*16380*/  LOP3.LUT R2, R0, 0xde, RZ, 0xfc, !PT ;  /* 0x000000de00027812 */ /* 0x000fc400078efcff */
[-C--:B---3--:R-:W-:Y:S01]  /*16390*/  LEA.HI.X.SX32 R27, R32, R3.reuse, 0x1, P2 ;  /* 0x00000003201b7211 */ /* 0x088fe200010f0eff */
[----:B------:R-:W-:Y:S01]  /*163a0*/  IMAD R32, R17, 0x2, R32 ;  /* 0x0000000211207824 */ /* 0x000fe200078e0220 */
[----:B----4-:R-:W-:Y:S02]  /*163b0*/  PRMT R25, R21, 0x7632, R25 ;  /* 0x0000763215197816 */ /* 0x010fe40000000019 */
[----:B------:R-:W-:Y:S02]  /*163c0*/  LOP3.LUT R19, R0, 0xe0, RZ, 0xfc, !PT ;  /* 0x000000e000137812 */ /* 0x000fe400078efcff */
[----:B-1----:R-:W-:Y:S01]  /*163d0*/  ISETP.LT.AND P2, PT, R2, UR5, !P0 ;  /* 0x0000000502007c0c */ /* 0x002fe2000c741270 */
[----:B------:R1:W-:Y:S01]  /*163e0*/  @P4 STG.E.U16 desc[UR20][R26.64], R25 ;  /* 0x000000191a004986 */ /* 0x0003e2000c101514 */
[C---:B------:R-:W-:Y:S01]  /*163f0*/  LEA R18, P4, R32.reuse, R16, 0x1 ;  /* 0x0000001020127211 */ /* 0x040fe200078808ff */
[----:B------:R-:W-:Y:S01]  /*16400*/  IMAD R2, R17, 0x2, R32 ;  /* 0x0000000211027824 */ /* 0x000fe200078e0220 */
[----:B--2---:R-:W-:Y:S01]  /*16410*/  ISETP.LT.AND P3, PT, R19, UR6, !P0 ;  /* 0x0000000613007c0c */ /* 0x004fe2000c761270 */
[----:B------:R-:W2:Y:S01]  /*16420*/  LDCU UR6, c[0x0][0x39c] ;  /* 0x00007380ff0677ac */ /* 0x000ea20008000800 */
[----:B------:R-:W-:-:S02]  /*16430*/  LEA.HI.X.SX32 R19, R32, R3, 0x1, P4 ;  /* 0x0000000320137211 */ /* 0x000fc400020f0eff */
[-C--:B------:R-:W-:Y:S01]  /*16440*/  LEA R20, P4, R2, R16.reuse, 0x1 ;  /* 0x0000001002147211 */ /* 0x080fe200078808ff */
[----:B------:R-:W3:Y:S01]  /*16450*/  LDCU UR5, c[0x0][0x39c] ;  /* 0x00007380ff0577ac */ /* 0x000ee20008000800 */
[----:B------:R-:W-:Y:S01]  /*16460*/  LOP3.LUT R24, R0, 0xe2, RZ, 0xfc, !PT ;  /* 0x000000e200187812 */ /* 0x000fe200078efcff */
[----:B-1----:R-:W-:Y:S01]  /*16470*/  IMAD R26, R17, 0x2, R2 ;  /* 0x00000002111a7824 */ /* 0x002fe200078e0202 */
[----:B------:R-:W-:Y:S01]  /*16480*/  LEA.HI.X.SX32 R21, R2, R3, 0x1, P4 ;  /* 0x0000000302157211 */ /* 0x000fe200020f0eff */
[----:B------:R1:W-:Y:S01]  /*16490*/  @P6 STG.E.U16 desc[UR20][R18.64], R22 ;  /* 0x0000001612006986 */ /* 0x0003e2000c101514 */
[----:B0-----:R-:W-:Y:S01]  /*164a0*/  ISETP.LT.AND P4, PT, R24, UR4, !P0 ;  /* 0x0000000418007c0c */ /* 0x001fe2000c781270 */
[----:B------:R-:W0:Y:S01]  /*164b0*/  LDCU UR4, c[0x0][0x39c] ;  /* 0x00007380ff0477ac */ /* 0x000e220008000800 */
[----:B------:R-:W-:Y:S02]  /*164c0*/  LEA R24, P6, R26, R16, 0x1 ;  /* 0x000000101a187211 */ /* 0x000fe400078c08ff */
[----:B------:R-:W-:-:S02]  /*164d0*/  PRMT R32, R22, 0x7632, R32 ;  /* 0x0000763216207816 */ /* 0x000fc40000000020 */
[-C--:B------:R-:W-:Y:S01]  /*164e0*/  LEA.HI.X.SX32 R25, R26, R3.reuse, 0x1, P6 ;  /* 0x000000031a197211 */ /* 0x080fe200030f0eff */
[C---:B------:R-:W-:Y:S01]  /*164f0*/  IMAD R26, R17.reuse, 0x2, R26 ;  /* 0x00000002111a7824 */ /* 0x040fe200078e021a */
[C---:B------:R-:W-:Y:S01]  /*16500*/  LOP3.LUT R2, R0.reuse, 0xe6, RZ, 0xfc, !PT ;  /* 0x000000e600027812 */ /* 0x040fe200078efcff */
[----:B------:R4:W-:Y:S01]  /*16510*/  @P5 STG.E.U16 desc[UR20][R20.64], R32 ;  /* 0x0000002014005986 */ /* 0x0009e2000c101514 */
[----:B------:R-:W-:Y:S02]  /*16520*/  LOP3.LUT R27, R0, 0xe4, RZ, 0xfc, !PT ;  /* 0x000000e4001b7812 */ /* 0x000fe400078efcff */
[----:B--2---:R-:W-:Y:S01]  /*16530*/  ISETP.LT.AND P5, PT, R2, UR6, !P0 ;  /* 0x0000000602007c0c */ /* 0x004fe2000c7a1270 */
[----:B------:R2:W-:Y:S01]  /*16540*/  @P1 STG.E.U16 desc[UR20][R24.64], R23 ;  /* 0x0000001718001986 */ /* 0x0005e2000c101514 */
[C---:B-1----:R-:W-:Y:S01]  /*16550*/  LEA R18, P1, R26.reuse, R16, 0x1 ;  /* 0x000000101a127211 */ /* 0x042fe200078208ff */
[----:B------:R-:W-:Y:S01]  /*16560*/  IMAD R2, R17, 0x2, R26 ;  /* 0x0000000211027824 */ /* 0x000fe200078e021a */
[----:B---3--:R-:W-:Y:S01]  /*16570*/  ISETP.LT.AND P6, PT, R27, UR5, !P0 ;  /* 0x000000051b007c0c */ /* 0x008fe2000c7c1270 */
[----:B------:R-:W1:Y:S01]  /*16580*/  LDCU UR5, c[0x0][0x39c] ;  /* 0x00007380ff0577ac */ /* 0x000e620008000800 */
[----:B------:R-:W-:-:S02]  /*16590*/  LEA.HI.X.SX32 R19, R26, R3, 0x1, P1 ;  /* 0x000000031a137211 */ /* 0x000fc400008f0eff */
[----:B------:R-:W-:Y:S01]  /*165a0*/  LOP3.LUT R22, R0, 0xe8, RZ, 0xfc, !PT ;  /* 0x000000e800167812 */ /* 0x000fe200078efcff */
[----:B------:R-:W3:Y:S01]  /*165b0*/  LDCU UR6, c[0x0][0x39c] ;  /* 0x00007380ff0677ac */ /* 0x000ee20008000800 */
[CC--:B----4-:R-:W-:Y:S01]  /*165c0*/  LEA R20, P1, R2.reuse, R16.reuse, 0x1 ;  /* 0x0000001002147211 */ /* 0x0d0fe200078208ff */
[----:B------:R-:W-:Y:S01]  /*165d0*/  IMAD R26, R17, 0x2, R2 ;  /* 0x00000002111a7824 */ /* 0x000fe200078e0202 */
[----:B------:R-:W-:Y:S02]  /*165e0*/  PRMT R27, R23, 0x7632, R27 ;  /* 0x00007632171b7816 */ /* 0x000fe4000000001b */
[-C--:B------:R-:W-:Y:S02]  /*165f0*/  LEA.HI.X.SX32 R21, R2, R3.reuse, 0x1, P1 ;  /* 0x0000000302157211 */ /* 0x080fe400008f0eff */
[----:B0-----:R-:W-:Y:S01]  /*16600*/  ISETP.LT.AND P1, PT, R22, UR4, !P0 ;  /* 0x0000000416007c0c */ /* 0x001fe2000c721270 */
[----:B------:R-:W0:Y:S01]  /*16610*/  LDCU UR4, c[0x0][0x39c] ;  /* 0x00007380ff0477ac */ /* 0x000e220008000800 */
[----:B------:R4:W-:Y:S01]  /*16620*/  @P2 STG.E.U16 desc[UR20][R18.64], R27 ;  /* 0x0000001b12002986 */ /* 0x0009e2000c101514 */
[----:B------:R-:W-:Y:S01]  /*16630*/  LEA R22, P2, R26, R16, 0x1 ;  /* 0x000000101a167211 */ /* 0x000fe200078408ff */
[----:B------:R-:W-:Y:S01]  /*16640*/  IMAD R2, R17, 0x2, R26 ;  /* 0x0000000211027824 */ /* 0x000fe200078e021a */
[----:B--2---:R-:W-:Y:S01]  /*16650*/  LOP3.LUT R24, R0, 0xea, RZ, 0xfc, !PT ;  /* 0x000000ea00187812 */ /* 0x004fe200078efcff */
[----:B------:R-:W-:Y:S01]  /*16660*/  @P3 STG.E.U16 desc[UR20][R20.64], R12 ;  /* 0x0000000c14003986 */ /* 0x000fe2000c101514 */
[----:B------:R-:W-:-:S02]  /*16670*/  LEA.HI.X.SX32 R23, R26, R3, 0x1, P2 ;  /* 0x000000031a177211 */ /* 0x000fc400010f0eff */
[----:B----4-:R-:W-:Y:S02]  /*16680*/  PRMT R19, R12, 0x7632, R19 ;  /* 0x000076320c137816 */ /* 0x010fe40000000013 */
[----:B------:R-:W-:Y:S02]  /*16690*/  LEA R18, P3, R2, R16, 0x1 ;  /* 0x0000001002127211 */ /* 0x000fe400078608ff */
[----:B-1----:R-:W-:Y:S01]  /*166a0*/  ISETP.LT.AND P2, PT, R24, UR5, !P0 ;  /* 0x0000000518007c0c */ /* 0x002fe2000c741270 */
[----:B------:R1:W-:Y:S01]  /*166b0*/  @P4 STG.E.U16 desc[UR20][R22.64], R19 ;  /* 0x0000001316004986 */ /* 0x0003e2000c101514 */
[C---:B------:R-:W-:Y:S01]  /*166c0*/  LOP3.LUT R24, R0.reuse, 0xee, RZ, 0xfc, !PT ;  /* 0x000000ee00187812 */ /* 0x040fe200078efcff */
[----:B------:R-:W2:Y:S01]  /*166d0*/  LDCU UR5, c[0x0][0x39c] ;  /* 0x00007380ff0577ac */ /* 0x000ea20008000800 */
[----:B------:R-:W-:Y:S01]  /*166e0*/  LOP3.LUT R25, R0, 0xec, RZ, 0xfc, !PT ;  /* 0x000000ec00197812 */ /* 0x000fe200078efcff */
[----:B------:R-:W4:Y:S01]  /*166f0*/  LDS.128 R20, [R151+UR11] ;  /* 0x0000000b97147984 */ /* 0x000f220008000c00 */
[----:B0-----:R-:W-:Y:S01]  /*16700*/  ISETP.LT.AND P4, PT, R24, UR4, !P0 ;  /* 0x0000000418007c0c */ /* 0x001fe2000c781270 */
[----:B------:R-:W0:Y:S01]  /*16710*/  LDCU UR4, c[0x0][0x39c] ;  /* 0x00007380ff0477ac */ /* 0x000e220008000800 */
[----:B-1----:R-:W-:Y:S01]  /*16720*/  LEA.HI.X.SX32 R19, R2, R3, 0x1, P3 ;  /* 0x0000000302137211 */ /* 0x002fe200018f0eff */
[----:B------:R-:W-:-:S04]  /*16730*/  IMAD R2, R17, 0x2, R2 ;  /* 0x0000000211027824 */ /* 0x000fc800078e0202 */
[----:B------:R1:W-:Y:S01]  /*16740*/  @P6 STG.E.U16 desc[UR20][R18.64], R13 ;  /* 0x0000000d12006986 */ /* 0x0003e2000c101514 */
[CC--:B------:R-:W-:Y:S01]  /*16750*/  LEA R24, P6, R2.reuse, R16.reuse, 0x1 ;  /* 0x0000001002187211 */ /* 0x0c0fe200078c08ff */
[----:B------:R-:W-:Y:S01]  /*16760*/  IMAD R12, R17, 0x2, R2 ;  /* 0x00000002110c7824 */ /* 0x000fe200078e0202 */
[----:B---3--:R-:W-:Y:S01]  /*16770*/  ISETP.LT.AND P3, PT, R25, UR6, !P0 ;  /* 0x0000000619007c0c */ /* 0x008fe2000c761270 */
[----:B------:R-:W3:Y:S01]  /*16780*/  LDCU UR6, c[0x0][0x39c] ;  /* 0x00007380ff0677ac */ /* 0x000ee20008000800 */
[----:B------:R-:W-:Y:S02]  /*16790*/  LEA.HI.X.SX32 R25, R2, R3, 0x1, P6 ;  /* 0x0000000302197211 */ /* 0x000fe400030f0eff */
[----:B------:R-:W-:Y:S01]  /*167a0*/  LEA R26, P6, R12, R16, 0x1 ;  /* 0x000000100c1a7211 */ /* 0x000fe200078c08ff */
[----:B------:R-:W-:Y:S01]  /*167b0*/  IMAD R2, R17, 0x2, R12 ;  /* 0x0000000211027824 */ /* 0x000fe200078e020c */
[----:B------:R-:W-:Y:S02]  /*167c0*/  LOP3.LUT R32, R0, 0xf0, RZ, 0xfc, !PT ;  /* 0x000000f000207812 */ /* 0x000fe400078efcff */
[----:B-1----:R-:W-:-:S02]  /*167d0*/  PRMT R19, R13, 0x7632, R19 ;  /* 0x000076320d137816 */ /* 0x002fc40000000013 */
[----:B------:R-:W-:-:S03]  /*167e0*/  LEA.HI.X.SX32 R27, R12, R3, 0x1, P6 ;  /* 0x000000030c1b7211 */ /* 0x000fc600030f0eff */
[----:B------:R1:W-:Y:S01]  /*167f0*/  @P5 STG.E.U16 desc[UR20][R24.64], R19 ;  /* 0x0000001318005986 */ /* 0x0003e2000c101514 */
[----:B--2---:R-:W-:Y:S01]  /*16800*/  ISETP.LT.AND P5, PT, R32, UR5, !P0 ;  /* 0x0000000520007c0c */ /* 0x004fe2000c7a1270 */
[----:B------:R-:W2:Y:S02]  /*16810*/  LDCU UR5, c[0x0][0x39c] ;  /* 0x00007380ff0577ac */ /* 0x000ea40008000800 */
[----:B------:R2:W-:Y:S01]  /*16820*/  @P1 STG.E.U16 desc[UR20][R26.64], R14 ;  /* 0x0000000e1a001986 */ /* 0x0005e2000c101514 */
[-C--:B------:R-:W-:Y:S01]  /*16830*/  LEA R12, P1, R2, R16.reuse, 0x1 ;  /* 0x00000010020c7211 */ /* 0x080fe200078208ff */
[----:B------:R-:W-:Y:S01]  /*16840*/  IMAD R32, R17, 0x2, R2 ;  /* 0x0000000211207824 */ /* 0x000fe200078e0202 */
[----:B------:R-:W-:Y:S02]  /*16850*/  LOP3.LUT R18, R0, 0xf2, RZ, 0xfc, !PT ;  /* 0x000000f200127812 */ /* 0x000fe400078efcff */
[----:B------:R-:W-:Y:S02]  /*16860*/  LEA.HI.X.SX32 R13, R2, R3, 0x1, P1 ;  /* 0x00000003020d7211 */ /* 0x000fe400008f0eff */
[----:B0-----:R-:W-:Y:S01]  /*16870*/  ISETP.LT.AND P1, PT, R18, UR4, !P0 ;  /* 0x0000000412007c0c */ /* 0x001fe2000c721270 */
[----:B------:R-:W0:Y:S01]  /*16880*/  LDCU UR4, c[0x0][0x39c] ;  /* 0x00007380ff0477ac */ /* 0x000e220008000800 */
[----:B------:R-:W-:-:S02]  /*16890*/  LEA R18, P6, R32, R16, 0x1 ;  /* 0x0000001020127211 */ /* 0x000fc400078c08ff */
[----:B-1----:R-:W-:Y:S02]  /*168a0*/  PRMT R25, R14, 0x7632, R25 ;  /* 0x000076320e197816 */ /* 0x002fe40000000019 */
[-C--:B------:R-:W-:Y:S01]  /*168b0*/  LEA.HI.X.SX32 R19, R32, R3.reuse, 0x1, P6 ;  /* 0x0000000320137211 */ /* 0x080fe200030f0eff */
[C---:B------:R-:W-:Y:S01]  /*168c0*/  IMAD R32, R17.reuse, 0x2, R32 ;  /* 0x0000000211207824 */ /* 0x040fe200078e0220 */
[C---:B------:R-:W-:Y:S01]  /*168d0*/  LOP3.LUT R2, R0.reuse, 0xf4, RZ, 0xfc, !PT ;  /* 0x000000f400027812 */ /* 0x040fe200078efcff */
[----:B------:R1:W-:Y:S01]  /*168e0*/  @P2 STG.E.U16 desc[UR20][R12.64], R25 ;  /* 0x000000190c002986 */ /* 0x0003e2000c101514 */
[----:B--2---:R-:W-:Y:S02]  /*168f0*/  LOP3.LUT R14, R0, 0xf6, RZ, 0xfc, !PT ;  /* 0x000000f6000e7812 */ /* 0x004fe400078efcff */
[----:B---3--:R-:W-:Y:S01]  /*16900*/  ISETP.LT.AND P2, PT, R2, UR6, !P0 ;  /* 0x0000000602007c0c */ /* 0x008fe2000c741270 */
[----:B------:R2:W-:Y:S01]  /*16910*/  @P3 STG.E.U16 desc[UR20][R18.64], R15 ;  /* 0x0000000f12003986 */ /* 0x0005e2000c101514 */
[-C--:B------:R-:W-:Y:S01]  /*16920*/  LEA R24, P6, R32, R16.reuse, 0x1 ;  /* 0x0000001020187211 */ /* 0x080fe200078c08ff */
[----:B------:R-:W-:Y:S01]  /*16930*/  IMAD R2, R17, 0x2, R32 ;  /* 0x0000000211027824 */ /* 0x000fe200078e0220 */
[----:B------:R-:W-:Y:S01]  /*16940*/  ISETP.LT.AND P3, PT, R14, UR5, !P0 ;  /* 0x000000050e007c0c */ /* 0x000fe2000c761270 */
[----:B------:R-:W3:Y:S01]  /*16950*/  LDCU UR5, c[0x0][0x39c] ;  /* 0x00007380ff0577ac */ /* 0x000ee20008000800 */
[----:B-1----:R-:W-:Y:S01]  /*16960*/  LEA.HI.X.SX32 R25, R32, R3, 0x1, P6 ;  /* 0x0000000320197211 */ /* 0x002fe200030f0eff */
[----:B------:R-:W1:Y:S01]  /*16970*/  LDCU UR6, c[0x0][0x39c] ;  /* 0x00007380ff0677ac */ /* 0x000e620008000800 */
[----:B------:R-:W-:-:S02]  /*16980*/  LEA R12, P6, R2, R16, 0x1 ;  /* 0x00000010020c7211 */ /* 0x000fc400078c08ff */
[----:B--2---:R-:W-:Y:S02]  /*16990*/  PRMT R19, R15, 0x7632, R19 ;  /* 0x000076320f137816 */ /* 0x004fe40000000013 */
[----:B------:R-:W-:Y:S01]  /*169a0*/  LEA.HI.X.SX32 R13, R2, R3, 0x1, P6 ;  /* 0x00000003020d7211 */ /* 0x000fe200030f0eff */
[C---:B------:R-:W-:Y:S01]  /*169b0*/  IMAD R2, R17.reuse, 0x2, R2 ;  /* 0x0000000211027824 */ /* 0x040fe200078e0202 */
[C---:B------:R-:W-:Y:S01]  /*169c0*/  LOP3.LUT R14, R0.reuse, 0xf8, RZ, 0xfc, !PT ;  /* 0x000000f8000e7812 */ /* 0x040fe200078efcff */
[----:B------:R2:W-:Y:S01]  /*169d0*/  @P4 STG.E.U16 desc[UR20][R24.64], R19 ;  /* 0x0000001318004986 */ /* 0x0005e2000c101514 */
[----:B------:R-:W-:Y:S02]  /*169e0*/  LOP3.LUT R18, R0, 0xfa, RZ, 0xfc, !PT ;  /* 0x000000fa00127812 */ /* 0x000fe400078efcff */
[----:B0-----:R-:W-:Y:S01]  /*169f0*/  ISETP.LT.AND P4, PT, R14, UR4, !P0 ;  /* 0x000000040e007c0c */ /* 0x001fe2000c781270 */
[----:B----4-:R0:W-:Y:S01]  /*16a00*/  @P5 STG.E.U16 desc[UR20][R12.64], R20 ;  /* 0x000000140c005986 */ /* 0x0101e2000c101514 */
[----:B------:R-:W-:Y:S01]  /*16a10*/  LEA R14, P5, R2, R16, 0x1 ;  /* 0x00000010020e7211 */ /* 0x000fe200078a08ff */
[----:B------:R-:W4:Y:S01]  /*16a20*/  LDCU UR4, c[0x0][0x39c] ;  /* 0x00007380ff0477ac */ /* 0x000f220008000800 */
[----:B------:R-:W-:-:S02]  /*16a30*/  IMAD R26, R17, 0x2, R2 ;  /* 0x00000002111a7824 */ /* 0x000fc400078e0202 */
[-C--:B------:R-:W-:Y:S02]  /*16a40*/  LEA.HI.X.SX32 R15, R2, R3.reuse, 0x1, P5 ;  /* 0x00000003020f7211 */ /* 0x080fe400028f0eff */
[----:B---3--:R-:W-:Y:S01]  /*16a50*/  ISETP.LT.AND P5, PT, R18, UR5, !P0 ;  /* 0x0000000512007c0c */ /* 0x008fe2000c7a1270 */
[----:B------:R-:W3:Y:S01]  /*16a60*/  LDCU UR5, c[0x0][0x39c] ;  /* 0x00007380ff0577ac */ /* 0x000ee20008000800 */
[----:B------:R-:W-:Y:S02]  /*16a70*/  LEA R18, P6, R26, R16, 0x1 ;  /* 0x000000101a127211 */ /* 0x000fe400078c08ff */
[----:B--2---:R-:W-:Y:S02]  /*16a80*/  PRMT R25, R20, 0x7632, R25 ;  /* 0x0000763214197816 */ /* 0x004fe40000000019 */
[----:B------:R-:W-:Y:S01]  /*16a90*/  LEA.HI.X.SX32 R19, R26, R3, 0x1, P6 ;  /* 0x000000031a137211 */ /* 0x000fe200030f0eff */
[----:B------:R-:W-:Y:S01]  /*16aa0*/  IMAD R26, R17, 0x2, R26 ;  /* 0x00000002111a7824 */ /* 0x000fe200078e021a */
[C---:B------:R-:W-:Y:S01]  /*16ab0*/  LOP3.LUT R2, R0.reuse, 0xfc, RZ, 0xfc, !PT ;  /* 0x000000fc00027812 */ /* 0x040fe200078efcff */
[----:B------:R2:W-:Y:S01]  /*16ac0*/  @P1 STG.E.U16 desc[UR20][R14.64], R25 ;  /* 0x000000190e001986 */ /* 0x0005e2000c101514 */
[----:B0-----:R-:W-:-:S02]  /*16ad0*/  LOP3.LUT R13, R0, 0xfe, RZ, 0xfc, !PT ;  /* 0x000000fe000d7812 */ /* 0x001fc400078efcff */
[----:B-1----:R-:W-:Y:S01]  /*16ae0*/  ISETP.LT.AND P1, PT, R2, UR6, !P0 ;  /* 0x0000000602007c0c */ /* 0x002fe2000c721270 */
[----:B------:R-:W-:Y:S01]  /*16af0*/  IMAD R2, R17, 0x2, R26 ;  /* 0x0000000211027824 */ /* 0x000fe200078e021a */
[CC--:B------:R-:W-:Y:S01]  /*16b00*/  LEA R12, P6, R26.reuse, R16.reuse, 0x1 ;  /* 0x000000101a0c7211 */ /* 0x0c0fe200078c08ff */
[----:B------:R0:W-:Y:S01]  /*16b10*/  @P2 STG.E.U16 desc[UR20][R18.64], R21 ;  /* 0x0000001512002986 */ /* 0x0001e2000c101514 */
[----:B----4-:R-:W-:Y:S01]  /*16b20*/  ISETP.LT.AND P2, PT, R13, UR4, !P0 ;  /* 0x000000040d007c0c */ /* 0x010fe2000c741270 */
[----:B------:R-:W1:Y:S01]  /*16b30*/  LDCU UR4, c[0x0][0x39c] ;  /* 0x00007380ff0477ac */ /* 0x000e620008000800 */
[----:B------:R-:W-:Y:S02]  /*16b40*/  LEA.HI.X.SX32 R13, R26, R3, 0x1, P6 ;  /* 0x000000031a0d7211 */ /* 0x000fe400030f0eff */
[----:B--2---:R-:W-:Y:S01]  /*16b50*/  LEA R14, P6, R2, R16, 0x1 ;  /* 0x00000010020e7211 */ /* 0x004fe200078c08ff */
[----:B------:R-:W2:Y:S01]  /*16b60*/  LDCU UR6, c[0x0][0x39c] ;  /* 0x00007380ff0677ac */ /* 0x000ea20008000800 */
[----:B------:R-:W-:-:S02]  /*16b70*/  LOP3.LUT R20, R0, 0x100, RZ, 0xfc, !PT ;  /* 0x0000010000147812 */ /* 0x000fc400078efcff */
[----:B------:R-:W-:Y:S02]  /*16b80*/  LEA.HI.X.SX32 R15, R2, R3, 0x1, P6 ;  /* 0x00000003020f7211 */ /* 0x000fe400030f0eff */
[----:B0-----:R-:W-:Y:S01]  /*16b90*/  PRMT R19, R21, 0x7632, R19 ;  /* 0x0000763215137816 */ /* 0x001fe20000000013 */
[----:B------:R-:W-:-:S04]  /*16ba0*/  IMAD R2, R17, 0x2, R2 ;  /* 0x0000000211027824 */ /* 0x000fc800078e0202 */
[----:B------:R0:W-:Y:S01]  /*16bb0*/  @P3 STG.E.U16 desc[UR20][R12.64], R19 ;  /* 0x000000130c003986 */ /* 0x0001e2000c101514 */
[----:B---3--:R-:W-:Y:S01]  /*16bc0*/  ISETP.LT.AND P3, PT, R20, UR5, !P0 ;  /* 0x0000000514007c0c */ /* 0x008fe2000c761270 */
[----:B------:R-:W3:Y:S02]  /*16bd0*/  LDCU UR5, c[0x0][0x39c] ;  /* 0x00007380ff0577ac */ /* 0x000ee40008000800 */
[----:B------:R4:W-:Y:S01]  /*16be0*/  @P4 STG.E.U16 desc[UR20][R14.64], R22 ;  /* 0x000000160e004986 */ /* 0x0009e2000c101514 */
[----:B------:R-:W-:Y:S01]  /*16bf0*/  LEA R18, P4, R2, R16, 0x1 ;  /* 0x0000001002127211 */ /* 0x000fe200078808ff */
[----:B------:R-:W-:Y:S01]  /*16c00*/  IMAD R20, R17, 0x2, R2 ;  /* 0x0000000211147824 */ /* 0x000fe200078e0202 */
[----:B------:R-:W-:Y:S02]  /*16c10*/  LOP3.LUT R21, R0, 0x102, RZ, 0xfc, !PT ;  /* 0x0000010200157812 */ /* 0x000fe400078efcff */
[----:B0-----:R-:W-:Y:S02]  /*16c20*/  LEA.HI.X.SX32 R19, R2, R3, 0x1, P4 ;  /* 0x0000000302137211 */ /* 0x001fe400020f0eff */
[----:B------:R-:W-:-:S02]  /*16c30*/  PRMT R13, R22, 0x7632, R13 ;  /* 0x00007632160d7816 */ /* 0x000fc4000000000d */
[----:B------:R-:W-:-:S03]  /*16c40*/  LEA R12, P6, R20, R16, 0x1 ;  /* 0x00000010140c7211 */ /* 0x000fc600078c08ff */
[----:B------:R0:W-:Y:S01]  /*16c50*/  @P5 STG.E.U16 desc[UR20][R18.64], R13 ;  /* 0x0000000d12005986 */ /* 0x0001e2000c101514 */
[----:B------:R-:W-:Y:S02]  /*16c60*/  LOP3.LUT R2, R0, 0x104, RZ, 0xfc, !PT ;  /* 0x0000010400027812 */ /* 0x000fe400078efcff */
[----:B-1----:R-:W-:Y:S01]  /*16c70*/  ISETP.LT.AND P4, PT, R21, UR4, !P0 ;  /* 0x0000000415007c0c */ /* 0x002fe2000c781270 */
[----:B------:R-:W1:Y:S01]  /*16c80*/  LDCU UR4, c[0x0][0x39c] ;  /* 0x00007380ff0477ac */ /* 0x000e620008000800 */
[----:B--2---:R-:W-:Y:S02]  /*16c90*/  ISETP.LT.AND P5, PT, R2, UR6, !P0 ;  /* 0x0000000602007c0c */ /* 0x004fe4000c7a1270 */
[----:B----4-:R-:W-:Y:S01]  /*16ca0*/  LOP3.LUT R15, R0, 0x106, RZ, 0xfc, !PT ;  /* 0x00000106000f7812 */ /* 0x010fe200078efcff */
[----:B------:R-:W2:Y:S01]  /*16cb0*/  LDCU UR6, c[0x0][0x39c] ;  /* 0x00007380ff0677ac */ /* 0x000ea20008000800 */
[----:B0-----:R-:W-:Y:S01]  /*16cc0*/  LEA.HI.X.SX32 R13, R20, R3, 0x1, P6 ;  /* 0x00000003140d7211 */ /* 0x001fe200030f0eff */
[----:B------:R-:W-:-:S04]  /*16cd0*/  IMAD R20, R17, 0x2, R20 ;  /* 0x0000000211147824 */ /* 0x000fc800078e0214 */
[----:B------:R-:W-:Y:S01]  /*16ce0*/  IMAD R2, R17, 0x2, R20 ;  /* 0x0000000211027824 */ /* 0x000fe200078e0214 */
[CC--:B------:R-:W-:Y:S01]  /*16cf0*/  LEA R14, P6, R20.reuse, R16.reuse, 0x1 ;  /* 0x00000010140e7211 */ /* 0x0c0fe200078c08ff */
[----:B------:R0:W-:Y:S01]  /*16d00*/  @P1 STG.E.U16 desc[UR20][R12.64], R23 ;  /* 0x000000170c001986 */ /* 0x0001e2000c101514 */
[----:B---3--:R-:W-:Y:S01]  /*16d10*/  ISETP.LT.AND P1, PT, R15, UR5, !P0 ;  /* 0x000000050f007c0c */ /* 0x008fe2000c721270 */
[----:B------:R-:W3:Y:S01]  /*16d20*/  LDCU UR5, c[0x0][0x39c] ;  /* 0x00007380ff0577ac */ /* 0x000ee20008000800 */
[-C--:B------:R-:W-:Y:S02]  /*16d30*/  LEA.HI.X.SX32 R15, R20, R3.reuse, 0x1, P6 ;  /* 0x00000003140f7211 */ /* 0x080fe400030f0eff */
[----:B------:R-:W-:Y:S02]  /*16d40*/  LEA R18, P6, R2, R16, 0x1 ;  /* 0x0000001002127211 */ /* 0x000fe400078c08ff */
[----:B------:R-:W-:Y:S02]  /*16d50*/  LOP3.LUT R20, R0, 0x108, RZ, 0xfc, !PT ;  /* 0x0000010800147812 */ /* 0x000fe400078efcff */
[----:B------:R-:W-:Y:S01]  /*16d60*/  LEA.HI.X.SX32 R19, R2, R3, 0x1, P6 ;  /* 0x0000000302137211 */ /* 0x000fe200030f0eff */
[----:B------:R-:W-:Y:S01]  /*16d70*/  IMAD R2, R17, 0x2, R2 ;  /* 0x0000000211027824 */ /* 0x000fe200078e0202 */
[----:B0-----:R-:W-:-:S05]  /*16d80*/  PRMT R13, R23, 0x7632, R13 ;  /* 0x00007632170d7816 */ /* 0x001fca000000000d */
[----:B------:R0:W-:Y:S01]  /*16d90*/  @P2 STG.E.U16 desc[UR20][R14.64], R13 ;  /* 0x0000000d0e002986 */ /* 0x0001e2000c101514 */
[----:B-1----:R-:W-:Y:S01]  /*16da0*/  ISETP.LT.AND P2, PT, R20, UR4, !P0 ;  /* 0x0000000414007c0c */ /* 0x002fe2000c741270 */
[----:B------:R-:W1:Y:S02]  /*16db0*/  LDCU UR4, c[0x0][0x39c] ;  /* 0x00007380ff0477ac */ /* 0x000e640008000800 */
        /* <DEDUP_REMOVED lines=9> */
[----:B---3--:R-:W-:Y:S01]  /*16e50*/  ISETP.LT.AND P3, PT, R21, UR5, !P0 ;  /* 0x0000000515007c0c */ /* 0x008fe2000c761270 */
[----:B------:R-:W3:Y:S01]  /*16e60*/  LDCU UR5, c[0x0][0x39c] ;  /* 0x00007380ff0577ac */ /* 0x000ee20008000800 */
        /* <DEDUP_REMOVED lines=8> */
[----:B-1----:R-:W-:Y:S01]  /*16ef0*/  ISETP.LT.AND P5, PT, R19, UR4, !P0 ;  /* 0x0000000413007c0c */ /* 0x002fe2000c7a1270 */
[----:B------:R-:W1:Y:S01]  /*16f00*/  LDCU UR4, c[0x0][0x39c] ;  /* 0x00007380ff0477ac */ /* 0x000e620008000800 */
[-C--:B------:R-:W-:Y:S02]  /*16f10*/  LEA.HI.X.SX32 R19, R20, R3.reuse, 0x1, P6 ;  /* 0x0000000314137211 */ /* 0x080fe400030f0eff */
[----:B------:R-:W-:Y:S02]  /*16f20*/  LEA R12, P6, R2, R16, 0x1 ;  /* 0x00000010020c7211 */ /* 0x000fe400078c08ff */
[----:B------:R-:W-:Y:S02]  /*16f30*/  LOP3.LUT R20, R0, 0x110, RZ, 0xfc, !PT ;  /* 0x0000011000147812 */ /* 0x000fe400078efcff */
[----:B------:R-:W-:Y:S01]  /*16f40*/  LEA.HI.X.SX32 R13, R2, R3, 0x1, P6 ;  /* 0x00000003020d7211 */ /* 0x000fe200030f0eff */
[----:B------:R-:W-:Y:S01]  /*16f50*/  IMAD R2, R17, 0x2, R2 ;  /* 0x0000000211027824 */ /* 0x000fe200078e0202 */
[----:B0-----:R-:W-:-:S05]  /*16f60*/  PRMT R15, R29, 0x7632, R15 ;  /* 0x000076321d0f7816 */ /* 0x001fca000000000f */
        /* <DEDUP_REMOVED lines=669> */
[----:B------:R-:W-:Y:S02]  /*19940*/  LEA R12, P6, R20, R16, 0x1 ;  /* 0x00000010140c7211 */ /* 0x000fe400078c08ff */
[----:B-1----:R-:W-:Y:S01]  /*19950*/  ISETP.LT.AND P5, PT, R21, UR4, !P0 ;  /* 0x0000000415007c0c */ /* 0x002fe2000c7a1270 */
[----:B------:R0:W-:Y:S01]  /*19960*/  @P1 STG.E.U16 desc[UR20][R18.64], R13 ;  /* 0x0000000d12001986 */ /* 0x0001e2000c101514 */
[C---:B------:R-:W-:Y:S01]  /*19970*/  LOP3.LUT R2, R0.reuse, 0x1c4, RZ, 0xfc, !PT ;  /* 0x000001c400027812 */ /* 0x040fe200078efcff */
[----:B------:R-:W1:Y:S01]  /*19980*/  LDCU UR4, c[0x0][0x39c] ;  /* 0x00007380ff0477ac */ /* 0x000e620008000800 */
[----:B----4-:R-:W-:Y:S02]  /*19990*/  LOP3.LUT R15, R0, 0x1c6, RZ, 0xfc, !PT ;  /* 0x000001c6000f7812 */ /* 0x010fe400078efcff */
[----:B--2---:R-:W-:Y:S01]  /*199a0*/  ISETP.LT.AND P1, PT, R2, UR6, !P0 ;  /* 0x0000000602007c0c */ /* 0x004fe2000c721270 */
        /* <DEDUP_REMOVED lines=11> */
[----:B------:R-:W-:-:S02]  /*19a60*/  LEA.HI.X.SX32 R19, R2, R3, 0x1, P6 ;  /* 0x0000000302137211 */ /* 0x000fc400030f0eff */
[----:B0-----:R-:W-:Y:S01]  /*19a70*/  PRMT R13, R79, 0x7632, R13 ;  /* 0x000076324f0d7816 */ /* 0x001fe2000000000d */
[----:B------:R-:W-:-:S04]  /*19a80*/  IMAD R2, R17, 0x2, R2 ;  /* 0x0000000211027824 */ /* 0x000fc800078e0202 */
        /* <DEDUP_REMOVED lines=11> */
[----:B---3--:R-:W-:Y:S01]  /*19b40*/  ISETP.LT.AND P4, PT, R21, UR5, !P0 ;  /* 0x0000000515007c0c */ /* 0x008fe2000c781270 */
[----:B------:R-:W3:Y:S01]  /*19b50*/  LDCU UR5, c[0x0][0x39c] ;  /* 0x00007380ff0577ac */ /* 0x000ee20008000800 */
[C---:B------:R-:W-:Y:S02]  /*19b60*/  LOP3.LUT R2, R0.reuse, 0x1cc, RZ, 0xfc, !PT ;  /* 0x000001cc00027812 */ /* 0x040fe400078efcff */
[----:B----4-:R-:W-:Y:S02]  /*19b70*/  LOP3.LUT R4, R0, 0x1ce, RZ, 0xfc, !PT ;  /* 0x000001ce00047812 */ /* 0x010fe400078efcff */
[----:B--2---:R-:W-:Y:S01]  /*19b80*/  ISETP.LT.AND P5, PT, R2, UR6, !P0 ;  /* 0x0000000602007c0c */ /* 0x004fe2000c7a1270 */
[----:B------:R-:W2:Y:S01]  /*19b90*/  LDCU UR6, c[0x0][0x39c] ;  /* 0x00007380ff0677ac */ /* 0x000ea20008000800 */
[----:B0-----:R-:W-:Y:S01]  /*19ba0*/  LEA.HI.X.SX32 R15, R20, R3, 0x1, P6 ;  /* 0x00000003140f7211 */ /* 0x001fe200030f0eff */
[----:B------:R-:W-:-:S04]  /*19bb0*/  IMAD R20, R17, 0x2, R20 ;  /* 0x0000000211147824 */ /* 0x000fc800078e0214 */
[----:B------:R0:W-:Y:S01]  /*19bc0*/  @P1 STG.E.U16 desc[UR20][R14.64], R5 ;  /* 0x000000050e001986 */ /* 0x0001e2000c101514 */
[-C--:B------:R-:W-:Y:S01]  /*19bd0*/  LEA R18, P6, R20, R16.reuse, 0x1 ;  /* 0x0000001014127211 */ /* 0x080fe200078c08ff */
[----:B------:R-:W-:Y:S01]  /*19be0*/  IMAD R2, R17, 0x2, R20 ;  /* 0x0000000211027824 */ /* 0x000fe200078e0214 */
[----:B-1----:R-:W-:Y:S01]  /*19bf0*/  ISETP.LT.AND P1, PT, R4, UR4, !P0 ;  /* 0x0000000404007c0c */ /* 0x002fe2000c721270 */
[----:B------:R-:W1:Y:S01]  /*19c00*/  LDCU UR4, c[0x0][0x39c] ;  /* 0x00007380ff0477ac */ /* 0x000e620008000800 */
[-C--:B------:R-:W-:Y:S02]  /*19c10*/  LEA.HI.X.SX32 R19, R20, R3.reuse, 0x1, P6 ;  /* 0x0000000314137211 */ /* 0x080fe400030f0eff */
[----:B------:R-:W-:Y:S02]  /*19c20*/  LEA R12, P6, R2, R16, 0x1 ;  /* 0x00000010020c7211 */ /* 0x000fe400078c08ff */
[----:B------:R-:W-:Y:S02]  /*19c30*/  LOP3.LUT R4, R0, 0x1d0, RZ, 0xfc, !PT ;  /* 0x000001d000047812 */ /* 0x000fe400078efcff */
[----:B------:R-:W-:-:S02]  /*19c40*/  LEA.HI.X.SX32 R13, R2, R3, 0x1, P6 ;  /* 0x00000003020d7211 */ /* 0x000fc400030f0eff */
[----:B0-----:R-:W-:Y:S01]  /*19c50*/  PRMT R15, R5, 0x7632, R15 ;  /* 0x00007632050f7816 */ /* 0x001fe2000000000f */
[----:B------:R-:W-:Y:S01]  /*19c60*/  IMAD R2, R17, 0x2, R2 ;  /* 0x0000000211027824 */ /* 0x000fe200078e0202 */
[----:B------:R-:W-:-:S03]  /*19c70*/  LOP3.LUT R14, R0, 0x1d2, RZ, 0xfc, !PT ;  /* 0x000001d2000e7812 */ /* 0x000fc600078efcff */
[----:B------:R-:W-:Y:S01]  /*19c80*/  @P2 STG.E.U16 desc[UR20][R18.64], R15 ;  /* 0x0000000f12002986 */ /* 0x000fe2000c101514 */
[----:B---3--:R-:W-:Y:S01]  /*19c90*/  ISETP.LT.AND P2, PT, R4, UR5, !P0 ;  /* 0x0000000504007c0c */ /* 0x008fe2000c741270 */
[----:B------:R-:W-:Y:S01]  /*19ca0*/  IMAD R20, R17, 0x2, R2 ;  /* 0x0000000211147824 */ /* 0x000fe200078e0202 */
[----:B------:R-:W0:Y:S01]  /*19cb0*/  LDCU UR5, c[0x0][0x39c] ;  /* 0x00007380ff0577ac */ /* 0x000e220008000800 */
[----:B------:R3:W-:Y:S01]  /*19cc0*/  @P3 STG.E.U16 desc[UR20][R12.64], R6 ;  /* 0x000000060c003986 */ /* 0x0007e2000c101514 */
[----:B------:R-:W-:-:S04]  /*19cd0*/  LEA R4, P3, R2, R16, 0x1 ;  /* 0x0000001002047211 */ /* 0x000fc800078608ff */
[-C--:B------:R-:W-:Y:S02]  /*19ce0*/  LEA.HI.X.SX32 R5, R2, R3.reuse, 0x1, P3 ;  /* 0x0000000302057211 */ /* 0x080fe400018f0eff */
[----:B-1----:R-:W-:Y:S01]  /*19cf0*/  ISETP.LT.AND P3, PT, R14, UR4, !P0 ;  /* 0x000000040e007c0c */ /* 0x002fe2000c761270 */
[----:B------:R-:W1:Y:S01]  /*19d00*/  LDCU UR4, c[0x0][0x39c] ;  /* 0x00007380ff0477ac */ /* 0x000e620008000800 */
[-C--:B------:R-:W-:Y:S02]  /*19d10*/  LEA R14, P6, R20, R16.reuse, 0x1 ;  /* 0x00000010140e7211 */ /* 0x080fe400078c08ff */
[----:B---3--:R-:W-:Y:S02]  /*19d20*/  PRMT R13, R6, 0x7632, R13 ;  /* 0x00007632060d7816 */ /* 0x008fe4000000000d */
[----:B------:R-:W-:Y:S01]  /*19d30*/  LEA.HI.X.SX32 R15, R20, R3, 0x1, P6 ;  /* 0x00000003140f7211 */ /* 0x000fe200030f0eff */
[C---:B------:R-:W-:Y:S01]  /*19d40*/  IMAD R20, R17.reuse, 0x2, R20 ;  /* 0x0000000211147824 */ /* 0x040fe200078e0214 */
[----:B------:R-:W-:Y:S01]  /*19d50*/  LOP3.LUT R2, R0, 0x1d4, RZ, 0xfc, !PT ;  /* 0x000001d400027812 */ /* 0x000fe200078efcff */
[----:B------:R3:W-:Y:S03]  /*19d60*/  @P4 STG.E.U16 desc[UR20][R4.64], R13 ;  /* 0x0000000d04004986 */ /* 0x0007e6000c101514 */
[----:B--2---:R-:W-:Y:S01]  /*19d70*/  ISETP.LT.AND P4, PT, R2, UR6, !P0 ;  /* 0x0000000602007c0c */ /* 0x004fe2000c781270 */
[----:B------:R-:W-:Y:S01]  /*19d80*/  IMAD R2, R17, 0x2, R20 ;  /* 0x0000000211027824 */ /* 0x000fe200078e0214 */
[----:B------:R-:W-:-:S02]  /*19d90*/  LEA R12, P6, R20, R16, 0x1 ;  /* 0x00000010140c7211 */ /* 0x000fc400078c08ff */
[----:B------:R-:W-:Y:S01]  /*19da0*/  LOP3.LUT R6, R0, 0x1d6, RZ, 0xfc, !PT ;  /* 0x000001d600067812 */ /* 0x000fe200078efcff */
[----:B------:R2:W-:Y:S01]  /*19db0*/  @P5 STG.E.U16 desc[UR20][R14.64], R7 ;  /* 0x000000070e005986 */ /* 0x0005e2000c101514 */
[----:B------:R-:W-:Y:S01]  /*19dc0*/  PRMT R18, R7, 0x7632, R18 ;  /* 0x0000763207127816 */ /* 0x000fe20000000012 */
[----:B------:R-:W4:Y:S01]  /*19dd0*/  LDCU UR6, c[0x0][0x39c] ;  /* 0x00007380ff0677ac */ /* 0x000f220008000800 */
[-C--:B---3--:R-:W-:Y:S02]  /*19de0*/  LEA.HI.X.SX32 R13, R20, R3.reuse, 0x1, P6 ;  /* 0x00000003140d7211 */ /* 0x088fe400030f0eff */
[-C--:B------:R-:W-:Y:S02]  /*19df0*/  LEA R4, P6, R2, R16.reuse, 0x1 ;  /* 0x0000001002047211 */ /* 0x080fe400078c08ff */
[----:B0-----:R-:W-:Y:S01]  /*19e00*/  ISETP.LT.AND P5, PT, R6, UR5, !P0 ;  /* 0x0000000506007c0c */ /* 0x001fe2000c7a1270 */
[----:B------:R-:W0:Y:S01]  /*19e10*/  LDCU UR5, c[0x0][0x39c] ;  /* 0x00007380ff0577ac */ /* 0x000e220008000800 */
[----:B------:R-:W-:Y:S01]  /*19e20*/  LEA.HI.X.SX32 R5, R2, R3, 0x1, P6 ;  /* 0x0000000302057211 */ /* 0x000fe200030f0eff */
[C---:B------:R-:W-:Y:S01]  /*19e30*/  IMAD R2, R17.reuse, 0x2, R2 ;  /* 0x0000000211027824 */ /* 0x040fe200078e0202 */
[----:B------:R-:W-:Y:S01]  /*19e40*/  LOP3.LUT R6, R0, 0x1d8, RZ, 0xfc, !PT ;  /* 0x000001d800067812 */ /* 0x000fe200078efcff */
[----:B------:R3:W-:Y:S03]  /*19e50*/  @P1 STG.E.U16 desc[UR20][R12.64], R18 ;  /* 0x000000120c001986 */ /* 0x0007e6000c101514 */
[----:B-1----:R-:W-:Y:S01]  /*19e60*/  ISETP.LT.AND P1, PT, R6, UR4, !P0 ;  /* 0x0000000406007c0c */ /* 0x002fe2000c721270 */
[----:B------:R1:W-:Y:S01]  /*19e70*/  @P2 STG.E.U16 desc[UR20][R4.64], R8 ;  /* 0x0000000804002986 */ /* 0x0003e2000c101514 */
[----:B------:R-:W-:Y:S01]  /*19e80*/  LEA R6, P2, R2, R16, 0x1 ;  /* 0x0000001002067211 */ /* 0x000fe200078408ff */
[----:B------:R-:W4:Y:S01]  /*19e90*/  LDCU UR4, c[0x0][0x39c] ;  /* 0x00007380ff0477ac */ /* 0x000f220008000800 */
[----:B--2---:R-:W-:-:S02]  /*19ea0*/  IMAD R14, R17, 0x2, R2 ;  /* 0x00000002110e7824 */ /* 0x004fc400078e0202 */
[----:B------:R-:W-:Y:S02]  /*19eb0*/  LEA.HI.X.SX32 R7, R2, R3, 0x1, P2 ;  /* 0x0000000302077211 */ /* 0x000fe400010f0eff */
[----:B---3--:R-:W-:Y:S02]  /*19ec0*/  PRMT R13, R8, 0x7632, R13 ;  /* 0x00007632080d7816 */ /* 0x008fe4000000000d */
[----:B------:R-:W-:Y:S02]  /*19ed0*/  LOP3.LUT R15, R0, 0x1da, RZ, 0xfc, !PT ;  /* 0x000001da000f7812 */ /* 0x000fe400078efcff */
[----:B------:R-:W-:Y:S01]  /*19ee0*/  LEA R12, P6, R14, R16, 0x1 ;  /* 0x000000100e0c7211 */ /* 0x000fe200078c08ff */
[----:B------:R2:W-:Y:S01]  /*19ef0*/  @P3 STG.E.U16 desc[UR20][R6.64], R13 ;  /* 0x0000000d06003986 */ /* 0x0005e2000c101514 */
[----:B0-----:R-:W-:Y:S01]  /*19f00*/  ISETP.LT.AND P2, PT, R15, UR5, !P0 ;  /* 0x000000050f007c0c */ /* 0x001fe2000c741270 */
[----:B------:R-:W0:Y:S01]  /*19f10*/  LDCU UR5, c[0x0][0x39c] ;  /* 0x00007380ff0577ac */ /* 0x000e220008000800 */
[----:B------:R-:W-:-:S02]  /*19f20*/  LOP3.LUT R2, R0, 0x1dc, RZ, 0xfc, !PT ;  /* 0x000001dc00027812 */ /* 0x000fc400078efcff */
[----:B-1----:R-:W-:Y:S02]  /*19f30*/  LOP3.LUT R5, R0, 0x1de, RZ, 0xfc, !PT ;  /* 0x000001de00057812 */ /* 0x002fe400078efcff */
[----:B----4-:R-:W-:Y:S01]  /*19f40*/  ISETP.LT.AND P3, PT, R2, UR6, !P0 ;  /* 0x0000000602007c0c */ /* 0x010fe2000c761270 */
[----:B------:R-:W1:Y:S01]  /*19f50*/  LDCU UR6, c[0x0][0x39c] ;  /* 0x00007380ff0677ac */ /* 0x000e620008000800 */
[----:B--2---:R-:W-:Y:S01]  /*19f60*/  LEA.HI.X.SX32 R13, R14, R3, 0x1, P6 ;  /* 0x000000030e0d7211 */ /* 0x004fe200030f0eff */
[----:B------:R-:W-:-:S04]  /*19f70*/  IMAD R14, R17, 0x2, R14 ;  /* 0x00000002110e7824 */ /* 0x000fc800078e020e */
[--C-:B------:R-:W-:Y:S01]  /*19f80*/  IMAD R2, R17, 0x2, R14.reuse ;  /* 0x0000000211027824 */ /* 0x100fe200078e020e */
[CC--:B------:R-:W-:Y:S01]  /*19f90*/  LEA R4, P6, R14.reuse, R16.reuse, 0x1 ;  /* 0x000000100e047211 */ /* 0x0c0fe200078c08ff */
[----:B------:R2:W-:Y:S01]  /*19fa0*/  @P4 STG.E.U16 desc[UR20][R12.64], R9 ;  /* 0x000000090c004986 */ /* 0x0005e2000c101514 */
[----:B------:R-:W-:Y:S01]  /*19fb0*/  ISETP.LT.AND P4, PT, R5, UR4, !P0 ;  /* 0x0000000405007c0c */ /* 0x000fe2000c781270 */
[----:B------:R-:W3:Y:S01]  /*19fc0*/  LDCU UR4, c[0x0][0x39c] ;  /* 0x00007380ff0477ac */ /* 0x000ee20008000800 */
[----:B------:R-:W-:Y:S02]  /*19fd0*/  LEA.HI.X.SX32 R5, R14, R3, 0x1, P6 ;  /* 0x000000030e057211 */ /* 0x000fe400030f0eff */
[----:B------:R-:W-:Y:S02]  /*19fe0*/  LEA R6, P6, R2, R16, 0x1 ;  /* 0x0000001002067211 */ /* 0x000fe400078c08ff */
[----:B------:R-:W-:Y:S02]  /*19ff0*/  PRMT R14, R9, 0x7632, R14 ;  /* 0x00007632090e7816 */ /* 0x000fe4000000000e */
[----:B------:R-:W-:-:S02]  /*1a000*/  LOP3.LUT R8, R0, 0x1e0, RZ, 0xfc, !PT ;  /* 0x000001e000087812 */ /* 0x000fc400078efcff */
[-C--:B------:R-:W-:Y:S01]  /*1a010*/  LEA.HI.X.SX32 R7, R2, R3.reuse, 0x1, P6 ;  /* 0x0000000302077211 */ /* 0x080fe200030f0eff */
[C---:B------:R-:W-:Y:S01]  /*1a020*/  IMAD R2, R17.reuse, 0x2, R2 ;  /* 0x0000000211027824 */ /* 0x040fe200078e0202 */
[----:B------:R4:W-:Y:S01]  /*1a030*/  @P5 STG.E.U16 desc[UR20][R4.64], R14 ;  /* 0x0000000e04005986 */ /* 0x0009e2000c101514 */
[----:B0-----:R-:W-:Y:S01]  /*1a040*/  ISETP.LT.AND P5, PT, R8, UR5, !P0 ;  /* 0x0000000508007c0c */ /* 0x001fe2000c7a1270 */
[----:B------:R-:W0:Y:S02]  /*1a050*/  LDCU UR5, c[0x0][0x39c] ;  /* 0x00007380ff0577ac */ /* 0x000e240008000800 */
[----:B------:R0:W-:Y:S01]  /*1a060*/  @P1 STG.E.U16 desc[UR20][R6.64], R10 ;  /* 0x0000000a06001986 */ /* 0x0001e2000c101514 */
[----:B------:R-:W-:Y:S01]  /*1a070*/  LEA R8, P1, R2, R16, 0x1 ;  /* 0x0000001002087211 */ /* 0x000fe200078208ff */
[----:B--2---:R-:W-:Y:S01]  /*1a080*/  IMAD R12, R17, 0x2, R2 ;  /* 0x00000002110c7824 */ /* 0x004fe200078e0202 */
[----:B------:R-:W-:Y:S02]  /*1a090*/  LOP3.LUT R13, R0, 0x1e2, RZ, 0xfc, !PT ;  /* 0x000001e2000d7812 */ /* 0x000fe400078efcff */
[----:B------:R-:W-:-:S02]  /*1a0a0*/  LEA.HI.X.SX32 R9, R2, R3, 0x1, P1 ;  /* 0x0000000302097211 */ /* 0x000fc400008f0eff */
[----:B----4-:R-:W-:Y:S02]  /*1a0b0*/  PRMT R5, R10, 0x7632, R5 ;  /* 0x000076320a057816 */ /* 0x010fe40000000005 */
[----:B------:R-:W-:Y:S02]  /*1a0c0*/  LEA R4, P6, R12, R16, 0x1 ;  /* 0x000000100c047211 */ /* 0x000fe400078c08ff */
[----:B---3--:R-:W-:Y:S01]  /*1a0d0*/  ISETP.LT.AND P1, PT, R13, UR4, !P0 ;  /* 0x000000040d007c0c */ /* 0x008fe2000c721270 */
[----:B------:R2:W-:Y:S01]  /*1a0e0*/  @P2 STG.E.U16 desc[UR20][R8.64], R5 ;  /* 0x0000000508002986 */ /* 0x0005e2000c101514 */
[----:B------:R-:W3:Y:S01]  /*1a0f0*/  LDCU UR4, c[0x0][0x39c] ;  /* 0x00007380ff0477ac */ /* 0x000ee20008000800 */
[C---:B------:R-:W-:Y:S02]  /*1a100*/  LOP3.LUT R2, R0.reuse, 0x1e4, RZ, 0xfc, !PT ;  /* 0x000001e400027812 */ /* 0x040fe400078efcff */
[----:B0-----:R-:W-:Y:S02]  /*1a110*/  LOP3.LUT R7, R0, 0x1e6, RZ, 0xfc, !PT ;  /* 0x000001e600077812 */ /* 0x001fe400078efcff */
[----:B-1----:R-:W-:Y:S01]  /*1a120*/  ISETP.LT.AND P2, PT, R2, UR6, !P0 ;  /* 0x0000000602007c0c */ /* 0x002fe2000c741270 */
[----:B------:R-:W0:Y:S01]  /*1a130*/  LDCU UR6, c[0x0][0x39c] ;  /* 0x00007380ff0677ac */ /* 0x000e220008000800 */
[----:B--2---:R-:W-:Y:S01]  /*1a140*/  LEA.HI.X.SX32 R5, R12, R3, 0x1, P6 ;  /* 0x000000030c057211 */ /* 0x004fe200030f0eff */
[----:B------:R-:W-:-:S04]  /*1a150*/  IMAD R12, R17, 0x2, R12 ;  /* 0x00000002110c7824 */ /* 0x000fc800078e020c */
[----:B------:R1:W-:Y:S01]  /*1a160*/  @P3 STG.E.U16 desc[UR20][R4.64], R11 ;  /* 0x0000000b04003986 */ /* 0x0003e2000c101514 */
[CC--:B------:R-:W-:Y:S01]  /*1a170*/  LEA R6, P6, R12.reuse, R16.reuse, 0x1 ;  /* 0x000000100c067211 */ /* 0x0c0fe200078c08ff */
[----:B------:R-:W-:Y:S01]  /*1a180*/  IMAD R2, R17, 0x2, R12 ;  /* 0x0000000211027824 */ /* 0x000fe200078e020c */
[----:B------:R-:W-:Y:S01]  /*1a190*/  ISETP.LT.AND P3, PT, R7, UR5, !P0 ;  /* 0x0000000507007c0c */ /* 0x000fe2000c761270 */
[----:B------:R-:W2:Y:S01]  /*1a1a0*/  LDCU UR5, c[0x0][0x39c] ;  /* 0x00007380ff0577ac */ /* 0x000ea20008000800 */
[----:B------:R-:W-:Y:S02]  /*1a1b0*/  LEA.HI.X.SX32 R7, R12, R3, 0x1, P6 ;  /* 0x000000030c077211 */ /* 0x000fe400030f0eff */
[----:B------:R-:W-:Y:S02]  /*1a1c0*/  LEA R8, P6, R2, R16, 0x1 ;  /* 0x0000001002087211 */ /* 0x000fe400078c08ff */
[----:B------:R-:W-:Y:S02]  /*1a1d0*/  LOP3.LUT R10, R0, 0x1e8, RZ, 0xfc, !PT ;  /* 0x000001e8000a7812 */ /* 0x000fe400078efcff */
[----:B-1----:R-:W-:-:S02]  /*1a1e0*/  PRMT R5, R11, 0x7632, R5 ;  /* 0x000076320b057816 */ /* 0x002fc40000000005 */
[----:B------:R-:W-:Y:S01]  /*1a1f0*/  LEA.HI.X.SX32 R9, R2, R3, 0x1, P6 ;  /* 0x0000000302097211 */ /* 0x000fe200030f0eff */
[C---:B------:R-:W-:Y:S02]  /*1a200*/  IMAD R2, R17.reuse, 0x2, R2 ;  /* 0x0000000211027824 */ /* 0x040fe400078e0202 */
[----:B------:R1:W-:Y:S01]  /*1a210*/  @P4 STG.E.U16 desc[UR20][R6.64], R5 ;  /* 0x0000000506004986 */ /* 0x0003e2000c101514 */
[----:B---3--:R-:W-:Y:S01]  /*1a220*/  ISETP.LT.AND P4, PT, R10, UR4, !P0 ;  /* 0x000000040a007c0c */ /* 0x008fe2000c781270 */
[----:B------:R-:W3:Y:S02]  /*1a230*/  LDCU UR4, c[0x0][0x39c] ;  /* 0x00007380ff0477ac */ /* 0x000ee40008000800 */
[----:B------:R4:W-:Y:S01]  /*1a240*/  @P5 STG.E.U16 desc[UR20][R8.64], R36 ;  /* 0x0000002408005986 */ /* 0x0009e2000c101514 */
[----:B------:R-:W-:Y:S01]  /*1a250*/  LEA R4, P5, R2, R16, 0x1 ;  /* 0x0000001002047211 */ /* 0x000fe200078a08ff */
[----:B------:R-:W-:Y:S01]  /*1a260*/  IMAD R12, R17, 0x2, R2 ;  /* 0x00000002110c7824 */ /* 0x000fe200078e0202 */
[----:B------:R-:W-:-:S02]  /*1a270*/  LOP3.LUT R10, R0, 0x1ea, RZ, 0xfc, !PT ;  /* 0x000001ea000a7812 */ /* 0x000fc400078efcff */
[-C--:B-1----:R-:W-:Y:S02]  /*1a280*/  LEA.HI.X.SX32 R5, R2, R3.reuse, 0x1, P5 ;  /* 0x0000000302057211 */ /* 0x082fe400028f0eff */
[----:B------:R-:W-:Y:S02]  /*1a290*/  PRMT R7, R36, 0x7632, R7 ;  /* 0x0000763224077816 */ /* 0x000fe40000000007 */
[----:B--2---:R-:W-:Y:S01]  /*1a2a0*/  ISETP.LT.AND P5, PT, R10, UR5, !P0 ;  /* 0x000000050a007c0c */ /* 0x004fe2000c7a1270 */
[----:B------:R-:W1:Y:S01]  /*1a2b0*/  LDCU UR5, c[0x0][0x39c] ;  /* 0x00007380ff0577ac */ /* 0x000e620008000800 */
[-C--:B------:R-:W-:Y:S02]  /*1a2c0*/  LEA R10, P6, R12, R16.reuse, 0x1 ;  /* 0x000000100c0a7211 */ /* 0x080fe400078c08ff */
[----:B------:R-:W-:Y:S01]  /*1a2d0*/  LOP3.LUT R2, R0, 0x1ec, RZ, 0xfc, !PT ;  /* 0x000001ec00027812 */ /* 0x000fe200078efcff */
[----:B------:R-:W-:Y:S01]  /*1a2e0*/  @P1 STG.E.U16 desc[UR20][R4.64], R7 ;  /* 0x0000000704001986 */ /* 0x000fe2000c101514 */
[-C--:B------:R-:W-:Y:S01]  /*1a2f0*/  LEA.HI.X.SX32 R11, R12, R3.reuse, 0x1, P6 ;  /* 0x000000030c0b7211 */ /* 0x080fe200030f0eff */
[C---:B------:R-:W-:Y:S01]  /*1a300*/  IMAD R12, R17.reuse, 0x2, R12 ;  /* 0x00000002110c7824 */ /* 0x040fe200078e020c */
[----:B0-----:R-:W-:Y:S01]  /*1a310*/  ISETP.LT.AND P1, PT, R2, UR6, !P0 ;  /* 0x0000000602007c0c */ /* 0x001fe2000c721270 */
[----:B------:R-:W0:Y:S01]  /*1a320*/  LDS.128 R4, [R151+UR11+0x800] ;  /* 0x0008000b97047984 */ /* 0x000e220008000c00 */
[----:B------:R-:W-:Y:S01]  /*1a330*/  LOP3.LUT R2, R0, 0x1ee, RZ, 0xfc, !PT ;  /* 0x000001ee00027812 */ /* 0x000fe200078efcff */
[----:B------:R-:W2:Y:S02]  /*1a340*/  LDCU UR6, c[0x0][0x39c] ;  /* 0x00007380ff0677ac */ /* 0x000ea40008000800 */
[----:B------:R1:W-:Y:S01]  /*1a350*/  @P2 STG.E.U16 desc[UR20][R10.64], R37 ;  /* 0x000000250a002986 */ /* 0x0003e2000c101514 */
[----:B---3--:R-:W-:Y:S01]  /*1a360*/  ISETP.LT.AND P2, PT, R2, UR4, !P0 ;  /* 0x0000000402007c0c */ /* 0x008fe2000c741270 */
[----:B------:R-:W-:Y:S01]  /*1a370*/  IMAD R2, R17, 0x2, R12 ;  /* 0x0000000211027824 */ /* 0x000fe200078e020c */
[C---:B----4-:R-:W-:Y:S01]  /*1a380*/  LEA R8, P6, R12.reuse, R16, 0x1 ;  /* 0x000000100c087211 */ /* 0x050fe200078c08ff */
[----:B------:R-:W3:Y:S03]  /*1a390*/  LDCU UR4, c[0x0][0x39c] ;  /* 0x00007380ff0477ac */ /* 0x000ee60008000800 */
[----:B------:R-:W-:-:S02]  /*1a3a0*/  LEA.HI.X.SX32 R9, R12, R3, 0x1, P6 ;  /* 0x000000030c097211 */ /* 0x000fc400030f0eff */
[CC--:B------:R-:W-:Y:S02]  /*1a3b0*/  LEA R12, P6, R2.reuse, R16.reuse, 0x1 ;  /* 0x00000010020c7211 */ /* 0x0c0fe400078c08ff */
[----:B-1----:R-:W-:Y:S02]  /*1a3c0*/  PRMT R11, R37, 0x7632, R11 ;  /* 0x00007632250b7816 */ /* 0x002fe4000000000b */
[----:B------:R-:W-:Y:S01]  /*1a3d0*/  LEA.HI.X.SX32 R13, R2, R3, 0x1, P6 ;  /* 0x00000003020d7211 */ /* 0x000fe200030f0eff */
[C---:B------:R-:W-:Y:S01]  /*1a3e0*/  IMAD R2, R17.reuse, 0x2, R2 ;  /* 0x0000000211027824 */ /* 0x040fe200078e0202 */
[----:B------:R-:W-:Y:S01]  /*1a3f0*/  LOP3.LUT R14, R0, 0x1f0, RZ, 0xfc, !PT ;  /* 0x000001f0000e7812 */ /* 0x000fe200078efcff */
[----:B------:R1:W-:Y:S03]  /*1a400*/  @P3 STG.E.U16 desc[UR20][R8.64], R11 ;  /* 0x0000000b08003986 */ /* 0x0003e6000c101514 */
[----:B------:R-:W-:Y:S01]  /*1a410*/  ISETP.LT.AND P3, PT, R14, UR5, !P0 ;  /* 0x000000050e007c0c */ /* 0x000fe2000c761270 */
[----:B------:R4:W-:Y:S01]  /*1a420*/  @P4 STG.E.U16 desc[UR20][R12.64], R38 ;  /* 0x000000260c004986 */ /* 0x0009e2000c101514 */
[----:B------:R-:W-:Y:S01]  /*1a430*/  LEA R10, P4, R2, R16, 0x1 ;  /* 0x00000010020a7211 */ /* 0x000fe200078808ff */
[----:B------:R-:W0:Y:S01]  /*1a440*/  LDCU UR5, c[0x0][0x39c] ;  /* 0x00007380ff0577ac */ /* 0x000e220008000800 */
[----:B------:R-:W-:-:S02]  /*1a450*/  IMAD R14, R17, 0x2, R2 ;  /* 0x00000002110e7824 */ /* 0x000fc400078e0202 */
[----:B-1----:R-:W-:Y:S02]  /*1a460*/  LEA.HI.X.SX32 R11, R2, R3, 0x1, P4 ;  /* 0x00000003020b7211 */ /* 0x002fe400020f0eff */
[----:B------:R-:W-:Y:S02]  /*1a470*/  PRMT R9, R38, 0x7632, R9 ;  /* 0x0000763226097816 */ /* 0x000fe40000000009 */
[----:B------:R-:W-:-:S03]  /*1a480*/  LEA R8, P6, R14, R16, 0x1 ;  /* 0x000000100e087211 */ /* 0x000fc600078c08ff */
[----:B------:R1:W-:Y:S01]  /*1a490*/  @P5 STG.E.U16 desc[UR20][R10.64], R9 ;  /* 0x000000090a005986 */ /* 0x0003e2000c101514 */
[C---:B------:R-:W-:Y:S02]  /*1a4a0*/  LOP3.LUT R2, R0.reuse, 0x1f4, RZ, 0xfc, !PT ;  /* 0x000001f400027812 */ /* 0x040fe400078efcff */
[----:B------:R-:W-:Y:S02]  /*1a4b0*/  LOP3.LUT R15, R0, 0x1f2, RZ, 0xfc, !PT ;  /* 0x000001f2000f7812 */ /* 0x000fe400078efcff */
[----:B--2---:R-:W-:Y:S01]  /*1a4c0*/  ISETP.LT.AND P5, PT, R2, UR6, !P0 ;  /* 0x0000000602007c0c */ /* 0x004fe2000c7a1270 */
[----:B------:R-:W2:Y:S01]  /*1a4d0*/  LDCU UR6, c[0x0][0x39c] ;  /* 0x00007380ff0677ac */ /* 0x000ea20008000800 */
[----:B----4-:R-:W-:Y:S02]  /*1a4e0*/  LOP3.LUT R13, R0, 0x1f6, RZ, 0xfc, !PT ;  /* 0x000001f6000d7812 */ /* 0x010fe400078efcff */
[-C--:B-1----:R-:W-:Y:S01]  /*1a4f0*/  LEA.HI.X.SX32 R9, R14, R3.reuse, 0x1, P6 ;  /* 0x000000030e097211 */ /* 0x082fe200030f0eff */
[----:B------:R-:W-:Y:S01]  /*1a500*/  IMAD R14, R17, 0x2, R14 ;  /* 0x00000002110e7824 */ /* 0x000fe200078e020e */
[----:B---3--:R-:W-:Y:S01]  /*1a510*/  ISETP.LT.AND P4, PT, R15, UR4, !P0 ;  /* 0x000000040f007c0c */ /* 0x008fe2000c781270 */
[----:B------:R-:W1:Y:S02]  /*1a520*/  LDCU UR4, c[0x0][0x39c] ;  /* 0x00007380ff0477ac */ /* 0x000e640008000800 */
[----:B------:R-:W-:Y:S01]  /*1a530*/  IMAD R2, R17, 0x2, R14 ;  /* 0x0000000211027824 */ /* 0x000fe200078e020e */
[CC--:B------:R-:W-:Y:S01]  /*1a540*/  LEA R12, P6, R14.reuse, R16.reuse, 0x1 ;  /* 0x000000100e0c7211 */ /* 0x0c0fe200078c08ff */
[----:B------:R3:W-:Y:S01]  /*1a550*/  @P1 STG.E.U16 desc[UR20][R8.64], R39 ;  /* 0x0000002708001986 */ /* 0x0007e2000c101514 */
[----:B0-----:R-:W-:Y:S01]  /*1a560*/  ISETP.LT.AND P1, PT, R13, UR5, !P0 ;  /* 0x000000050d007c0c */ /* 0x001fe2000c721270 */
[----:B------:R-:W0:Y:S01]  /*1a570*/  LDCU UR5, c[0x0][0x39c] ;  /* 0x00007380ff0577ac */ /* 0x000e220008000800 */
[----:B------:R-:W-:Y:S01]  /*1a580*/  LEA.HI.X.SX32 R13, R14, R3, 0x1, P6 ;  /* 0x000000030e0d7211 */ /* 0x000fe200030f0eff */
[----:B------:R-:W-:Y:S01]  /*1a590*/  IMAD R14, R17, 0x2, R2 ;  /* 0x00000002110e7824 */ /* 0x000fe200078e0202 */
[----:B------:R-:W-:-:S04]  /*1a5a0*/  LEA R10, P6, R2, R16, 0x1 ;  /* 0x00000010020a7211 */ /* 0x000fc800078c08ff */
[----:B------:R-:W-:Y:S01]  /*1a5b0*/  LEA.HI.X.SX32 R11, R2, R3, 0x1, P6 ;  /* 0x00000003020b7211 */ /* 0x000fe200030f0eff */
[----:B------:R-:W-:Y:S01]  /*1a5c0*/  IMAD R2, R17, 0x2, R14 ;  /* 0x0000000211027824 */ /* 0x000fe200078e020e */
[----:B---3--:R-:W-:-:S03]  /*1a5d0*/  PRMT R9, R39, 0x7632, R9 ;  /* 0x0000763227097816 */ /* 0x008fc60000000009 */
[C---:B------:R-:W-:Y:S02]  /*1a5e0*/  IMAD R18, R17.reuse, 0x2, R2 ;  /* 0x0000000211127824 */ /* 0x040fe400078e0202 */
[----:B------:R3:W-:Y:S04]  /*1a5f0*/  @P2 STG.E.U16 desc[UR20][R12.64], R9 ;  /* 0x000000090c002986 */ /* 0x0007e8000c101514 */
[----:B------:R4:W-:Y:S01]  /*1a600*/  @P3 STG.E.U16 desc[UR20][R10.64], R4 ;  /* 0x000000040a003986 */ /* 0x0009e2000c101514 */
[----:B------:R-:W-:Y:S01]  /*1a610*/  LEA R8, P3, R14, R16, 0x1 ;  /* 0x000000100e087211 */ /* 0x000fe200078608ff */
[C---:B------:R-:W-:Y:S01]  /*1a620*/  IMAD R20, R17.reuse, 0x2, R18 ;  /* 0x0000000211147824 */ /* 0x040fe200078e0212 */
[----:B------:R-:W-:Y:S02]  /*1a630*/  LOP3.LUT R15, R0, 0x1f8, RZ, 0xfc, !PT ;  /* 0x000001f8000f7812 */ /* 0x000fe400078efcff */
[----:B---3--:R-:W-:Y:S01]  /*1a640*/  LEA.HI.X.SX32 R9, R14, R3, 0x1, P3 ;  /* 0x000000030e097211 */ /* 0x008fe200018f0eff */
[----:B------:R-:W-:Y:S01]  /*1a650*/  IMAD R22, R17, 0x2, R20 ;  /* 0x0000000211167824 */ /* 0x000fe200078e0214 */
[----:B----4-:R-:W-:-:S02]  /*1a660*/  PRMT R11, R4, 0x7632, R11 ;  /* 0x00007632040b7816 */ /* 0x010fc4000000000b */
[----:B-1----:R-:W-:Y:S01]  /*1a670*/  ISETP.LT.AND P2, PT, R15, UR4, !P0 ;  /* 0x000000040f007c0c */ /* 0x002fe2000c741270 */
[----:B------:R-:W1:Y:S02]  /*1a680*/  LDCU UR4, c[0x0][0x39c] ;  /* 0x00007380ff0477ac */ /* 0x000e640008000800 */
[----:B------:R3:W-:Y:S01]  /*1a690*/  @P4 STG.E.U16 desc[UR20][R8.64], R11 ;  /* 0x0000000b08004986 */ /* 0x0007e2000c101514 */
[----:B------:R-:W-:Y:S01]  /*1a6a0*/  LEA R10, P4, R2, R16, 0x1 ;  /* 0x00000010020a7211 */ /* 0x000fe200078808ff */
[----:B------:R-:W-:Y:S01]  /*1a6b0*/  IMAD R4, R17, 0x2, R22 ;  /* 0x0000000211047824 */ /* 0x000fe200078e0216 */
[----:B------:R-:W-:-:S03]  /*1a6c0*/  LOP3.LUT R15, R0, 0x1fa, RZ, 0xfc, !PT ;  /* 0x000001fa000f7812 */ /* 0x000fc600078efcff */
[----:B------:R-:W-:Y:S01]  /*1a6d0*/  IMAD R17, R17, 0x2, R4 ;  /* 0x0000000211117824 */ /* 0x000fe200078e0204 */
[----:B0-----:R-:W-:Y:S02]  /*1a6e0*/  ISETP.LT.AND P3, PT, R15, UR5, !P0 ;  /* 0x000000050f007c0c */ /* 0x001fe4000c761270 */
[-C--:B---3--:R-:W-:Y:S02]  /*1a6f0*/  LEA.HI.X.SX32 R11, R2, R3.reuse, 0x1, P4 ;  /* 0x00000003020b7211 */ /* 0x088fe400020f0eff */
[-C--:B------:R-:W-:Y:S02]  /*1a700*/  LEA R14, P4, R20, R16.reuse, 0x1 ;  /* 0x00000010140e7211 */ /* 0x080fe400078808ff */
[-C--:B------:R-:W-:Y:S02]  /*1a710*/  LEA R12, P6, R18, R16.reuse, 0x1 ;  /* 0x00000010120c7211 */ /* 0x080fe400078c08ff */
[----:B------:R-:W-:Y:S02]  /*1a720*/  LEA.HI.X.SX32 R15, R20, R3, 0x1, P4 ;  /* 0x00000003140f7211 */ /* 0x000fe400020f0eff */
[----:B------:R-:W-:-:S02]  /*1a730*/  LEA R8, P4, R17, R16, 0x1 ;  /* 0x0000001011087211 */ /* 0x000fc400078808ff */
[C---:B------:R-:W-:Y:S02]  /*1a740*/  LOP3.LUT R21, R0.reuse, 0x1fe, RZ, 0xfc, !PT ;  /* 0x000001fe00157812 */ /* 0x040fe400078efcff */
[----:B------:R-:W-:Y:S02]  /*1a750*/  LOP3.LUT R0, R0, 0x1fc, RZ, 0xfc, !PT ;  /* 0x000001fc00007812 */ /* 0x000fe400078efcff */
[-C--:B------:R-:W-:Y:S02]  /*1a760*/  LEA.HI.X.SX32 R13, R18, R3.reuse, 0x1, P6 ;  /* 0x00000003120d7211 */ /* 0x080fe400030f0eff */
[----:B------:R-:W-:Y:S02]  /*1a770*/  LEA.HI.X.SX32 R9, R17, R3, 0x1, P4 ;  /* 0x0000000311097211 */ /* 0x000fe400020f0eff */
[----:B------:R-:W-:Y:S02]  /*1a780*/  LEA R18, P6, R22, R16, 0x1 ;  /* 0x0000001016127211 */ /* 0x000fe400078c08ff */
[----:B--2---:R-:W-:-:S02]  /*1a790*/  ISETP.LT.AND P4, PT, R21, UR6, !P0 ;  /* 0x0000000615007c0c */ /* 0x004fc4000c781270 */
[----:B-1----:R-:W-:Y:S02]  /*1a7a0*/  ISETP.LT.AND P0, PT, R0, UR4, !P0 ;  /* 0x0000000400007c0c */ /* 0x002fe4000c701270 */
[-C--:B------:R-:W-:Y:S02]  /*1a7b0*/  LEA.HI.X.SX32 R19, R22, R3.reuse, 0x1, P6 ;  /* 0x0000000316137211 */ /* 0x080fe400030f0eff */
[----:B------:R-:W-:Y:S02]  /*1a7c0*/  LEA R16, P6, R4, R16, 0x1 ;  /* 0x0000001004107211 */ /* 0x000fe400078c08ff */
[----:B------:R-:W-:Y:S02]  /*1a7d0*/  PRMT R0, R5, 0x7632, R0 ;  /* 0x0000763205007816 */ /* 0x000fe40000000000 */
[----:B------:R-:W-:Y:S01]  /*1a7e0*/  PRMT R2, R6, 0x7632, R2 ;  /* 0x0000763206027816 */ /* 0x000fe20000000002 */
[----:B------:R0:W-:Y:S01]  /*1a7f0*/  @P5 STG.E.U16 desc[UR20][R10.64], R5 ;  /* 0x000000050a005986 */ /* 0x0001e2000c101514 */
[----:B------:R-:W-:-:S02]  /*1a800*/  LEA.HI.X.SX32 R17, R4, R3, 0x1, P6 ;  /* 0x0000000304117211 */ /* 0x000fc400030f0eff */
[----:B------:R-:W-:Y:S01]  /*1a810*/  PRMT R4, R7, 0x7632, R4 ;  /* 0x0000763207047816 */ /* 0x000fe20000000004 */
[----:B------:R0:W-:Y:S04]  /*1a820*/  @P1 STG.E.U16 desc[UR20][R12.64], R0 ;  /* 0x000000000c001986 */ /* 0x0001e8000c101514 */
[----:B------:R0:W-:Y:S04]  /*1a830*/  @P2 STG.E.U16 desc[UR20][R14.64], R6 ;  /* 0x000000060e002986 */ /* 0x0001e8000c101514 */
[----:B------:R0:W-:Y:S04]  /*1a840*/  @P3 STG.E.U16 desc[UR20][R18.64], R2 ;  /* 0x0000000212003986 */ /* 0x0001e8000c101514 */
[----:B------:R0:W-:Y:S04]  /*1a850*/  @P0 STG.E.U16 desc[UR20][R16.64], R7 ;  /* 0x0000000710000986 */ /* 0x0001e8000c101514 */
[----:B------:R0:W-:Y:S01]  /*1a860*/  @P4 STG.E.U16 desc[UR20][R8.64], R4 ;  /* 0x0000000408004986 */ /* 0x0001e2000c101514 */
[----:B------:R-:W-:Y:S06]  /*1a870*/  BAR.SYNC.DEFER_BLOCKING 0x0 ;  /* 0x0000000000007b1d */ /* 0x000fec0000010000 */
[----:B------:R-:W-:Y:S05]  /*1a880*/  BRA.U UP0, `(.L_x_13) ;  /* 0x0000000100a07547 */ /* 0x000fea000b800000 */
[----:B------:R-:W1:Y:S01]  /*1a890*/  S2UR UR5, SR_CgaCtaId ;  /* 0x00000000000579c3 */ /* 0x000e620000008800 */
[----:B------:R-:W-:Y:S01]  /*1a8a0*/  NOP ;  /* 0x0000000000007918 */ /* 0x000fe20000000000 */
[----:B------:R-:W-:Y:S01]  /*1a8b0*/  UMOV UR4, 0x50 ;  /* 0x0000005000047882 */ /* 0x000fe20000000000 */
[----:B0-----:R-:W-:Y:S02]  /*1a8c0*/  IMAD.U32 R0, RZ, RZ, UR10 ;  /* 0x0000000aff007e24 */ /* 0x001fe4000f8e00ff */
[----:B------:R-:W-:Y:S02]  /*1a8d0*/  IMAD.MOV.U32 R3, RZ, RZ, 0xff ;  /* 0x000000ffff037424 */ /* 0x000fe400078e00ff */
[----:B------:R-:W-:Y:S01]  /*1a8e0*/  IMAD.MOV.U32 R7, RZ, RZ, 0x1 ;  /* 0x00000001ff077424 */ /* 0x000fe200078e00ff */
[----:B------:R-:W-:-:S04]  /*1a8f0*/  LOP3.LUT R0, R0, 0xffff, RZ, 0xc0, !PT ;  /* 0x0000ffff00007812 */ /* 0x000fc800078ec0ff */
[----:B------:R-:W-:-:S05]  /*1a900*/  SHF.R.U32.HI R0, RZ, 0x5, R0 ;  /* 0x00000005ff007819 */ /* 0x000fca0000011600 */
[----:B------:R-:W-:Y:S01]  /*1a910*/  VIADD R2, R0, 0x10 ;  /* 0x0000001000027836 */ /* 0x000fe20000000000 */
[----:B------:R-:W-:Y:S01]  /*1a920*/  SHF.L.U32 R0, R3, R0, RZ ;  /* 0x0000000003007219 */ /* 0x000fe200000006ff */
[----:B-1----:R-:W-:-:S03]  /*1a930*/  ULEA UR6, UR5, UR4, 0x18 ;  /* 0x0000000405067291 */ /* 0x002fc6000f8ec0ff */
[----:B------:R-:W-:-:S04]  /*1a940*/  SHF.L.U32 R3, R7, R2, RZ ;  /* 0x0000000207037219 */ /* 0x000fc800000006ff */
[----:B------:R-:W-:Y:S02]  /*1a950*/  LOP3.LUT R0, R3, R0, RZ, 0xfc, !PT ;  /* 0x0000000003007212 */ /* 0x000fe400078efcff */
[----:B------:R-:W0:Y:S02]  /*1a960*/  LDS R5, [UR6] ;  /* 0x00000006ff057984 */ /* 0x000e240008000800 */
[C---:B------:R-:W-:Y:S02]  /*1a970*/  LOP3.LUT R2, R0.reuse, 0xffff, RZ, 0xc0, !PT ;  /* 0x0000ffff00027812 */ /* 0x040fe400078ec0ff */
[----:B0-----:R-:W-:-:S04]  /*1a980*/  LOP3.LUT R3, R0, 0xffff, R5, 0x80, !PT ;  /* 0x0000ffff00037812 */ /* 0x001fc800078e8005 */
[----:B------:R-:W-:-:S13]  /*1a990*/  ISETP.NE.AND P0, PT, R3, R2, PT ;  /* 0x000000020300720c */ /* 0x000fda0003f05270 */
[----:B------:R-:W-:Y:S05]  /*1a9a0*/  @P0 BRA `(.L_x_14) ;  /* 0x0000000000500947 */ /* 0x000fea0003800000 */
[----:B------:R-:W-:Y:S02]  /*1a9b0*/  SHF.R.U32.HI R5, RZ, 0x10, R5 ;  /* 0x00000010ff057819 */ /* 0x000fe40000011605 */
[----:B------:R-:W-:-:S04]  /*1a9c0*/  SHF.R.U32.HI R2, RZ, 0x10, R0 ;  /* 0x00000010ff027819 */ /* 0x000fc80000011600 */
[----:B------:R-:W-:-:S04]  /*1a9d0*/  LOP3.LUT R5, R5, R2, RZ, 0xc0, !PT ;  /* 0x0000000205057212 */ /* 0x000fc800078ec0ff */
[----:B------:R-:W-:-:S13]  /*1a9e0*/  ISETP.NE.AND P0, PT, R5, R2, PT ;  /* 0x000000020500720c */ /* 0x000fda0003f05270 */
[----:B------:R-:W-:Y:S05]  /*1a9f0*/  @P0 BRA `(.L_x_15) ;  /* 0x0000000000300947 */ /* 0x000fea0003800000 */
[----:B------:R-:W-:Y:S01]  /*1aa00*/  R2UR UR4, R0 ;  /* 0x00000000000472ca */ /* 0x000fe200000e0000 */
[----:B------:R-:W-:Y:S01]  /*1aa10*/  VOTEU.ANY UR5, UPT, PT ;  /* 0x0000000000057886 */ /* 0x000fe200038e0100 */
[----:B------:R-:W0:Y:S01]  /*1aa20*/  S2R R0, SR_LANEID ;  /* 0x0000000000007919 */ /* 0x000e220000000000 */
[----:B------:R-:W-:-:S10]  /*1aa30*/  UFLO.U32 UR5, UR5 ;  /* 0x00000005000572bd */ /* 0x000fd400080e0000 */
[----:B------:R-:W-:-:S06]  /*1aa40*/  ULOP3.LUT UR4, URZ, UR4, URZ, 0x33, !UPT ;  /* 0x00000004ff047292 */ /* 0x000fcc000f8e33ff */
[----:B------:R-:W-:-:S04]  /*1aa50*/  IMAD.U32 R2, RZ, RZ, UR4 ;  /* 0x00000004ff027e24 */ /* 0x000fc8000f8e00ff */
[----:B------:R-:W1:Y:S02]  /*1aa60*/  REDUX UR7, R2 ;  /* 0x00000000020773c4 */ /* 0x000e640000000000 */
[----:B------:R2:W-:Y:S01]  /*1aa70*/  UTCATOMSWS.AND URZ, UR4 ;  /* 0x0000000400ff79e3 */ /* 0x0005e20008000000 */
[----:B0-----:R-:W-:Y:S01]  /*1aa80*/  ISETP.EQ.U32.AND P0, PT, R0, UR5, PT ;  /* 0x0000000500007c0c */ /* 0x001fe2000bf02070 */
[----:B-1----:R-:W-:-:S12]  /*1aa90*/  IMAD.U32 R0, RZ, RZ, UR7 ;  /* 0x00000007ff007e24 */ /* 0x002fd8000f8e00ff */
[----:B------:R2:W-:Y:S01]  /*1aaa0*/  @P0 ATOMS.AND RZ, [UR6], R0 ;  /* 0x00000000ffff098c */ /* 0x0005e2000a800006 */
[----:B------:R-:W-:Y:S05]  /*1aab0*/  BRA `(.L_x_13) ;  /* 0x0000000000147947 */ /* 0x000fea0003800000 */
.L_x_15:
[----:B------:R-:W-:-:S07]  /*1aac0*/  MOV R2, 0x1aae0 ;  /* 0x0001aae000027802 */ /* 0x000fce0000000f00 */
[----:B------:R-:W-:Y:S05]  /*1aad0*/  CALL.REL.NOINC `($__internal_0_$__cuda_sm10x_tcgen05_guardrail_trap_col_being_dealloced_not_returned_by_alloc) ;  /* 0x0000000000387944 */ /* 0x000fea0003c00000 */
[----:B------:R-:W-:Y:S05]  /*1aae0*/  BRA `(.L_x_13) ;  /* 0x0000000000087947 */ /* 0x000fea0003800000 */
.L_x_14:
[----:B------:R-:W-:-:S07]  /*1aaf0*/  MOV R2, 0x1ab10 ;  /* 0x0001ab1000027802 */ /* 0x000fce0000000f00 */
[----:B------:R-:W-:Y:S05]  /*1ab00*/  CALL.REL.NOINC `($__internal_2_$__cuda_sm10x_tcgen05_guardrail_trap_unallocated_columns_being_dealloced) ;  /* 0x0000000000447944 */ /* 0x000fea0003c00000 */
.L_x_13:
[----:B------:R-:W-:Y:S01]  /*1ab10*/  NOP ;  /* 0x0000000000007918 */ /* 0x000fe20000000000 */
[----:B--2---:R-:W-:Y:S05]  /*1ab20*/  EXIT ;  /* 0x000000000000794d */ /* 0x004fea0003800000 */
.L_x_8:
[----:B-----5:R2:W-:Y:S04]  /*1ab30*/  STL [R1+0x264], R0 ;  /* 0x0002640001007387 */ /* 0x0205e80000100800 */
[----:B--2---:R-:W2:Y:S02]  /*1ab40*/  LDL R0, [R1+0x200] ;  /* 0x0002000001007983 */ /* 0x004ea40000100800 */
[----:B--2---:R2:W3:Y:S02]  /*1ab50*/  SYNCS.PHASECHK.TRANS64.TRYWAIT P2, [UR13], R0 ;  /* 0x00000000ff0075a7 */ /* 0x0044e4000804110d */
[----:B--2---:R2:W5:Y:S02]  /*1ab60*/  LDL.LU R0, [R1+0x264] ;  /* 0x0002640001007983 */ /* 0x0045640000300800 */
[----:B--23--:R-:W-:Y:S05]  /*1ab70*/  @!P2 BRA `(.L_x_8) ;  /* 0xfffffffc00eca947 */ /* 0x00cfea000383ffff */
[----:B------:R-:W-:Y:S05]  /*1ab80*/  BRA `(.L_x_16) ;  /* 0xffffff2800347947 */ /* 0x000fea000383ffff */
.L_x_12:
[----:B------:R-:W0:Y:S02]  /*1ab90*/  SYNCS.PHASECHK.TRANS64.TRYWAIT P0, [UR13], R2 ;  /* 0x00000002ff0075a7 */ /* 0x000e24000800110d */
[----:B0-----:R-:W-:Y:S05]  /*1aba0*/  @!P0 BRA `(.L_x_12) ;  /* 0xfffffffc00f88947 */ /* 0x001fea000383ffff */
[----:B------:R-:W-:Y:S05]  /*1abb0*/  BRA `(.L_x_11) ;  /* 0xffffff6800987947 */ /* 0x000fea000383ffff */
        .weak           $__internal_0_$__cuda_sm10x_tcgen05_guardrail_trap_col_being_dealloced_not_returned_by_alloc
        .type           $__internal_0_$__cuda_sm10x_tcgen05_guardrail_trap_col_being_dealloced_not_returned_by_alloc,@function
        .size           $__internal_0_$__cuda_sm10x_tcgen05_guardrail_trap_col_being_dealloced_not_returned_by_alloc,($__internal_1_$__cuda_sm10x_tcgen05_guardrail_trap_phase_invalid_during_alloc - $__internal_0_$__cuda_sm10x_tcgen05_guardrail_trap_col_being_dealloced_not_returned_by_alloc)
$__internal_0_$__cuda_sm10x_tcgen05_guardrail_trap_col_being_dealloced_not_returned_by_alloc:
[----:B------:R-:W-:Y:S05]  /*1abc0*/  BPT.TRAP 0x1 ;  /* 0x000000040000795c */ /* 0x000fea0000300000 */
[----:B------:R-:W-:-:S04]  /*1abd0*/  IMAD.MOV.U32 R3, RZ, RZ, 0x0 ;  /* 0x00000000ff037424 */ /* 0x000fc800078e00ff */
[----:B------:R-:W-:Y:S05]  /*1abe0*/  RET.REL.NODEC R2 `(matmul_kernel) ;  /* 0xfffffe5402047950 */ /* 0x000fea0003c3ffff */
        .weak           $__internal_1_$__cuda_sm10x_tcgen05_guardrail_trap_phase_invalid_during_alloc
        .type           $__internal_1_$__cuda_sm10x_tcgen05_guardrail_trap_phase_invalid_during_alloc,@function
        .size           $__internal_1_$__cuda_sm10x_tcgen05_guardrail_trap_phase_invalid_during_alloc,($__internal_2_$__cuda_sm10x_tcgen05_guardrail_trap_unallocated_columns_being_dealloced - $__internal_1_$__cuda_sm10x_tcgen05_guardrail_trap_phase_invalid_during_alloc)
$__internal_1_$__cuda_sm10x_tcgen05_guardrail_trap_phase_invalid_during_alloc:
[----:B------:R-:W-:Y:S05]  /*1abf0*/  BPT.TRAP 0x1 ;  /* 0x000000040000795c */ /* 0x000fea0000300000 */
[----:B------:R-:W-:-:S04]  /*1ac00*/  IMAD.MOV.U32 R3, RZ, RZ, 0x0 ;  /* 0x00000000ff037424 */ /* 0x000fc800078e00ff */
[----:B------:R-:W-:Y:S05]  /*1ac10*/  RET.REL.NODEC R2 `(matmul_kernel) ;  /* 0xfffffe5002f87950 */ /* 0x000fea0003c3ffff */
        .weak           $__internal_2_$__cuda_sm10x_tcgen05_guardrail_trap_unallocated_columns_being_dealloced
        .type           $__internal_2_$__cuda_sm10x_tcgen05_guardrail_trap_unallocated_columns_being_dealloced,@function
        .size           $__internal_2_$__cuda_sm10x_tcgen05_guardrail_trap_unallocated_columns_being_dealloced,(.L_x_20 - $__internal_2_$__cuda_sm10x_tcgen05_guardrail_trap_unallocated_columns_being_dealloced)
$__internal_2_$__cuda_sm10x_tcgen05_guardrail_trap_unallocated_columns_being_dealloced:
[----:B------:R-:W-:Y:S05]  /*1ac20*/  BPT.TRAP 0x1 ;  /* 0x000000040000795c */ /* 0x000fea0000300000 */
[----:B------:R-:W-:-:S04]  /*1ac30*/  IMAD.MOV.U32 R3, RZ, RZ, 0x0 ;  /* 0x00000000ff037424 */ /* 0x000fc800078e00ff */
[----:B------:R-:W-:Y:S05]  /*1ac40*/  RET.REL.NODEC R2 `(matmul_kernel) ;  /* 0xfffffe5002ec7950 */ /* 0x000fea0003c3ffff */
.L_x_17:
[----:B------:R-:W-:-:S00]  /*1ac50*/  BRA `(.L_x_17) ;  /* 0xfffffffc00fc7947 */ /* 0x000fc0000383ffff */
[----:B------:R-:W-:-:S00]  /*1ac60*/  NOP ;  /* 0x0000000000007918 */ /* 0x000fc00000000000 */
        /* <DEDUP_REMOVED lines=9> */
.L_x_20:


//--------------------- .nv.shared.matmul_kernel  --------------------------
	.section	.nv.shared.matmul_kernel,"aw",@nobits
	.sectionflags	@""
	.align	16
	.zero		1024


//--------------------- .nv.shared.reserved.0     --------------------------
	.section	.nv.shared.reserved.0,"aw",@nobits
	.align	8
	.weak		__nv_reservedSMEM_offset_0_alias
	.size		__nv_reservedSMEM_offset_0_alias, 0, 64
	.other		__nv_reservedSMEM_offset_0_alias,@"STO_CUDA_RESERVED_SHARED STV_DEFAULT"
__nv_reservedSMEM_offset_0_alias:
	.zero		0
.nv.shared.reserved.0:
	.zero		64
	.weak		__nv_reservedSMEM_allocation_phase
	.type		__nv_reservedSMEM_allocation_phase,@object
	.size		__nv_reservedSMEM_allocation_phase,(.L_0 - __nv_reservedSMEM_allocation_phase)
__nv_reservedSMEM_allocation_phase:
	.zero		1
.L_0:
	.zero		7
	.weak		__nv_reservedSMEM_devtool_atexit_pc
	.type		__nv_reservedSMEM_devtool_atexit_pc,@object
	.size		__nv_reservedSMEM_devtool_atexit_pc,(__nv_reservedSMEM_allocation_mask - __nv_reservedSMEM_devtool_atexit_pc)
__nv_reservedSMEM_devtool_atexit_pc:
	.zero		8
	.weak		__nv_reservedSMEM_allocation_mask
	.type		__nv_reservedSMEM_allocation_mask,@object
	.size		__nv_reservedSMEM_allocation_mask,(.L_2 - __nv_reservedSMEM_allocation_mask)
__nv_reservedSMEM_allocation_mask:
	.zero		4
.L_2:


//--------------------- .nv.constant0.matmul_kernel --------------------------
	.section	.nv.constant0.matmul_kernel,"a",@progbits
	.sectionflags	@""
	.align	4
.nv.constant0.matmul_kernel:
	.zero		976


//--------------------- SYMBOLS --------------------------

	.type		.nv.reservedSmem.offset0,@object
	.size		.nv.reservedSmem.offset0,0x4
	.type		.nv.reservedSmem.cap,@object
	.size		.nv.reservedSmem.cap,0x4
